//
// Generated by NVIDIA NVVM Compiler
//
// Compiler Build ID: CL-36424714
// Cuda compilation tools, release 13.0, V13.0.88
// Based on NVVM 20.0.0
//

.version 9.0
.target sm_100
.address_size 64

	// .globl	_ZN3cub18CUB_300001_SM_10006detail11EmptyKernelIvEEvv
.global .align 4 .b8 precalc_xorwow_matrix[102400];
.global .align 4 .b8 precalc_xorwow_offset_matrix[102400];
.global .align 4 .b8 mrg32k3aM1[2304];
.global .align 4 .b8 mrg32k3aM2[2304];
.global .align 4 .b8 mrg32k3aM1SubSeq[2016];
.global .align 4 .b8 mrg32k3aM2SubSeq[2016];
.global .align 4 .b8 mrg32k3aM1Seq[2304];
.global .align 4 .b8 mrg32k3aM2Seq[2304];
.const .align 8 .b8 __cr_lgamma_table[72];
// _ZZN3cub18CUB_300001_SM_10006detail10radix_sort31DeviceRadixSortSingleTileKernelINS1_5radix10policy_hubIfiyE10Policy1000ELNS0_9SortOrderE1EfiyNS1_21identity_decomposer_tEEEvPKT1_PSA_PKT2_PSE_T3_iiT4_E12temp_storage has been demoted
// _ZZN3cub18CUB_300001_SM_10006detail10radix_sort30DeviceRadixSortHistogramKernelINS1_5radix10policy_hubIfiyE10Policy1000ELNS0_9SortOrderE1EfyNS1_21identity_decomposer_tEEEvPT2_PKT1_SA_iiT3_E12temp_storage has been demoted
// _ZZN3cub18CUB_300001_SM_10006detail10radix_sort33DeviceRadixSortExclusiveSumKernelINS1_5radix10policy_hubIfiyE10Policy1000EyEEvPT0_E12temp_storage has been demoted
// _ZZN3cub18CUB_300001_SM_10006detail10radix_sort29DeviceRadixSortOnesweepKernelINS1_5radix10policy_hubIfiyE10Policy1000ELNS0_9SortOrderE1EfiyiiNS1_21identity_decomposer_tEEEvPT5_SB_PT3_PKSC_PT1_PKSG_PT2_PKSK_T4_iiT6_E1s has been demoted
// _ZZN3cub18CUB_300001_SM_10006detail10radix_sort31DeviceRadixSortSingleTileKernelINS1_5radix10policy_hubIffyE10Policy1000ELNS0_9SortOrderE1EffyNS1_21identity_decomposer_tEEEvPKT1_PSA_PKT2_PSE_T3_iiT4_E12temp_storage has been demoted
// _ZZN3cub18CUB_300001_SM_10006detail10radix_sort30DeviceRadixSortHistogramKernelINS1_5radix10policy_hubIffyE10Policy1000ELNS0_9SortOrderE1EfyNS1_21identity_decomposer_tEEEvPT2_PKT1_SA_iiT3_E12temp_storage has been demoted
// _ZZN3cub18CUB_300001_SM_10006detail10radix_sort33DeviceRadixSortExclusiveSumKernelINS1_5radix10policy_hubIffyE10Policy1000EyEEvPT0_E12temp_storage has been demoted
// _ZZN3cub18CUB_300001_SM_10006detail10radix_sort29DeviceRadixSortOnesweepKernelINS1_5radix10policy_hubIffyE10Policy1000ELNS0_9SortOrderE1EffyiiNS1_21identity_decomposer_tEEEvPT5_SB_PT3_PKSC_PT1_PKSG_PT2_PKSK_T4_iiT6_E1s has been demoted
.global .align 1 .b8 _ZN34_INTERNAL_dd582848_4_k_cu_88c843a04cuda3std3__45__cpo5beginE[1];
.global .align 1 .b8 _ZN34_INTERNAL_dd582848_4_k_cu_88c843a04cuda3std3__45__cpo3endE[1];
.global .align 1 .b8 _ZN34_INTERNAL_dd582848_4_k_cu_88c843a04cuda3std3__45__cpo6cbeginE[1];
.global .align 1 .b8 _ZN34_INTERNAL_dd582848_4_k_cu_88c843a04cuda3std3__45__cpo4cendE[1];
.global .align 1 .b8 _ZN34_INTERNAL_dd582848_4_k_cu_88c843a04cuda3std3__45__cpo6rbeginE[1];
.global .align 1 .b8 _ZN34_INTERNAL_dd582848_4_k_cu_88c843a04cuda3std3__45__cpo4rendE[1];
.global .align 1 .b8 _ZN34_INTERNAL_dd582848_4_k_cu_88c843a04cuda3std3__45__cpo7crbeginE[1];
.global .align 1 .b8 _ZN34_INTERNAL_dd582848_4_k_cu_88c843a04cuda3std3__45__cpo5crendE[1];
.global .align 1 .b8 _ZN34_INTERNAL_dd582848_4_k_cu_88c843a04cuda3std3__436_GLOBAL__N__dd582848_4_k_cu_88c843a06ignoreE[1];
.global .align 1 .b8 _ZN34_INTERNAL_dd582848_4_k_cu_88c843a04cuda3std3__419piecewise_constructE[1];
.global .align 1 .b8 _ZN34_INTERNAL_dd582848_4_k_cu_88c843a04cuda3std3__48in_placeE[1];
.global .align 1 .b8 _ZN34_INTERNAL_dd582848_4_k_cu_88c843a04cuda3std3__420unreachable_sentinelE[1];
.global .align 1 .b8 _ZN34_INTERNAL_dd582848_4_k_cu_88c843a04cuda3std3__47nulloptE[1];
.global .align 1 .b8 _ZN34_INTERNAL_dd582848_4_k_cu_88c843a04cuda3std3__48unexpectE[1];
.global .align 1 .b8 _ZN34_INTERNAL_dd582848_4_k_cu_88c843a04cuda3std6ranges3__45__cpo4swapE[1];
.global .align 1 .b8 _ZN34_INTERNAL_dd582848_4_k_cu_88c843a04cuda3std6ranges3__45__cpo9iter_moveE[1];
.global .align 1 .b8 _ZN34_INTERNAL_dd582848_4_k_cu_88c843a04cuda3std6ranges3__45__cpo5beginE[1];
.global .align 1 .b8 _ZN34_INTERNAL_dd582848_4_k_cu_88c843a04cuda3std6ranges3__45__cpo3endE[1];
.global .align 1 .b8 _ZN34_INTERNAL_dd582848_4_k_cu_88c843a04cuda3std6ranges3__45__cpo6cbeginE[1];
.global .align 1 .b8 _ZN34_INTERNAL_dd582848_4_k_cu_88c843a04cuda3std6ranges3__45__cpo4cendE[1];
.global .align 1 .b8 _ZN34_INTERNAL_dd582848_4_k_cu_88c843a04cuda3std6ranges3__45__cpo7advanceE[1];
.global .align 1 .b8 _ZN34_INTERNAL_dd582848_4_k_cu_88c843a04cuda3std6ranges3__45__cpo9iter_swapE[1];
.global .align 1 .b8 _ZN34_INTERNAL_dd582848_4_k_cu_88c843a04cuda3std6ranges3__45__cpo4nextE[1];
.global .align 1 .b8 _ZN34_INTERNAL_dd582848_4_k_cu_88c843a04cuda3std6ranges3__45__cpo4prevE[1];
.global .align 1 .b8 _ZN34_INTERNAL_dd582848_4_k_cu_88c843a04cuda3std6ranges3__45__cpo4dataE[1];
.global .align 1 .b8 _ZN34_INTERNAL_dd582848_4_k_cu_88c843a04cuda3std6ranges3__45__cpo5cdataE[1];
.global .align 1 .b8 _ZN34_INTERNAL_dd582848_4_k_cu_88c843a04cuda3std6ranges3__45__cpo4sizeE[1];
.global .align 1 .b8 _ZN34_INTERNAL_dd582848_4_k_cu_88c843a04cuda3std6ranges3__45__cpo5ssizeE[1];
.global .align 1 .b8 _ZN34_INTERNAL_dd582848_4_k_cu_88c843a04cuda3std6ranges3__45__cpo8distanceE[1];
.global .align 1 .b8 _ZN34_INTERNAL_dd582848_4_k_cu_88c843a06thrust24THRUST_300001_SM_1000_NS8cuda_cub3parE[1];
.global .align 1 .b8 _ZN34_INTERNAL_dd582848_4_k_cu_88c843a06thrust24THRUST_300001_SM_1000_NS8cuda_cub10par_nosyncE[1];
.global .align 1 .b8 _ZN34_INTERNAL_dd582848_4_k_cu_88c843a06thrust24THRUST_300001_SM_1000_NS6system6detail10sequential3seqE[1];
.global .align 1 .b8 _ZN34_INTERNAL_dd582848_4_k_cu_88c843a06thrust24THRUST_300001_SM_1000_NS6system3cpp3parE[1];
.global .align 1 .b8 _ZN34_INTERNAL_dd582848_4_k_cu_88c843a06thrust24THRUST_300001_SM_1000_NS12placeholders2_1E[1];
.global .align 1 .b8 _ZN34_INTERNAL_dd582848_4_k_cu_88c843a06thrust24THRUST_300001_SM_1000_NS12placeholders2_2E[1];
.global .align 1 .b8 _ZN34_INTERNAL_dd582848_4_k_cu_88c843a06thrust24THRUST_300001_SM_1000_NS12placeholders2_3E[1];
.global .align 1 .b8 _ZN34_INTERNAL_dd582848_4_k_cu_88c843a06thrust24THRUST_300001_SM_1000_NS12placeholders2_4E[1];
.global .align 1 .b8 _ZN34_INTERNAL_dd582848_4_k_cu_88c843a06thrust24THRUST_300001_SM_1000_NS12placeholders2_5E[1];
.global .align 1 .b8 _ZN34_INTERNAL_dd582848_4_k_cu_88c843a06thrust24THRUST_300001_SM_1000_NS12placeholders2_6E[1];
.global .align 1 .b8 _ZN34_INTERNAL_dd582848_4_k_cu_88c843a06thrust24THRUST_300001_SM_1000_NS12placeholders2_7E[1];
.global .align 1 .b8 _ZN34_INTERNAL_dd582848_4_k_cu_88c843a06thrust24THRUST_300001_SM_1000_NS12placeholders2_8E[1];
.global .align 1 .b8 _ZN34_INTERNAL_dd582848_4_k_cu_88c843a06thrust24THRUST_300001_SM_1000_NS12placeholders2_9E[1];
.global .align 1 .b8 _ZN34_INTERNAL_dd582848_4_k_cu_88c843a06thrust24THRUST_300001_SM_1000_NS12placeholders3_10E[1];
.global .align 1 .b8 _ZN34_INTERNAL_dd582848_4_k_cu_88c843a06thrust24THRUST_300001_SM_1000_NS3seqE[1];
.global .align 1 .b8 _ZN34_INTERNAL_dd582848_4_k_cu_88c843a06thrust24THRUST_300001_SM_1000_NS6deviceE[1];
.extern .shared .align 16 .b8 _ZN7cuda_nn6sharedE[];

.visible .entry _ZN3cub18CUB_300001_SM_10006detail11EmptyKernelIvEEvv()
{


	ret;

}
	// .globl	_ZN3cub18CUB_300001_SM_10006detail8for_each13static_kernelINS2_12policy_hub_t12policy_500_tElN6thrust24THRUST_300001_SM_1000_NS8cuda_cub10__tabulate7functorINS7_10device_ptrIiEENS7_6system6detail7generic6detail22compute_sequence_valueIivEElEEEEvT0_T1_
.visible .entry _ZN3cub18CUB_300001_SM_10006detail8for_each13static_kernelINS2_12policy_hub_t12policy_500_tElN6thrust24THRUST_300001_SM_1000_NS8cuda_cub10__tabulate7functorINS7_10device_ptrIiEENS7_6system6detail7generic6detail22compute_sequence_valueIivEElEEEEvT0_T1_(
	.param .u64 _ZN3cub18CUB_300001_SM_10006detail8for_each13static_kernelINS2_12policy_hub_t12policy_500_tElN6thrust24THRUST_300001_SM_1000_NS8cuda_cub10__tabulate7functorINS7_10device_ptrIiEENS7_6system6detail7generic6detail22compute_sequence_valueIivEElEEEEvT0_T1__param_0,
	.param .align 8 .b8 _ZN3cub18CUB_300001_SM_10006detail8for_each13static_kernelINS2_12policy_hub_t12policy_500_tElN6thrust24THRUST_300001_SM_1000_NS8cuda_cub10__tabulate7functorINS7_10device_ptrIiEENS7_6system6detail7generic6detail22compute_sequence_valueIivEElEEEEvT0_T1__param_1[16]
)
.maxntid 256
{
	.reg .pred 	%p<4>;
	.reg .b32 	%r<18>;
	.reg .b64 	%rd<20>;

	ld.param.u64 	%rd7, [_ZN3cub18CUB_300001_SM_10006detail8for_each13static_kernelINS2_12policy_hub_t12policy_500_tElN6thrust24THRUST_300001_SM_1000_NS8cuda_cub10__tabulate7functorINS7_10device_ptrIiEENS7_6system6detail7generic6detail22compute_sequence_valueIivEElEEEEvT0_T1__param_1];
	ld.param.u64 	%rd8, [_ZN3cub18CUB_300001_SM_10006detail8for_each13static_kernelINS2_12policy_hub_t12policy_500_tElN6thrust24THRUST_300001_SM_1000_NS8cuda_cub10__tabulate7functorINS7_10device_ptrIiEENS7_6system6detail7generic6detail22compute_sequence_valueIivEElEEEEvT0_T1__param_0];
	ld.param.v2.u32 	{%r3, %r4}, [_ZN3cub18CUB_300001_SM_10006detail8for_each13static_kernelINS2_12policy_hub_t12policy_500_tElN6thrust24THRUST_300001_SM_1000_NS8cuda_cub10__tabulate7functorINS7_10device_ptrIiEENS7_6system6detail7generic6detail22compute_sequence_valueIivEElEEEEvT0_T1__param_1+8];
	mov.u32 	%r5, %ctaid.x;
	mul.wide.u32 	%rd1, %r5, 512;
	sub.s64 	%rd2, %rd8, %rd1;
	setp.lt.s64 	%p1, %rd2, 512;
	@%p1 bra 	$L__BB1_2;
	mov.u32 	%r13, %tid.x;
	cvta.to.global.u64 	%rd15, %rd7;
	cvt.u64.u32 	%rd16, %r13;
	add.s64 	%rd17, %rd1, %rd16;
	cvt.u32.u64 	%r14, %rd17;
	mad.lo.s32 	%r15, %r4, %r14, %r3;
	shl.b64 	%rd18, %rd17, 2;
	add.s64 	%rd19, %rd15, %rd18;
	st.global.u32 	[%rd19], %r15;
	add.s32 	%r16, %r14, 256;
	mad.lo.s32 	%r17, %r4, %r16, %r3;
	st.global.u32 	[%rd19+1024], %r17;
	bra.uni 	$L__BB1_6;
$L__BB1_2:
	cvta.to.global.u64 	%rd3, %rd7;
	mov.u32 	%r6, %tid.x;
	cvt.s64.s32 	%rd4, %rd2;
	cvt.u64.u32 	%rd5, %r6;
	setp.le.s64 	%p2, %rd4, %rd5;
	@%p2 bra 	$L__BB1_4;
	add.s64 	%rd9, %rd1, %rd5;
	cvt.u32.u64 	%r7, %rd9;
	mad.lo.s32 	%r8, %r4, %r7, %r3;
	shl.b64 	%rd10, %rd9, 2;
	add.s64 	%rd11, %rd3, %rd10;
	st.global.u32 	[%rd11], %r8;
$L__BB1_4:
	cvt.u32.u64 	%r9, %rd5;
	add.s32 	%r10, %r9, 256;
	cvt.u64.u32 	%rd6, %r10;
	setp.le.s64 	%p3, %rd4, %rd6;
	@%p3 bra 	$L__BB1_6;
	add.s64 	%rd12, %rd1, %rd6;
	shl.b64 	%rd13, %rd12, 2;
	cvt.u32.u64 	%r11, %rd12;
	mad.lo.s32 	%r12, %r4, %r11, %r3;
	add.s64 	%rd14, %rd13, %rd3;
	st.global.u32 	[%rd14], %r12;
$L__BB1_6:
	ret;

}
	// .globl	_ZN3cub18CUB_300001_SM_10006detail10radix_sort31DeviceRadixSortSingleTileKernelINS1_5radix10policy_hubIfiyE10Policy1000ELNS0_9SortOrderE1EfiyNS1_21identity_decomposer_tEEEvPKT1_PSA_PKT2_PSE_T3_iiT4_
.visible .entry _ZN3cub18CUB_300001_SM_10006detail10radix_sort31DeviceRadixSortSingleTileKernelINS1_5radix10policy_hubIfiyE10Policy1000ELNS0_9SortOrderE1EfiyNS1_21identity_decomposer_tEEEvPKT1_PSA_PKT2_PSE_T3_iiT4_(
	.param .u64 .ptr .align 1 _ZN3cub18CUB_300001_SM_10006detail10radix_sort31DeviceRadixSortSingleTileKernelINS1_5radix10policy_hubIfiyE10Policy1000ELNS0_9SortOrderE1EfiyNS1_21identity_decomposer_tEEEvPKT1_PSA_PKT2_PSE_T3_iiT4__param_0,
	.param .u64 .ptr .align 1 _ZN3cub18CUB_300001_SM_10006detail10radix_sort31DeviceRadixSortSingleTileKernelINS1_5radix10policy_hubIfiyE10Policy1000ELNS0_9SortOrderE1EfiyNS1_21identity_decomposer_tEEEvPKT1_PSA_PKT2_PSE_T3_iiT4__param_1,
	.param .u64 .ptr .align 1 _ZN3cub18CUB_300001_SM_10006detail10radix_sort31DeviceRadixSortSingleTileKernelINS1_5radix10policy_hubIfiyE10Policy1000ELNS0_9SortOrderE1EfiyNS1_21identity_decomposer_tEEEvPKT1_PSA_PKT2_PSE_T3_iiT4__param_2,
	.param .u64 .ptr .align 1 _ZN3cub18CUB_300001_SM_10006detail10radix_sort31DeviceRadixSortSingleTileKernelINS1_5radix10policy_hubIfiyE10Policy1000ELNS0_9SortOrderE1EfiyNS1_21identity_decomposer_tEEEvPKT1_PSA_PKT2_PSE_T3_iiT4__param_3,
	.param .u64 _ZN3cub18CUB_300001_SM_10006detail10radix_sort31DeviceRadixSortSingleTileKernelINS1_5radix10policy_hubIfiyE10Policy1000ELNS0_9SortOrderE1EfiyNS1_21identity_decomposer_tEEEvPKT1_PSA_PKT2_PSE_T3_iiT4__param_4,
	.param .u32 _ZN3cub18CUB_300001_SM_10006detail10radix_sort31DeviceRadixSortSingleTileKernelINS1_5radix10policy_hubIfiyE10Policy1000ELNS0_9SortOrderE1EfiyNS1_21identity_decomposer_tEEEvPKT1_PSA_PKT2_PSE_T3_iiT4__param_5,
	.param .u32 _ZN3cub18CUB_300001_SM_10006detail10radix_sort31DeviceRadixSortSingleTileKernelINS1_5radix10policy_hubIfiyE10Policy1000ELNS0_9SortOrderE1EfiyNS1_21identity_decomposer_tEEEvPKT1_PSA_PKT2_PSE_T3_iiT4__param_6,
	.param .align 1 .b8 _ZN3cub18CUB_300001_SM_10006detail10radix_sort31DeviceRadixSortSingleTileKernelINS1_5radix10policy_hubIfiyE10Policy1000ELNS0_9SortOrderE1EfiyNS1_21identity_decomposer_tEEEvPKT1_PSA_PKT2_PSE_T3_iiT4__param_7[1]
)
.maxntid 256
.minnctapersm 1
{
	.reg .pred 	%p<130>;
	.reg .b16 	%rs<39>;
	.reg .b32 	%r<957>;
	.reg .b64 	%rd<37>;
	// demoted variable
	.shared .align 16 .b8 _ZZN3cub18CUB_300001_SM_10006detail10radix_sort31DeviceRadixSortSingleTileKernelINS1_5radix10policy_hubIfiyE10Policy1000ELNS0_9SortOrderE1EfiyNS1_21identity_decomposer_tEEEvPKT1_PSA_PKT2_PSE_T3_iiT4_E12temp_storage[33856];
	ld.param.u64 	%rd10, [_ZN3cub18CUB_300001_SM_10006detail10radix_sort31DeviceRadixSortSingleTileKernelINS1_5radix10policy_hubIfiyE10Policy1000ELNS0_9SortOrderE1EfiyNS1_21identity_decomposer_tEEEvPKT1_PSA_PKT2_PSE_T3_iiT4__param_0];
	ld.param.u64 	%rd6, [_ZN3cub18CUB_300001_SM_10006detail10radix_sort31DeviceRadixSortSingleTileKernelINS1_5radix10policy_hubIfiyE10Policy1000ELNS0_9SortOrderE1EfiyNS1_21identity_decomposer_tEEEvPKT1_PSA_PKT2_PSE_T3_iiT4__param_1];
	ld.param.u64 	%rd7, [_ZN3cub18CUB_300001_SM_10006detail10radix_sort31DeviceRadixSortSingleTileKernelINS1_5radix10policy_hubIfiyE10Policy1000ELNS0_9SortOrderE1EfiyNS1_21identity_decomposer_tEEEvPKT1_PSA_PKT2_PSE_T3_iiT4__param_2];
	ld.param.u64 	%rd8, [_ZN3cub18CUB_300001_SM_10006detail10radix_sort31DeviceRadixSortSingleTileKernelINS1_5radix10policy_hubIfiyE10Policy1000ELNS0_9SortOrderE1EfiyNS1_21identity_decomposer_tEEEvPKT1_PSA_PKT2_PSE_T3_iiT4__param_3];
	ld.param.u64 	%rd9, [_ZN3cub18CUB_300001_SM_10006detail10radix_sort31DeviceRadixSortSingleTileKernelINS1_5radix10policy_hubIfiyE10Policy1000ELNS0_9SortOrderE1EfiyNS1_21identity_decomposer_tEEEvPKT1_PSA_PKT2_PSE_T3_iiT4__param_4];
	ld.param.u32 	%r322, [_ZN3cub18CUB_300001_SM_10006detail10radix_sort31DeviceRadixSortSingleTileKernelINS1_5radix10policy_hubIfiyE10Policy1000ELNS0_9SortOrderE1EfiyNS1_21identity_decomposer_tEEEvPKT1_PSA_PKT2_PSE_T3_iiT4__param_5];
	ld.param.u32 	%r323, [_ZN3cub18CUB_300001_SM_10006detail10radix_sort31DeviceRadixSortSingleTileKernelINS1_5radix10policy_hubIfiyE10Policy1000ELNS0_9SortOrderE1EfiyNS1_21identity_decomposer_tEEEvPKT1_PSA_PKT2_PSE_T3_iiT4__param_6];
	cvta.to.global.u64 	%rd11, %rd10;
	cvt.u32.u64 	%r1, %rd9;
	mov.u32 	%r2, %tid.x;
	mul.lo.s32 	%r3, %r2, 19;
	setp.ge.s32 	%p1, %r3, %r1;
	mul.wide.u32 	%rd12, %r3, 4;
	add.s64 	%rd1, %rd11, %rd12;
	mov.b32 	%r877, -1;
	@%p1 bra 	$L__BB2_2;
	ld.global.u32 	%r877, [%rd1];
$L__BB2_2:
	add.s32 	%r6, %r3, 1;
	setp.ge.s32 	%p2, %r6, %r1;
	mov.b32 	%r878, -1;
	@%p2 bra 	$L__BB2_4;
	ld.global.u32 	%r878, [%rd1+4];
$L__BB2_4:
	add.s32 	%r9, %r3, 2;
	setp.ge.s32 	%p3, %r9, %r1;
	mov.b32 	%r879, -1;
	@%p3 bra 	$L__BB2_6;
	ld.global.u32 	%r879, [%rd1+8];
$L__BB2_6:
	add.s32 	%r12, %r3, 3;
	setp.ge.s32 	%p4, %r12, %r1;
	mov.b32 	%r880, -1;
	@%p4 bra 	$L__BB2_8;
	ld.global.u32 	%r880, [%rd1+12];
$L__BB2_8:
	add.s32 	%r15, %r3, 4;
	setp.ge.s32 	%p5, %r15, %r1;
	mov.b32 	%r881, -1;
	@%p5 bra 	$L__BB2_10;
	ld.global.u32 	%r881, [%rd1+16];
$L__BB2_10:
	add.s32 	%r18, %r3, 5;
	setp.ge.s32 	%p6, %r18, %r1;
	mov.b32 	%r882, -1;
	@%p6 bra 	$L__BB2_12;
	ld.global.u32 	%r882, [%rd1+20];
$L__BB2_12:
	add.s32 	%r21, %r3, 6;
	setp.ge.s32 	%p7, %r21, %r1;
	mov.b32 	%r883, -1;
	@%p7 bra 	$L__BB2_14;
	ld.global.u32 	%r883, [%rd1+24];
$L__BB2_14:
	add.s32 	%r24, %r3, 7;
	setp.ge.s32 	%p8, %r24, %r1;
	mov.b32 	%r884, -1;
	@%p8 bra 	$L__BB2_16;
	ld.global.u32 	%r884, [%rd1+28];
$L__BB2_16:
	add.s32 	%r27, %r3, 8;
	setp.ge.s32 	%p9, %r27, %r1;
	mov.b32 	%r885, -1;
	@%p9 bra 	$L__BB2_18;
	ld.global.u32 	%r885, [%rd1+32];
$L__BB2_18:
	add.s32 	%r30, %r3, 9;
	setp.ge.s32 	%p10, %r30, %r1;
	mov.b32 	%r886, -1;
	@%p10 bra 	$L__BB2_20;
	ld.global.u32 	%r886, [%rd1+36];
$L__BB2_20:
	add.s32 	%r33, %r3, 10;
	setp.ge.s32 	%p11, %r33, %r1;
	mov.b32 	%r887, -1;
	@%p11 bra 	$L__BB2_22;
	ld.global.u32 	%r887, [%rd1+40];
$L__BB2_22:
	add.s32 	%r36, %r3, 11;
	setp.ge.s32 	%p12, %r36, %r1;
	mov.b32 	%r888, -1;
	@%p12 bra 	$L__BB2_24;
	ld.global.u32 	%r888, [%rd1+44];
$L__BB2_24:
	add.s32 	%r39, %r3, 12;
	setp.ge.s32 	%p13, %r39, %r1;
	mov.b32 	%r889, -1;
	@%p13 bra 	$L__BB2_26;
	ld.global.u32 	%r889, [%rd1+48];
$L__BB2_26:
	add.s32 	%r42, %r3, 13;
	setp.ge.s32 	%p14, %r42, %r1;
	mov.b32 	%r890, -1;
	@%p14 bra 	$L__BB2_28;
	ld.global.u32 	%r890, [%rd1+52];
$L__BB2_28:
	add.s32 	%r45, %r3, 14;
	setp.ge.s32 	%p15, %r45, %r1;
	mov.b32 	%r891, -1;
	@%p15 bra 	$L__BB2_30;
	ld.global.u32 	%r891, [%rd1+56];
$L__BB2_30:
	add.s32 	%r48, %r3, 15;
	setp.ge.s32 	%p16, %r48, %r1;
	mov.b32 	%r892, -1;
	@%p16 bra 	$L__BB2_32;
	ld.global.u32 	%r892, [%rd1+60];
$L__BB2_32:
	add.s32 	%r51, %r3, 16;
	setp.ge.s32 	%p17, %r51, %r1;
	mov.b32 	%r893, -1;
	@%p17 bra 	$L__BB2_34;
	ld.global.u32 	%r893, [%rd1+64];
$L__BB2_34:
	add.s32 	%r54, %r3, 17;
	setp.ge.s32 	%p18, %r54, %r1;
	mov.b32 	%r894, -1;
	@%p18 bra 	$L__BB2_36;
	ld.global.u32 	%r894, [%rd1+68];
$L__BB2_36:
	add.s32 	%r57, %r3, 18;
	setp.ge.s32 	%p19, %r57, %r1;
	mov.b32 	%r895, -1;
	@%p19 bra 	$L__BB2_38;
	ld.global.u32 	%r895, [%rd1+72];
$L__BB2_38:
	bar.sync 	0;
	mov.b64 	{%r344, %r345}, %rd9;
	shfl.sync.idx.b32	%r60|%p20, %r344, 0, 31, -1;
	shfl.sync.idx.b32	%r346|%p21, %r345, 0, 31, -1;
	mov.b64 	%rd2, {%r60, %r346};
	setp.ge.s32 	%p22, %r3, %r60;
	cvta.to.global.u64 	%rd13, %rd7;
	add.s64 	%rd3, %rd13, %rd12;
	@%p22 bra 	$L__BB2_40;
	ld.global.u32 	%r954, [%rd3];
$L__BB2_40:
	setp.ge.s32 	%p23, %r6, %r60;
	@%p23 bra 	$L__BB2_42;
	ld.global.u32 	%r953, [%rd3+4];
$L__BB2_42:
	setp.ge.s32 	%p24, %r9, %r60;
	@%p24 bra 	$L__BB2_44;
	ld.global.u32 	%r952, [%rd3+8];
$L__BB2_44:
	setp.ge.s32 	%p25, %r12, %r60;
	@%p25 bra 	$L__BB2_46;
	ld.global.u32 	%r951, [%rd3+12];
$L__BB2_46:
	setp.ge.s32 	%p26, %r15, %r60;
	@%p26 bra 	$L__BB2_48;
	ld.global.u32 	%r950, [%rd3+16];
$L__BB2_48:
	setp.ge.s32 	%p27, %r18, %r60;
	@%p27 bra 	$L__BB2_50;
	ld.global.u32 	%r949, [%rd3+20];
$L__BB2_50:
	setp.ge.s32 	%p28, %r21, %r60;
	@%p28 bra 	$L__BB2_52;
	ld.global.u32 	%r948, [%rd3+24];
$L__BB2_52:
	setp.ge.s32 	%p29, %r24, %r60;
	@%p29 bra 	$L__BB2_54;
	ld.global.u32 	%r947, [%rd3+28];
$L__BB2_54:
	setp.ge.s32 	%p30, %r27, %r60;
	@%p30 bra 	$L__BB2_56;
	ld.global.u32 	%r946, [%rd3+32];
$L__BB2_56:
	setp.ge.s32 	%p31, %r30, %r60;
	@%p31 bra 	$L__BB2_58;
	ld.global.u32 	%r945, [%rd3+36];
$L__BB2_58:
	setp.ge.s32 	%p32, %r33, %r60;
	@%p32 bra 	$L__BB2_60;
	ld.global.u32 	%r944, [%rd3+40];
$L__BB2_60:
	setp.ge.s32 	%p33, %r36, %r60;
	@%p33 bra 	$L__BB2_62;
	ld.global.u32 	%r943, [%rd3+44];
$L__BB2_62:
	setp.ge.s32 	%p34, %r39, %r60;
	@%p34 bra 	$L__BB2_64;
	ld.global.u32 	%r942, [%rd3+48];
$L__BB2_64:
	setp.ge.s32 	%p35, %r42, %r60;
	@%p35 bra 	$L__BB2_66;
	ld.global.u32 	%r941, [%rd3+52];
$L__BB2_66:
	setp.ge.s32 	%p36, %r45, %r60;
	@%p36 bra 	$L__BB2_68;
	ld.global.u32 	%r940, [%rd3+56];
$L__BB2_68:
	setp.ge.s32 	%p37, %r48, %r60;
	@%p37 bra 	$L__BB2_70;
	ld.global.u32 	%r939, [%rd3+60];
$L__BB2_70:
	setp.ge.s32 	%p38, %r51, %r60;
	@%p38 bra 	$L__BB2_72;
	ld.global.u32 	%r938, [%rd3+64];
$L__BB2_72:
	setp.ge.s32 	%p39, %r54, %r60;
	@%p39 bra 	$L__BB2_74;
	ld.global.u32 	%r937, [%rd3+68];
$L__BB2_74:
	setp.ge.s32 	%p40, %r57, %r60;
	@%p40 bra 	$L__BB2_76;
	ld.global.u32 	%r936, [%rd3+72];
$L__BB2_76:
	bar.sync 	0;
	setp.gt.s32 	%p41, %r877, -1;
	selp.b32 	%r366, -2147483648, -1, %p41;
	xor.b32  	%r935, %r366, %r877;
	setp.gt.s32 	%p42, %r878, -1;
	selp.b32 	%r367, -2147483648, -1, %p42;
	xor.b32  	%r934, %r367, %r878;
	setp.gt.s32 	%p43, %r879, -1;
	selp.b32 	%r368, -2147483648, -1, %p43;
	xor.b32  	%r933, %r368, %r879;
	setp.gt.s32 	%p44, %r880, -1;
	selp.b32 	%r369, -2147483648, -1, %p44;
	xor.b32  	%r932, %r369, %r880;
	setp.gt.s32 	%p45, %r881, -1;
	selp.b32 	%r370, -2147483648, -1, %p45;
	xor.b32  	%r931, %r370, %r881;
	setp.gt.s32 	%p46, %r882, -1;
	selp.b32 	%r371, -2147483648, -1, %p46;
	xor.b32  	%r930, %r371, %r882;
	setp.gt.s32 	%p47, %r883, -1;
	selp.b32 	%r372, -2147483648, -1, %p47;
	xor.b32  	%r929, %r372, %r883;
	setp.gt.s32 	%p48, %r884, -1;
	selp.b32 	%r373, -2147483648, -1, %p48;
	xor.b32  	%r928, %r373, %r884;
	setp.gt.s32 	%p49, %r885, -1;
	selp.b32 	%r374, -2147483648, -1, %p49;
	xor.b32  	%r927, %r374, %r885;
	setp.gt.s32 	%p50, %r886, -1;
	selp.b32 	%r375, -2147483648, -1, %p50;
	xor.b32  	%r926, %r375, %r886;
	setp.gt.s32 	%p51, %r887, -1;
	selp.b32 	%r376, -2147483648, -1, %p51;
	xor.b32  	%r925, %r376, %r887;
	setp.gt.s32 	%p52, %r888, -1;
	selp.b32 	%r377, -2147483648, -1, %p52;
	xor.b32  	%r924, %r377, %r888;
	setp.gt.s32 	%p53, %r889, -1;
	selp.b32 	%r378, -2147483648, -1, %p53;
	xor.b32  	%r923, %r378, %r889;
	setp.gt.s32 	%p54, %r890, -1;
	selp.b32 	%r379, -2147483648, -1, %p54;
	xor.b32  	%r922, %r379, %r890;
	setp.gt.s32 	%p55, %r891, -1;
	selp.b32 	%r380, -2147483648, -1, %p55;
	xor.b32  	%r921, %r380, %r891;
	setp.gt.s32 	%p56, %r892, -1;
	selp.b32 	%r381, -2147483648, -1, %p56;
	xor.b32  	%r920, %r381, %r892;
	setp.gt.s32 	%p57, %r893, -1;
	selp.b32 	%r382, -2147483648, -1, %p57;
	xor.b32  	%r919, %r382, %r893;
	setp.gt.s32 	%p58, %r894, -1;
	selp.b32 	%r383, -2147483648, -1, %p58;
	xor.b32  	%r918, %r383, %r894;
	setp.gt.s32 	%p59, %r895, -1;
	selp.b32 	%r384, -2147483648, -1, %p59;
	xor.b32  	%r917, %r384, %r895;
	shr.u32 	%r118, %r2, 5;
	shl.b32 	%r385, %r2, 2;
	mov.u32 	%r386, _ZZN3cub18CUB_300001_SM_10006detail10radix_sort31DeviceRadixSortSingleTileKernelINS1_5radix10policy_hubIfiyE10Policy1000ELNS0_9SortOrderE1EfiyNS1_21identity_decomposer_tEEEvPKT1_PSA_PKT2_PSE_T3_iiT4_E12temp_storage;
	add.s32 	%r119, %r386, %r385;
	shl.b32 	%r387, %r2, 7;
	add.s32 	%r120, %r119, %r387;
	shl.b32 	%r388, %r118, 2;
	add.s32 	%r389, %r386, %r388;
	add.s32 	%r121, %r389, 33792;
	mad.lo.s32 	%r122, %r2, -56, %r120;
	add.s32 	%r916, %r322, 6;
	sub.s32 	%r915, %r323, %r322;
$L__BB2_77:
	add.s32 	%r449, %r916, -6;
	min.s32 	%r392, %r915, 6;
	mov.b32 	%r478, 0;
	st.shared.u32 	[%r119], %r478;
	st.shared.u32 	[%r119+1024], %r478;
	st.shared.u32 	[%r119+2048], %r478;
	st.shared.u32 	[%r119+3072], %r478;
	st.shared.u32 	[%r119+4096], %r478;
	st.shared.u32 	[%r119+5120], %r478;
	st.shared.u32 	[%r119+6144], %r478;
	st.shared.u32 	[%r119+7168], %r478;
	st.shared.u32 	[%r119+8192], %r478;
	st.shared.u32 	[%r119+9216], %r478;
	st.shared.u32 	[%r119+10240], %r478;
	st.shared.u32 	[%r119+11264], %r478;
	st.shared.u32 	[%r119+12288], %r478;
	st.shared.u32 	[%r119+13312], %r478;
	st.shared.u32 	[%r119+14336], %r478;
	st.shared.u32 	[%r119+15360], %r478;
	st.shared.u32 	[%r119+16384], %r478;
	st.shared.u32 	[%r119+17408], %r478;
	st.shared.u32 	[%r119+18432], %r478;
	st.shared.u32 	[%r119+19456], %r478;
	st.shared.u32 	[%r119+20480], %r478;
	st.shared.u32 	[%r119+21504], %r478;
	st.shared.u32 	[%r119+22528], %r478;
	st.shared.u32 	[%r119+23552], %r478;
	st.shared.u32 	[%r119+24576], %r478;
	st.shared.u32 	[%r119+25600], %r478;
	st.shared.u32 	[%r119+26624], %r478;
	st.shared.u32 	[%r119+27648], %r478;
	st.shared.u32 	[%r119+28672], %r478;
	st.shared.u32 	[%r119+29696], %r478;
	st.shared.u32 	[%r119+30720], %r478;
	st.shared.u32 	[%r119+31744], %r478;
	st.shared.u32 	[%r119+32768], %r478;
	// begin inline asm
	bmsk.clamp.b32 %r390, %r478, %r392;
	// end inline asm
	setp.eq.s32 	%p60, %r935, 2147483647;
	selp.b32 	%r394, -2147483648, %r935, %p60;
	// begin inline asm
	shr.b32 %r393, %r394, %r449;
	// end inline asm
	and.b32  	%r481, %r390, %r393;
	shl.b32 	%r482, %r481, 10;
	not.b32 	%r483, %r482;
	and.b32  	%r484, %r483, 31744;
	add.s32 	%r485, %r119, %r484;
	shr.u32 	%r486, %r481, 4;
	and.b32  	%r487, %r486, 268435454;
	sub.s32 	%r166, %r485, %r487;
	ld.shared.u16 	%rs1, [%r166+2];
	add.s16 	%rs20, %rs1, 1;
	st.shared.u16 	[%r166+2], %rs20;
	setp.eq.s32 	%p61, %r934, 2147483647;
	selp.b32 	%r397, -2147483648, %r934, %p61;
	// begin inline asm
	shr.b32 %r396, %r397, %r449;
	// end inline asm
	and.b32  	%r488, %r390, %r396;
	shl.b32 	%r489, %r488, 10;
	not.b32 	%r490, %r489;
	and.b32  	%r491, %r490, 31744;
	add.s32 	%r492, %r119, %r491;
	shr.u32 	%r493, %r488, 4;
	and.b32  	%r494, %r493, 268435454;
	sub.s32 	%r167, %r492, %r494;
	ld.shared.u16 	%rs2, [%r167+2];
	add.s16 	%rs21, %rs2, 1;
	st.shared.u16 	[%r167+2], %rs21;
	setp.eq.s32 	%p62, %r933, 2147483647;
	selp.b32 	%r400, -2147483648, %r933, %p62;
	// begin inline asm
	shr.b32 %r399, %r400, %r449;
	// end inline asm
	and.b32  	%r495, %r390, %r399;
	shl.b32 	%r496, %r495, 10;
	not.b32 	%r497, %r496;
	and.b32  	%r498, %r497, 31744;
	add.s32 	%r499, %r119, %r498;
	shr.u32 	%r500, %r495, 4;
	and.b32  	%r501, %r500, 268435454;
	sub.s32 	%r168, %r499, %r501;
	ld.shared.u16 	%rs3, [%r168+2];
	add.s16 	%rs22, %rs3, 1;
	st.shared.u16 	[%r168+2], %rs22;
	setp.eq.s32 	%p63, %r932, 2147483647;
	selp.b32 	%r403, -2147483648, %r932, %p63;
	// begin inline asm
	shr.b32 %r402, %r403, %r449;
	// end inline asm
	and.b32  	%r502, %r390, %r402;
	shl.b32 	%r503, %r502, 10;
	not.b32 	%r504, %r503;
	and.b32  	%r505, %r504, 31744;
	add.s32 	%r506, %r119, %r505;
	shr.u32 	%r507, %r502, 4;
	and.b32  	%r508, %r507, 268435454;
	sub.s32 	%r169, %r506, %r508;
	ld.shared.u16 	%rs4, [%r169+2];
	add.s16 	%rs23, %rs4, 1;
	st.shared.u16 	[%r169+2], %rs23;
	setp.eq.s32 	%p64, %r931, 2147483647;
	selp.b32 	%r406, -2147483648, %r931, %p64;
	// begin inline asm
	shr.b32 %r405, %r406, %r449;
	// end inline asm
	and.b32  	%r509, %r390, %r405;
	shl.b32 	%r510, %r509, 10;
	not.b32 	%r511, %r510;
	and.b32  	%r512, %r511, 31744;
	add.s32 	%r513, %r119, %r512;
	shr.u32 	%r514, %r509, 4;
	and.b32  	%r515, %r514, 268435454;
	sub.s32 	%r170, %r513, %r515;
	ld.shared.u16 	%rs5, [%r170+2];
	add.s16 	%rs24, %rs5, 1;
	st.shared.u16 	[%r170+2], %rs24;
	setp.eq.s32 	%p65, %r930, 2147483647;
	selp.b32 	%r409, -2147483648, %r930, %p65;
	// begin inline asm
	shr.b32 %r408, %r409, %r449;
	// end inline asm
	and.b32  	%r516, %r390, %r408;
	shl.b32 	%r517, %r516, 10;
	not.b32 	%r518, %r517;
	and.b32  	%r519, %r518, 31744;
	add.s32 	%r520, %r119, %r519;
	shr.u32 	%r521, %r516, 4;
	and.b32  	%r522, %r521, 268435454;
	sub.s32 	%r171, %r520, %r522;
	ld.shared.u16 	%rs6, [%r171+2];
	add.s16 	%rs25, %rs6, 1;
	st.shared.u16 	[%r171+2], %rs25;
	setp.eq.s32 	%p66, %r929, 2147483647;
	selp.b32 	%r412, -2147483648, %r929, %p66;
	// begin inline asm
	shr.b32 %r411, %r412, %r449;
	// end inline asm
	and.b32  	%r523, %r390, %r411;
	shl.b32 	%r524, %r523, 10;
	not.b32 	%r525, %r524;
	and.b32  	%r526, %r525, 31744;
	add.s32 	%r527, %r119, %r526;
	shr.u32 	%r528, %r523, 4;
	and.b32  	%r529, %r528, 268435454;
	sub.s32 	%r172, %r527, %r529;
	ld.shared.u16 	%rs7, [%r172+2];
	add.s16 	%rs26, %rs7, 1;
	st.shared.u16 	[%r172+2], %rs26;
	setp.eq.s32 	%p67, %r928, 2147483647;
	selp.b32 	%r415, -2147483648, %r928, %p67;
	// begin inline asm
	shr.b32 %r414, %r415, %r449;
	// end inline asm
	and.b32  	%r530, %r390, %r414;
	shl.b32 	%r531, %r530, 10;
	not.b32 	%r532, %r531;
	and.b32  	%r533, %r532, 31744;
	add.s32 	%r534, %r119, %r533;
	shr.u32 	%r535, %r530, 4;
	and.b32  	%r536, %r535, 268435454;
	sub.s32 	%r173, %r534, %r536;
	ld.shared.u16 	%rs8, [%r173+2];
	add.s16 	%rs27, %rs8, 1;
	st.shared.u16 	[%r173+2], %rs27;
	setp.eq.s32 	%p68, %r927, 2147483647;
	selp.b32 	%r418, -2147483648, %r927, %p68;
	// begin inline asm
	shr.b32 %r417, %r418, %r449;
	// end inline asm
	and.b32  	%r537, %r390, %r417;
	shl.b32 	%r538, %r537, 10;
	not.b32 	%r539, %r538;
	and.b32  	%r540, %r539, 31744;
	add.s32 	%r541, %r119, %r540;
	shr.u32 	%r542, %r537, 4;
	and.b32  	%r543, %r542, 268435454;
	sub.s32 	%r174, %r541, %r543;
	ld.shared.u16 	%rs9, [%r174+2];
	add.s16 	%rs28, %rs9, 1;
	st.shared.u16 	[%r174+2], %rs28;
	setp.eq.s32 	%p69, %r926, 2147483647;
	selp.b32 	%r421, -2147483648, %r926, %p69;
	// begin inline asm
	shr.b32 %r420, %r421, %r449;
	// end inline asm
	and.b32  	%r544, %r390, %r420;
	shl.b32 	%r545, %r544, 10;
	not.b32 	%r546, %r545;
	and.b32  	%r547, %r546, 31744;
	add.s32 	%r548, %r119, %r547;
	shr.u32 	%r549, %r544, 4;
	and.b32  	%r550, %r549, 268435454;
	sub.s32 	%r175, %r548, %r550;
	ld.shared.u16 	%rs10, [%r175+2];
	add.s16 	%rs29, %rs10, 1;
	st.shared.u16 	[%r175+2], %rs29;
	setp.eq.s32 	%p70, %r925, 2147483647;
	selp.b32 	%r424, -2147483648, %r925, %p70;
	// begin inline asm
	shr.b32 %r423, %r424, %r449;
	// end inline asm
	and.b32  	%r551, %r390, %r423;
	shl.b32 	%r552, %r551, 10;
	not.b32 	%r553, %r552;
	and.b32  	%r554, %r553, 31744;
	add.s32 	%r555, %r119, %r554;
	shr.u32 	%r556, %r551, 4;
	and.b32  	%r557, %r556, 268435454;
	sub.s32 	%r176, %r555, %r557;
	ld.shared.u16 	%rs11, [%r176+2];
	add.s16 	%rs30, %rs11, 1;
	st.shared.u16 	[%r176+2], %rs30;
	setp.eq.s32 	%p71, %r924, 2147483647;
	selp.b32 	%r427, -2147483648, %r924, %p71;
	// begin inline asm
	shr.b32 %r426, %r427, %r449;
	// end inline asm
	and.b32  	%r558, %r390, %r426;
	shl.b32 	%r559, %r558, 10;
	not.b32 	%r560, %r559;
	and.b32  	%r561, %r560, 31744;
	add.s32 	%r562, %r119, %r561;
	shr.u32 	%r563, %r558, 4;
	and.b32  	%r564, %r563, 268435454;
	sub.s32 	%r177, %r562, %r564;
	ld.shared.u16 	%rs12, [%r177+2];
	add.s16 	%rs31, %rs12, 1;
	st.shared.u16 	[%r177+2], %rs31;
	setp.eq.s32 	%p72, %r923, 2147483647;
	selp.b32 	%r430, -2147483648, %r923, %p72;
	// begin inline asm
	shr.b32 %r429, %r430, %r449;
	// end inline asm
	and.b32  	%r565, %r390, %r429;
	shl.b32 	%r566, %r565, 10;
	not.b32 	%r567, %r566;
	and.b32  	%r568, %r567, 31744;
	add.s32 	%r569, %r119, %r568;
	shr.u32 	%r570, %r565, 4;
	and.b32  	%r571, %r570, 268435454;
	sub.s32 	%r178, %r569, %r571;
	ld.shared.u16 	%rs13, [%r178+2];
	add.s16 	%rs32, %rs13, 1;
	st.shared.u16 	[%r178+2], %rs32;
	setp.eq.s32 	%p73, %r922, 2147483647;
	selp.b32 	%r433, -2147483648, %r922, %p73;
	// begin inline asm
	shr.b32 %r432, %r433, %r449;
	// end inline asm
	and.b32  	%r572, %r390, %r432;
	shl.b32 	%r573, %r572, 10;
	not.b32 	%r574, %r573;
	and.b32  	%r575, %r574, 31744;
	add.s32 	%r576, %r119, %r575;
	shr.u32 	%r577, %r572, 4;
	and.b32  	%r578, %r577, 268435454;
	sub.s32 	%r179, %r576, %r578;
	ld.shared.u16 	%rs14, [%r179+2];
	add.s16 	%rs33, %rs14, 1;
	st.shared.u16 	[%r179+2], %rs33;
	setp.eq.s32 	%p74, %r921, 2147483647;
	selp.b32 	%r436, -2147483648, %r921, %p74;
	// begin inline asm
	shr.b32 %r435, %r436, %r449;
	// end inline asm
	and.b32  	%r579, %r390, %r435;
	shl.b32 	%r580, %r579, 10;
	not.b32 	%r581, %r580;
	and.b32  	%r582, %r581, 31744;
	add.s32 	%r583, %r119, %r582;
	shr.u32 	%r584, %r579, 4;
	and.b32  	%r585, %r584, 268435454;
	sub.s32 	%r180, %r583, %r585;
	ld.shared.u16 	%rs15, [%r180+2];
	add.s16 	%rs34, %rs15, 1;
	st.shared.u16 	[%r180+2], %rs34;
	setp.eq.s32 	%p75, %r920, 2147483647;
	selp.b32 	%r439, -2147483648, %r920, %p75;
	// begin inline asm
	shr.b32 %r438, %r439, %r449;
	// end inline asm
	and.b32  	%r586, %r390, %r438;
	shl.b32 	%r587, %r586, 10;
	not.b32 	%r588, %r587;
	and.b32  	%r589, %r588, 31744;
	add.s32 	%r590, %r119, %r589;
	shr.u32 	%r591, %r586, 4;
	and.b32  	%r592, %r591, 268435454;
	sub.s32 	%r181, %r590, %r592;
	ld.shared.u16 	%rs16, [%r181+2];
	add.s16 	%rs35, %rs16, 1;
	st.shared.u16 	[%r181+2], %rs35;
	setp.eq.s32 	%p76, %r919, 2147483647;
	selp.b32 	%r442, -2147483648, %r919, %p76;
	// begin inline asm
	shr.b32 %r441, %r442, %r449;
	// end inline asm
	and.b32  	%r593, %r390, %r441;
	shl.b32 	%r594, %r593, 10;
	not.b32 	%r595, %r594;
	and.b32  	%r596, %r595, 31744;
	add.s32 	%r597, %r119, %r596;
	shr.u32 	%r598, %r593, 4;
	and.b32  	%r599, %r598, 268435454;
	sub.s32 	%r182, %r597, %r599;
	ld.shared.u16 	%rs17, [%r182+2];
	add.s16 	%rs36, %rs17, 1;
	st.shared.u16 	[%r182+2], %rs36;
	setp.eq.s32 	%p77, %r918, 2147483647;
	selp.b32 	%r445, -2147483648, %r918, %p77;
	// begin inline asm
	shr.b32 %r444, %r445, %r449;
	// end inline asm
	and.b32  	%r600, %r390, %r444;
	shl.b32 	%r601, %r600, 10;
	not.b32 	%r602, %r601;
	and.b32  	%r603, %r602, 31744;
	add.s32 	%r604, %r119, %r603;
	shr.u32 	%r605, %r600, 4;
	and.b32  	%r606, %r605, 268435454;
	sub.s32 	%r183, %r604, %r606;
	ld.shared.u16 	%rs18, [%r183+2];
	add.s16 	%rs37, %rs18, 1;
	st.shared.u16 	[%r183+2], %rs37;
	setp.eq.s32 	%p78, %r917, 2147483647;
	selp.b32 	%r448, -2147483648, %r917, %p78;
	// begin inline asm
	shr.b32 %r447, %r448, %r449;
	// end inline asm
	and.b32  	%r607, %r390, %r447;
	shl.b32 	%r608, %r607, 10;
	not.b32 	%r609, %r608;
	and.b32  	%r610, %r609, 31744;
	add.s32 	%r611, %r119, %r610;
	shr.u32 	%r612, %r607, 4;
	and.b32  	%r613, %r612, 268435454;
	sub.s32 	%r184, %r611, %r613;
	ld.shared.u16 	%rs19, [%r184+2];
	add.s16 	%rs38, %rs19, 1;
	st.shared.u16 	[%r184+2], %rs38;
	bar.sync 	0;
	ld.shared.u32 	%r185, [%r120];
	ld.shared.u32 	%r614, [%r120+4];
	ld.shared.u32 	%r615, [%r120+8];
	ld.shared.u32 	%r616, [%r120+12];
	ld.shared.u32 	%r617, [%r120+16];
	ld.shared.u32 	%r618, [%r120+20];
	ld.shared.u32 	%r619, [%r120+24];
	ld.shared.u32 	%r620, [%r120+28];
	ld.shared.u32 	%r621, [%r120+32];
	ld.shared.u32 	%r622, [%r120+36];
	ld.shared.u32 	%r623, [%r120+40];
	ld.shared.u32 	%r624, [%r120+44];
	ld.shared.u32 	%r625, [%r120+48];
	ld.shared.u32 	%r626, [%r120+52];
	ld.shared.u32 	%r627, [%r120+56];
	ld.shared.u32 	%r628, [%r120+60];
	ld.shared.u32 	%r629, [%r120+64];
	ld.shared.u32 	%r630, [%r120+68];
	ld.shared.u32 	%r631, [%r120+72];
	ld.shared.u32 	%r632, [%r120+76];
	ld.shared.u32 	%r633, [%r120+80];
	ld.shared.u32 	%r634, [%r120+84];
	ld.shared.u32 	%r635, [%r120+88];
	ld.shared.u32 	%r636, [%r120+92];
	ld.shared.u32 	%r637, [%r120+96];
	ld.shared.u32 	%r638, [%r120+100];
	ld.shared.u32 	%r639, [%r120+104];
	ld.shared.u32 	%r640, [%r120+108];
	ld.shared.u32 	%r641, [%r120+112];
	ld.shared.u32 	%r642, [%r120+116];
	ld.shared.u32 	%r643, [%r120+120];
	ld.shared.u32 	%r644, [%r120+124];
	ld.shared.u32 	%r645, [%r120+128];
	add.s32 	%r186, %r614, %r185;
	add.s32 	%r187, %r615, %r186;
	add.s32 	%r188, %r616, %r187;
	add.s32 	%r189, %r617, %r188;
	add.s32 	%r190, %r618, %r189;
	add.s32 	%r191, %r619, %r190;
	add.s32 	%r192, %r620, %r191;
	add.s32 	%r193, %r621, %r192;
	add.s32 	%r194, %r622, %r193;
	add.s32 	%r195, %r623, %r194;
	add.s32 	%r196, %r624, %r195;
	add.s32 	%r197, %r625, %r196;
	add.s32 	%r198, %r626, %r197;
	add.s32 	%r199, %r627, %r198;
	add.s32 	%r200, %r628, %r199;
	add.s32 	%r201, %r629, %r200;
	add.s32 	%r202, %r630, %r201;
	add.s32 	%r203, %r631, %r202;
	add.s32 	%r204, %r632, %r203;
	add.s32 	%r205, %r633, %r204;
	add.s32 	%r206, %r634, %r205;
	add.s32 	%r207, %r635, %r206;
	add.s32 	%r208, %r636, %r207;
	add.s32 	%r209, %r637, %r208;
	add.s32 	%r210, %r638, %r209;
	add.s32 	%r211, %r639, %r210;
	add.s32 	%r212, %r640, %r211;
	add.s32 	%r213, %r641, %r212;
	add.s32 	%r214, %r642, %r213;
	add.s32 	%r215, %r643, %r214;
	add.s32 	%r216, %r644, %r215;
	add.s32 	%r455, %r645, %r216;
	// begin inline asm
	mov.u32 %r450, %laneid;
	// end inline asm
	mov.b32 	%r453, 1;
	mov.b32 	%r480, -1;
	// begin inline asm
	{  .reg .u32 r0;  .reg .pred p;  shfl.sync.up.b32 r0|p, %r455, %r453, %r478, %r480;  @p add.u32 r0, r0, %r455;  mov.u32 %r451, r0;}
	// end inline asm
	mov.b32 	%r459, 2;
	// begin inline asm
	{  .reg .u32 r0;  .reg .pred p;  shfl.sync.up.b32 r0|p, %r451, %r459, %r478, %r480;  @p add.u32 r0, r0, %r451;  mov.u32 %r457, r0;}
	// end inline asm
	mov.b32 	%r465, 4;
	// begin inline asm
	{  .reg .u32 r0;  .reg .pred p;  shfl.sync.up.b32 r0|p, %r457, %r465, %r478, %r480;  @p add.u32 r0, r0, %r457;  mov.u32 %r463, r0;}
	// end inline asm
	mov.b32 	%r471, 8;
	// begin inline asm
	{  .reg .u32 r0;  .reg .pred p;  shfl.sync.up.b32 r0|p, %r463, %r471, %r478, %r480;  @p add.u32 r0, r0, %r463;  mov.u32 %r469, r0;}
	// end inline asm
	mov.b32 	%r477, 16;
	// begin inline asm
	{  .reg .u32 r0;  .reg .pred p;  shfl.sync.up.b32 r0|p, %r469, %r477, %r478, %r480;  @p add.u32 r0, r0, %r469;  mov.u32 %r475, r0;}
	// end inline asm
	setp.ne.s32 	%p79, %r450, 31;
	@%p79 bra 	$L__BB2_79;
	st.shared.u32 	[%r121], %r475;
$L__BB2_79:
	sub.s32 	%r646, %r475, %r455;
	setp.gt.u32 	%p80, %r2, 31;
	setp.eq.s32 	%p81, %r118, 7;
	setp.eq.s32 	%p82, %r118, 6;
	setp.eq.s32 	%p83, %r118, 5;
	setp.eq.s32 	%p84, %r118, 4;
	setp.eq.s32 	%p85, %r118, 3;
	setp.eq.s32 	%p86, %r118, 2;
	setp.eq.s32 	%p87, %r118, 1;
	bar.sync 	0;
	ld.shared.v4.u32 	{%r647, %r648, %r649, %r650}, [_ZZN3cub18CUB_300001_SM_10006detail10radix_sort31DeviceRadixSortSingleTileKernelINS1_5radix10policy_hubIfiyE10Policy1000ELNS0_9SortOrderE1EfiyNS1_21identity_decomposer_tEEEvPKT1_PSA_PKT2_PSE_T3_iiT4_E12temp_storage+33792];
	selp.b32 	%r651, %r647, %r955, %p87;
	add.s32 	%r652, %r648, %r647;
	selp.b32 	%r653, %r652, %r651, %p86;
	add.s32 	%r654, %r652, %r649;
	selp.b32 	%r655, %r654, %r653, %p85;
	add.s32 	%r656, %r654, %r650;
	selp.b32 	%r657, %r656, %r655, %p84;
	ld.shared.v4.u32 	{%r658, %r659, %r660, %r661}, [_ZZN3cub18CUB_300001_SM_10006detail10radix_sort31DeviceRadixSortSingleTileKernelINS1_5radix10policy_hubIfiyE10Policy1000ELNS0_9SortOrderE1EfiyNS1_21identity_decomposer_tEEEvPKT1_PSA_PKT2_PSE_T3_iiT4_E12temp_storage+33808];
	add.s32 	%r662, %r656, %r658;
	selp.b32 	%r663, %r662, %r657, %p83;
	add.s32 	%r664, %r662, %r659;
	selp.b32 	%r665, %r664, %r663, %p82;
	add.s32 	%r666, %r664, %r660;
	selp.b32 	%r955, %r666, %r665, %p81;
	add.s32 	%r221, %r666, %r661;
	setp.ne.s32 	%p88, %r450, 0;
	selp.b32 	%r667, %r646, 0, %p88;
	add.s32 	%r668, %r955, %r667;
	or.pred  	%p89, %p80, %p88;
	selp.b32 	%r956, %r668, %r646, %p80;
	@%p89 bra 	$L__BB2_81;
	shl.b32 	%r956, %r221, 16;
	st.shared.u32 	[_ZZN3cub18CUB_300001_SM_10006detail10radix_sort31DeviceRadixSortSingleTileKernelINS1_5radix10policy_hubIfiyE10Policy1000ELNS0_9SortOrderE1EfiyNS1_21identity_decomposer_tEEEvPKT1_PSA_PKT2_PSE_T3_iiT4_E12temp_storage+33832], %r956;
$L__BB2_81:
	setp.eq.s32 	%p90, %r2, 0;
	bar.sync 	0;
	ld.shared.u32 	%r669, [_ZZN3cub18CUB_300001_SM_10006detail10radix_sort31DeviceRadixSortSingleTileKernelINS1_5radix10policy_hubIfiyE10Policy1000ELNS0_9SortOrderE1EfiyNS1_21identity_decomposer_tEEEvPKT1_PSA_PKT2_PSE_T3_iiT4_E12temp_storage+33832];
	selp.b32 	%r670, 0, %r669, %p90;
	add.s32 	%r671, %r956, %r670;
	add.s32 	%r672, %r185, %r671;
	add.s32 	%r673, %r186, %r671;
	add.s32 	%r674, %r187, %r671;
	add.s32 	%r675, %r188, %r671;
	add.s32 	%r676, %r189, %r671;
	add.s32 	%r677, %r190, %r671;
	add.s32 	%r678, %r191, %r671;
	add.s32 	%r679, %r192, %r671;
	add.s32 	%r680, %r193, %r671;
	add.s32 	%r681, %r194, %r671;
	add.s32 	%r682, %r195, %r671;
	add.s32 	%r683, %r196, %r671;
	add.s32 	%r684, %r197, %r671;
	add.s32 	%r685, %r198, %r671;
	add.s32 	%r686, %r199, %r671;
	add.s32 	%r687, %r200, %r671;
	add.s32 	%r688, %r201, %r671;
	add.s32 	%r689, %r202, %r671;
	add.s32 	%r690, %r203, %r671;
	add.s32 	%r691, %r204, %r671;
	add.s32 	%r692, %r205, %r671;
	add.s32 	%r693, %r206, %r671;
	add.s32 	%r694, %r207, %r671;
	add.s32 	%r695, %r208, %r671;
	add.s32 	%r696, %r209, %r671;
	add.s32 	%r697, %r210, %r671;
	add.s32 	%r698, %r211, %r671;
	add.s32 	%r699, %r212, %r671;
	add.s32 	%r700, %r213, %r671;
	add.s32 	%r701, %r214, %r671;
	add.s32 	%r702, %r215, %r671;
	add.s32 	%r703, %r216, %r671;
	st.shared.u32 	[%r120], %r671;
	st.shared.u32 	[%r120+4], %r672;
	st.shared.u32 	[%r120+8], %r673;
	st.shared.u32 	[%r120+12], %r674;
	st.shared.u32 	[%r120+16], %r675;
	st.shared.u32 	[%r120+20], %r676;
	st.shared.u32 	[%r120+24], %r677;
	st.shared.u32 	[%r120+28], %r678;
	st.shared.u32 	[%r120+32], %r679;
	st.shared.u32 	[%r120+36], %r680;
	st.shared.u32 	[%r120+40], %r681;
	st.shared.u32 	[%r120+44], %r682;
	st.shared.u32 	[%r120+48], %r683;
	st.shared.u32 	[%r120+52], %r684;
	st.shared.u32 	[%r120+56], %r685;
	st.shared.u32 	[%r120+60], %r686;
	st.shared.u32 	[%r120+64], %r687;
	st.shared.u32 	[%r120+68], %r688;
	st.shared.u32 	[%r120+72], %r689;
	st.shared.u32 	[%r120+76], %r690;
	st.shared.u32 	[%r120+80], %r691;
	st.shared.u32 	[%r120+84], %r692;
	st.shared.u32 	[%r120+88], %r693;
	st.shared.u32 	[%r120+92], %r694;
	st.shared.u32 	[%r120+96], %r695;
	st.shared.u32 	[%r120+100], %r696;
	st.shared.u32 	[%r120+104], %r697;
	st.shared.u32 	[%r120+108], %r698;
	st.shared.u32 	[%r120+112], %r699;
	st.shared.u32 	[%r120+116], %r700;
	st.shared.u32 	[%r120+120], %r701;
	st.shared.u32 	[%r120+124], %r702;
	st.shared.u32 	[%r120+128], %r703;
	bar.sync 	0;
	cvt.u32.u16 	%r704, %rs1;
	ld.shared.u16 	%r705, [%r166+2];
	add.s32 	%r225, %r705, %r704;
	cvt.u32.u16 	%r706, %rs2;
	ld.shared.u16 	%r707, [%r167+2];
	add.s32 	%r226, %r707, %r706;
	cvt.u32.u16 	%r708, %rs3;
	ld.shared.u16 	%r709, [%r168+2];
	add.s32 	%r227, %r709, %r708;
	cvt.u32.u16 	%r710, %rs4;
	ld.shared.u16 	%r711, [%r169+2];
	add.s32 	%r228, %r711, %r710;
	cvt.u32.u16 	%r712, %rs5;
	ld.shared.u16 	%r713, [%r170+2];
	add.s32 	%r229, %r713, %r712;
	cvt.u32.u16 	%r714, %rs6;
	ld.shared.u16 	%r715, [%r171+2];
	add.s32 	%r230, %r715, %r714;
	cvt.u32.u16 	%r716, %rs7;
	ld.shared.u16 	%r717, [%r172+2];
	add.s32 	%r231, %r717, %r716;
	cvt.u32.u16 	%r718, %rs8;
	ld.shared.u16 	%r719, [%r173+2];
	add.s32 	%r232, %r719, %r718;
	cvt.u32.u16 	%r720, %rs9;
	ld.shared.u16 	%r721, [%r174+2];
	add.s32 	%r233, %r721, %r720;
	cvt.u32.u16 	%r722, %rs10;
	ld.shared.u16 	%r723, [%r175+2];
	add.s32 	%r234, %r723, %r722;
	cvt.u32.u16 	%r724, %rs11;
	ld.shared.u16 	%r725, [%r176+2];
	add.s32 	%r235, %r725, %r724;
	cvt.u32.u16 	%r726, %rs12;
	ld.shared.u16 	%r727, [%r177+2];
	add.s32 	%r236, %r727, %r726;
	cvt.u32.u16 	%r728, %rs13;
	ld.shared.u16 	%r729, [%r178+2];
	add.s32 	%r237, %r729, %r728;
	cvt.u32.u16 	%r730, %rs14;
	ld.shared.u16 	%r731, [%r179+2];
	add.s32 	%r238, %r731, %r730;
	cvt.u32.u16 	%r732, %rs15;
	ld.shared.u16 	%r733, [%r180+2];
	add.s32 	%r239, %r733, %r732;
	cvt.u32.u16 	%r734, %rs16;
	ld.shared.u16 	%r735, [%r181+2];
	add.s32 	%r240, %r735, %r734;
	cvt.u32.u16 	%r736, %rs17;
	ld.shared.u16 	%r737, [%r182+2];
	add.s32 	%r241, %r737, %r736;
	cvt.u32.u16 	%r738, %rs18;
	ld.shared.u16 	%r739, [%r183+2];
	add.s32 	%r242, %r739, %r738;
	cvt.u32.u16 	%r740, %rs19;
	ld.shared.u16 	%r741, [%r184+2];
	add.s32 	%r243, %r741, %r740;
	bar.sync 	0;
	setp.lt.s32 	%p91, %r916, %r323;
	@%p91 bra 	$L__BB2_121;
	cvt.u64.u32 	%rd15, %r2;
	shl.b32 	%r742, %r225, 2;
	mov.u32 	%r743, _ZZN3cub18CUB_300001_SM_10006detail10radix_sort31DeviceRadixSortSingleTileKernelINS1_5radix10policy_hubIfiyE10Policy1000ELNS0_9SortOrderE1EfiyNS1_21identity_decomposer_tEEEvPKT1_PSA_PKT2_PSE_T3_iiT4_E12temp_storage;
	add.s32 	%r744, %r743, %r742;
	st.shared.u32 	[%r744], %r935;
	shl.b32 	%r745, %r226, 2;
	add.s32 	%r746, %r743, %r745;
	st.shared.u32 	[%r746], %r934;
	shl.b32 	%r747, %r227, 2;
	add.s32 	%r748, %r743, %r747;
	st.shared.u32 	[%r748], %r933;
	shl.b32 	%r749, %r228, 2;
	add.s32 	%r750, %r743, %r749;
	st.shared.u32 	[%r750], %r932;
	shl.b32 	%r751, %r229, 2;
	add.s32 	%r752, %r743, %r751;
	st.shared.u32 	[%r752], %r931;
	shl.b32 	%r753, %r230, 2;
	add.s32 	%r754, %r743, %r753;
	st.shared.u32 	[%r754], %r930;
	shl.b32 	%r755, %r231, 2;
	add.s32 	%r756, %r743, %r755;
	st.shared.u32 	[%r756], %r929;
	shl.b32 	%r757, %r232, 2;
	add.s32 	%r758, %r743, %r757;
	st.shared.u32 	[%r758], %r928;
	shl.b32 	%r759, %r233, 2;
	add.s32 	%r760, %r743, %r759;
	st.shared.u32 	[%r760], %r927;
	shl.b32 	%r761, %r234, 2;
	add.s32 	%r762, %r743, %r761;
	st.shared.u32 	[%r762], %r926;
	shl.b32 	%r763, %r235, 2;
	add.s32 	%r764, %r743, %r763;
	st.shared.u32 	[%r764], %r925;
	shl.b32 	%r765, %r236, 2;
	add.s32 	%r766, %r743, %r765;
	st.shared.u32 	[%r766], %r924;
	shl.b32 	%r767, %r237, 2;
	add.s32 	%r768, %r743, %r767;
	st.shared.u32 	[%r768], %r923;
	shl.b32 	%r769, %r238, 2;
	add.s32 	%r770, %r743, %r769;
	st.shared.u32 	[%r770], %r922;
	shl.b32 	%r771, %r239, 2;
	add.s32 	%r772, %r743, %r771;
	st.shared.u32 	[%r772], %r921;
	shl.b32 	%r773, %r240, 2;
	add.s32 	%r774, %r743, %r773;
	st.shared.u32 	[%r774], %r920;
	shl.b32 	%r775, %r241, 2;
	add.s32 	%r776, %r743, %r775;
	st.shared.u32 	[%r776], %r919;
	shl.b32 	%r777, %r242, 2;
	add.s32 	%r778, %r743, %r777;
	st.shared.u32 	[%r778], %r918;
	shl.b32 	%r779, %r243, 2;
	add.s32 	%r780, %r743, %r779;
	st.shared.u32 	[%r780], %r917;
	bar.sync 	0;
	mad.lo.s32 	%r244, %r2, -72, %r122;
	ld.shared.u32 	%r245, [%r244];
	ld.shared.u32 	%r246, [%r244+1024];
	ld.shared.u32 	%r247, [%r244+2048];
	ld.shared.u32 	%r248, [%r244+3072];
	ld.shared.u32 	%r249, [%r244+4096];
	ld.shared.u32 	%r250, [%r244+5120];
	ld.shared.u32 	%r251, [%r244+6144];
	ld.shared.u32 	%r252, [%r244+7168];
	ld.shared.u32 	%r253, [%r244+8192];
	ld.shared.u32 	%r254, [%r244+9216];
	ld.shared.u32 	%r255, [%r244+10240];
	ld.shared.u32 	%r256, [%r244+11264];
	ld.shared.u32 	%r257, [%r244+12288];
	ld.shared.u32 	%r258, [%r244+13312];
	ld.shared.u32 	%r259, [%r244+14336];
	ld.shared.u32 	%r260, [%r244+15360];
	ld.shared.u32 	%r261, [%r244+16384];
	ld.shared.u32 	%r262, [%r244+17408];
	ld.shared.u32 	%r263, [%r244+18432];
	bar.sync 	0;
	st.shared.u32 	[%r744], %r954;
	st.shared.u32 	[%r746], %r953;
	st.shared.u32 	[%r748], %r952;
	st.shared.u32 	[%r750], %r951;
	st.shared.u32 	[%r752], %r950;
	st.shared.u32 	[%r754], %r949;
	st.shared.u32 	[%r756], %r948;
	st.shared.u32 	[%r758], %r947;
	st.shared.u32 	[%r760], %r946;
	st.shared.u32 	[%r762], %r945;
	st.shared.u32 	[%r764], %r944;
	st.shared.u32 	[%r766], %r943;
	st.shared.u32 	[%r768], %r942;
	st.shared.u32 	[%r770], %r941;
	st.shared.u32 	[%r772], %r940;
	st.shared.u32 	[%r774], %r939;
	st.shared.u32 	[%r776], %r938;
	st.shared.u32 	[%r778], %r937;
	st.shared.u32 	[%r780], %r936;
	bar.sync 	0;
	ld.shared.u32 	%r264, [%r244+1024];
	ld.shared.u32 	%r265, [%r244+2048];
	ld.shared.u32 	%r266, [%r244+3072];
	ld.shared.u32 	%r267, [%r244+4096];
	ld.shared.u32 	%r268, [%r244+5120];
	ld.shared.u32 	%r269, [%r244+6144];
	ld.shared.u32 	%r270, [%r244+7168];
	ld.shared.u32 	%r271, [%r244+8192];
	ld.shared.u32 	%r272, [%r244+9216];
	ld.shared.u32 	%r273, [%r244+10240];
	ld.shared.u32 	%r274, [%r244+11264];
	ld.shared.u32 	%r275, [%r244+12288];
	ld.shared.u32 	%r276, [%r244+13312];
	ld.shared.u32 	%r277, [%r244+14336];
	ld.shared.u32 	%r278, [%r244+15360];
	ld.shared.u32 	%r279, [%r244+16384];
	ld.shared.u32 	%r280, [%r244+17408];
	ld.shared.u32 	%r281, [%r244+18432];
	setp.gt.u64 	%p92, %rd2, %rd15;
	cvta.to.global.u64 	%rd16, %rd6;
	mul.wide.u32 	%rd17, %r2, 4;
	add.s64 	%rd4, %rd16, %rd17;
	cvta.to.global.u64 	%rd18, %rd8;
	add.s64 	%rd5, %rd18, %rd17;
	@%p92 bra 	$L__BB2_83;
	bra.uni 	$L__BB2_84;
$L__BB2_83:
	ld.shared.u32 	%r781, [%r244];
	setp.gt.s32 	%p93, %r245, -1;
	selp.b32 	%r782, -1, -2147483648, %p93;
	xor.b32  	%r783, %r782, %r245;
	st.global.u32 	[%rd4], %r783;
	st.global.u32 	[%rd5], %r781;
$L__BB2_84:
	add.s32 	%r784, %r2, 256;
	cvt.u64.u32 	%rd19, %r784;
	setp.le.u64 	%p94, %rd2, %rd19;
	@%p94 bra 	$L__BB2_86;
	setp.gt.s32 	%p95, %r246, -1;
	selp.b32 	%r785, -1, -2147483648, %p95;
	xor.b32  	%r786, %r785, %r246;
	st.global.u32 	[%rd4+1024], %r786;
	st.global.u32 	[%rd5+1024], %r264;
$L__BB2_86:
	add.s32 	%r787, %r2, 512;
	cvt.u64.u32 	%rd20, %r787;
	setp.le.u64 	%p96, %rd2, %rd20;
	@%p96 bra 	$L__BB2_88;
	setp.gt.s32 	%p97, %r247, -1;
	selp.b32 	%r788, -1, -2147483648, %p97;
	xor.b32  	%r789, %r788, %r247;
	st.global.u32 	[%rd4+2048], %r789;
	st.global.u32 	[%rd5+2048], %r265;
$L__BB2_88:
	add.s32 	%r790, %r2, 768;
	cvt.u64.u32 	%rd21, %r790;
	setp.le.u64 	%p98, %rd2, %rd21;
	@%p98 bra 	$L__BB2_90;
	setp.gt.s32 	%p99, %r248, -1;
	selp.b32 	%r791, -1, -2147483648, %p99;
	xor.b32  	%r792, %r791, %r248;
	st.global.u32 	[%rd4+3072], %r792;
	st.global.u32 	[%rd5+3072], %r266;
$L__BB2_90:
	or.b32  	%r793, %r2, 1024;
	cvt.u64.u32 	%rd22, %r793;
	setp.le.u64 	%p100, %rd2, %rd22;
	@%p100 bra 	$L__BB2_92;
	setp.gt.s32 	%p101, %r249, -1;
	selp.b32 	%r794, -1, -2147483648, %p101;
	xor.b32  	%r795, %r794, %r249;
	st.global.u32 	[%rd4+4096], %r795;
	st.global.u32 	[%rd5+4096], %r267;
$L__BB2_92:
	add.s32 	%r796, %r2, 1280;
	cvt.u64.u32 	%rd23, %r796;
	setp.le.u64 	%p102, %rd2, %rd23;
	@%p102 bra 	$L__BB2_94;
	setp.gt.s32 	%p103, %r250, -1;
	selp.b32 	%r797, -1, -2147483648, %p103;
	xor.b32  	%r798, %r797, %r250;
	st.global.u32 	[%rd4+5120], %r798;
	st.global.u32 	[%rd5+5120], %r268;
$L__BB2_94:
	add.s32 	%r799, %r2, 1536;
	cvt.u64.u32 	%rd24, %r799;
	setp.le.u64 	%p104, %rd2, %rd24;
	@%p104 bra 	$L__BB2_96;
	setp.gt.s32 	%p105, %r251, -1;
	selp.b32 	%r800, -1, -2147483648, %p105;
	xor.b32  	%r801, %r800, %r251;
	st.global.u32 	[%rd4+6144], %r801;
	st.global.u32 	[%rd5+6144], %r269;
$L__BB2_96:
	add.s32 	%r802, %r2, 1792;
	cvt.u64.u32 	%rd25, %r802;
	setp.le.u64 	%p106, %rd2, %rd25;
	@%p106 bra 	$L__BB2_98;
	setp.gt.s32 	%p107, %r252, -1;
	selp.b32 	%r803, -1, -2147483648, %p107;
	xor.b32  	%r804, %r803, %r252;
	st.global.u32 	[%rd4+7168], %r804;
	st.global.u32 	[%rd5+7168], %r270;
$L__BB2_98:
	or.b32  	%r805, %r2, 2048;
	cvt.u64.u32 	%rd26, %r805;
	setp.le.u64 	%p108, %rd2, %rd26;
	@%p108 bra 	$L__BB2_100;
	setp.gt.s32 	%p109, %r253, -1;
	selp.b32 	%r806, -1, -2147483648, %p109;
	xor.b32  	%r807, %r806, %r253;
	st.global.u32 	[%rd4+8192], %r807;
	st.global.u32 	[%rd5+8192], %r271;
$L__BB2_100:
	add.s32 	%r808, %r2, 2304;
	cvt.u64.u32 	%rd27, %r808;
	setp.le.u64 	%p110, %rd2, %rd27;
	@%p110 bra 	$L__BB2_102;
	setp.gt.s32 	%p111, %r254, -1;
	selp.b32 	%r809, -1, -2147483648, %p111;
	xor.b32  	%r810, %r809, %r254;
	st.global.u32 	[%rd4+9216], %r810;
	st.global.u32 	[%rd5+9216], %r272;
$L__BB2_102:
	add.s32 	%r811, %r2, 2560;
	cvt.u64.u32 	%rd28, %r811;
	setp.le.u64 	%p112, %rd2, %rd28;
	@%p112 bra 	$L__BB2_104;
	setp.gt.s32 	%p113, %r255, -1;
	selp.b32 	%r812, -1, -2147483648, %p113;
	xor.b32  	%r813, %r812, %r255;
	st.global.u32 	[%rd4+10240], %r813;
	st.global.u32 	[%rd5+10240], %r273;
$L__BB2_104:
	add.s32 	%r814, %r2, 2816;
	cvt.u64.u32 	%rd29, %r814;
	setp.le.u64 	%p114, %rd2, %rd29;
	@%p114 bra 	$L__BB2_106;
	setp.gt.s32 	%p115, %r256, -1;
	selp.b32 	%r815, -1, -2147483648, %p115;
	xor.b32  	%r816, %r815, %r256;
	st.global.u32 	[%rd4+11264], %r816;
	st.global.u32 	[%rd5+11264], %r274;
$L__BB2_106:
	or.b32  	%r817, %r2, 3072;
	cvt.u64.u32 	%rd30, %r817;
	setp.le.u64 	%p116, %rd2, %rd30;
	@%p116 bra 	$L__BB2_108;
	setp.gt.s32 	%p117, %r257, -1;
	selp.b32 	%r818, -1, -2147483648, %p117;
	xor.b32  	%r819, %r818, %r257;
	st.global.u32 	[%rd4+12288], %r819;
	st.global.u32 	[%rd5+12288], %r275;
$L__BB2_108:
	add.s32 	%r820, %r2, 3328;
	cvt.u64.u32 	%rd31, %r820;
	setp.le.u64 	%p118, %rd2, %rd31;
	@%p118 bra 	$L__BB2_110;
	setp.gt.s32 	%p119, %r258, -1;
	selp.b32 	%r821, -1, -2147483648, %p119;
	xor.b32  	%r822, %r821, %r258;
	st.global.u32 	[%rd4+13312], %r822;
	st.global.u32 	[%rd5+13312], %r276;
$L__BB2_110:
	add.s32 	%r823, %r2, 3584;
	cvt.u64.u32 	%rd32, %r823;
	setp.le.u64 	%p120, %rd2, %rd32;
	@%p120 bra 	$L__BB2_112;
	setp.gt.s32 	%p121, %r259, -1;
	selp.b32 	%r824, -1, -2147483648, %p121;
	xor.b32  	%r825, %r824, %r259;
	st.global.u32 	[%rd4+14336], %r825;
	st.global.u32 	[%rd5+14336], %r277;
$L__BB2_112:
	add.s32 	%r826, %r2, 3840;
	cvt.u64.u32 	%rd33, %r826;
	setp.le.u64 	%p122, %rd2, %rd33;
	@%p122 bra 	$L__BB2_114;
	setp.gt.s32 	%p123, %r260, -1;
	selp.b32 	%r827, -1, -2147483648, %p123;
	xor.b32  	%r828, %r827, %r260;
	st.global.u32 	[%rd4+15360], %r828;
	st.global.u32 	[%rd5+15360], %r278;
$L__BB2_114:
	or.b32  	%r829, %r2, 4096;
	cvt.u64.u32 	%rd34, %r829;
	setp.le.u64 	%p124, %rd2, %rd34;
	@%p124 bra 	$L__BB2_116;
	setp.gt.s32 	%p125, %r261, -1;
	selp.b32 	%r830, -1, -2147483648, %p125;
	xor.b32  	%r831, %r830, %r261;
	st.global.u32 	[%rd4+16384], %r831;
	st.global.u32 	[%rd5+16384], %r279;
$L__BB2_116:
	add.s32 	%r832, %r2, 4352;
	cvt.u64.u32 	%rd35, %r832;
	setp.le.u64 	%p126, %rd2, %rd35;
	@%p126 bra 	$L__BB2_118;
	setp.gt.s32 	%p127, %r262, -1;
	selp.b32 	%r833, -1, -2147483648, %p127;
	xor.b32  	%r834, %r833, %r262;
	st.global.u32 	[%rd4+17408], %r834;
	st.global.u32 	[%rd5+17408], %r280;
$L__BB2_118:
	add.s32 	%r835, %r2, 4608;
	cvt.u64.u32 	%rd36, %r835;
	setp.le.u64 	%p128, %rd2, %rd36;
	@%p128 bra 	$L__BB2_120;
	setp.gt.s32 	%p129, %r263, -1;
	selp.b32 	%r836, -1, -2147483648, %p129;
	xor.b32  	%r837, %r836, %r263;
	st.global.u32 	[%rd4+18432], %r837;
	st.global.u32 	[%rd5+18432], %r281;
$L__BB2_120:
	ret;
$L__BB2_121:
	shl.b32 	%r838, %r225, 2;
	mov.u32 	%r839, _ZZN3cub18CUB_300001_SM_10006detail10radix_sort31DeviceRadixSortSingleTileKernelINS1_5radix10policy_hubIfiyE10Policy1000ELNS0_9SortOrderE1EfiyNS1_21identity_decomposer_tEEEvPKT1_PSA_PKT2_PSE_T3_iiT4_E12temp_storage;
	add.s32 	%r840, %r839, %r838;
	st.shared.u32 	[%r840], %r935;
	shl.b32 	%r841, %r226, 2;
	add.s32 	%r842, %r839, %r841;
	st.shared.u32 	[%r842], %r934;
	shl.b32 	%r843, %r227, 2;
	add.s32 	%r844, %r839, %r843;
	st.shared.u32 	[%r844], %r933;
	shl.b32 	%r845, %r228, 2;
	add.s32 	%r846, %r839, %r845;
	st.shared.u32 	[%r846], %r932;
	shl.b32 	%r847, %r229, 2;
	add.s32 	%r848, %r839, %r847;
	st.shared.u32 	[%r848], %r931;
	shl.b32 	%r849, %r230, 2;
	add.s32 	%r850, %r839, %r849;
	st.shared.u32 	[%r850], %r930;
	shl.b32 	%r851, %r231, 2;
	add.s32 	%r852, %r839, %r851;
	st.shared.u32 	[%r852], %r929;
	shl.b32 	%r853, %r232, 2;
	add.s32 	%r854, %r839, %r853;
	st.shared.u32 	[%r854], %r928;
	shl.b32 	%r855, %r233, 2;
	add.s32 	%r856, %r839, %r855;
	st.shared.u32 	[%r856], %r927;
	shl.b32 	%r857, %r234, 2;
	add.s32 	%r858, %r839, %r857;
	st.shared.u32 	[%r858], %r926;
	shl.b32 	%r859, %r235, 2;
	add.s32 	%r860, %r839, %r859;
	st.shared.u32 	[%r860], %r925;
	shl.b32 	%r861, %r236, 2;
	add.s32 	%r862, %r839, %r861;
	st.shared.u32 	[%r862], %r924;
	shl.b32 	%r863, %r237, 2;
	add.s32 	%r864, %r839, %r863;
	st.shared.u32 	[%r864], %r923;
	shl.b32 	%r865, %r238, 2;
	add.s32 	%r866, %r839, %r865;
	st.shared.u32 	[%r866], %r922;
	shl.b32 	%r867, %r239, 2;
	add.s32 	%r868, %r839, %r867;
	st.shared.u32 	[%r868], %r921;
	shl.b32 	%r869, %r240, 2;
	add.s32 	%r870, %r839, %r869;
	st.shared.u32 	[%r870], %r920;
	shl.b32 	%r871, %r241, 2;
	add.s32 	%r872, %r839, %r871;
	st.shared.u32 	[%r872], %r919;
	shl.b32 	%r873, %r242, 2;
	add.s32 	%r874, %r839, %r873;
	st.shared.u32 	[%r874], %r918;
	shl.b32 	%r875, %r243, 2;
	add.s32 	%r876, %r839, %r875;
	st.shared.u32 	[%r876], %r917;
	bar.sync 	0;
	ld.shared.u32 	%r935, [%r122];
	ld.shared.u32 	%r934, [%r122+4];
	ld.shared.u32 	%r933, [%r122+8];
	ld.shared.u32 	%r932, [%r122+12];
	ld.shared.u32 	%r931, [%r122+16];
	ld.shared.u32 	%r930, [%r122+20];
	ld.shared.u32 	%r929, [%r122+24];
	ld.shared.u32 	%r928, [%r122+28];
	ld.shared.u32 	%r927, [%r122+32];
	ld.shared.u32 	%r926, [%r122+36];
	ld.shared.u32 	%r925, [%r122+40];
	ld.shared.u32 	%r924, [%r122+44];
	ld.shared.u32 	%r923, [%r122+48];
	ld.shared.u32 	%r922, [%r122+52];
	ld.shared.u32 	%r921, [%r122+56];
	ld.shared.u32 	%r920, [%r122+60];
	ld.shared.u32 	%r919, [%r122+64];
	ld.shared.u32 	%r918, [%r122+68];
	ld.shared.u32 	%r917, [%r122+72];
	bar.sync 	0;
	st.shared.u32 	[%r840], %r954;
	st.shared.u32 	[%r842], %r953;
	st.shared.u32 	[%r844], %r952;
	st.shared.u32 	[%r846], %r951;
	st.shared.u32 	[%r848], %r950;
	st.shared.u32 	[%r850], %r949;
	st.shared.u32 	[%r852], %r948;
	st.shared.u32 	[%r854], %r947;
	st.shared.u32 	[%r856], %r946;
	st.shared.u32 	[%r858], %r945;
	st.shared.u32 	[%r860], %r944;
	st.shared.u32 	[%r862], %r943;
	st.shared.u32 	[%r864], %r942;
	st.shared.u32 	[%r866], %r941;
	st.shared.u32 	[%r868], %r940;
	st.shared.u32 	[%r870], %r939;
	st.shared.u32 	[%r872], %r938;
	st.shared.u32 	[%r874], %r937;
	st.shared.u32 	[%r876], %r936;
	bar.sync 	0;
	ld.shared.u32 	%r954, [%r122];
	ld.shared.u32 	%r953, [%r122+4];
	ld.shared.u32 	%r952, [%r122+8];
	ld.shared.u32 	%r951, [%r122+12];
	ld.shared.u32 	%r950, [%r122+16];
	ld.shared.u32 	%r949, [%r122+20];
	ld.shared.u32 	%r948, [%r122+24];
	ld.shared.u32 	%r947, [%r122+28];
	ld.shared.u32 	%r946, [%r122+32];
	ld.shared.u32 	%r945, [%r122+36];
	ld.shared.u32 	%r944, [%r122+40];
	ld.shared.u32 	%r943, [%r122+44];
	ld.shared.u32 	%r942, [%r122+48];
	ld.shared.u32 	%r941, [%r122+52];
	ld.shared.u32 	%r940, [%r122+56];
	ld.shared.u32 	%r939, [%r122+60];
	ld.shared.u32 	%r938, [%r122+64];
	ld.shared.u32 	%r937, [%r122+68];
	ld.shared.u32 	%r936, [%r122+72];
	bar.sync 	0;
	add.s32 	%r916, %r916, 6;
	add.s32 	%r915, %r915, -6;
	bra.uni 	$L__BB2_77;

}
	// .globl	_ZN3cub18CUB_300001_SM_10006detail10radix_sort30DeviceRadixSortHistogramKernelINS1_5radix10policy_hubIfiyE10Policy1000ELNS0_9SortOrderE1EfyNS1_21identity_decomposer_tEEEvPT2_PKT1_SA_iiT3_
.visible .entry _ZN3cub18CUB_300001_SM_10006detail10radix_sort30DeviceRadixSortHistogramKernelINS1_5radix10policy_hubIfiyE10Policy1000ELNS0_9SortOrderE1EfyNS1_21identity_decomposer_tEEEvPT2_PKT1_SA_iiT3_(
	.param .u64 .ptr .align 1 _ZN3cub18CUB_300001_SM_10006detail10radix_sort30DeviceRadixSortHistogramKernelINS1_5radix10policy_hubIfiyE10Policy1000ELNS0_9SortOrderE1EfyNS1_21identity_decomposer_tEEEvPT2_PKT1_SA_iiT3__param_0,
	.param .u64 .ptr .align 1 _ZN3cub18CUB_300001_SM_10006detail10radix_sort30DeviceRadixSortHistogramKernelINS1_5radix10policy_hubIfiyE10Policy1000ELNS0_9SortOrderE1EfyNS1_21identity_decomposer_tEEEvPT2_PKT1_SA_iiT3__param_1,
	.param .u64 _ZN3cub18CUB_300001_SM_10006detail10radix_sort30DeviceRadixSortHistogramKernelINS1_5radix10policy_hubIfiyE10Policy1000ELNS0_9SortOrderE1EfyNS1_21identity_decomposer_tEEEvPT2_PKT1_SA_iiT3__param_2,
	.param .u32 _ZN3cub18CUB_300001_SM_10006detail10radix_sort30DeviceRadixSortHistogramKernelINS1_5radix10policy_hubIfiyE10Policy1000ELNS0_9SortOrderE1EfyNS1_21identity_decomposer_tEEEvPT2_PKT1_SA_iiT3__param_3,
	.param .u32 _ZN3cub18CUB_300001_SM_10006detail10radix_sort30DeviceRadixSortHistogramKernelINS1_5radix10policy_hubIfiyE10Policy1000ELNS0_9SortOrderE1EfyNS1_21identity_decomposer_tEEEvPT2_PKT1_SA_iiT3__param_4,
	.param .align 1 .b8 _ZN3cub18CUB_300001_SM_10006detail10radix_sort30DeviceRadixSortHistogramKernelINS1_5radix10policy_hubIfiyE10Policy1000ELNS0_9SortOrderE1EfyNS1_21identity_decomposer_tEEEvPT2_PKT1_SA_iiT3__param_5[1]
)
.maxntid 128
{
	.reg .pred 	%p<123>;
	.reg .b32 	%r<518>;
	.reg .b64 	%rd<137>;
	// demoted variable
	.shared .align 4 .b8 _ZZN3cub18CUB_300001_SM_10006detail10radix_sort30DeviceRadixSortHistogramKernelINS1_5radix10policy_hubIfiyE10Policy1000ELNS0_9SortOrderE1EfyNS1_21identity_decomposer_tEEEvPT2_PKT1_SA_iiT3_E12temp_storage[4096];
	ld.param.u64 	%rd18, [_ZN3cub18CUB_300001_SM_10006detail10radix_sort30DeviceRadixSortHistogramKernelINS1_5radix10policy_hubIfiyE10Policy1000ELNS0_9SortOrderE1EfyNS1_21identity_decomposer_tEEEvPT2_PKT1_SA_iiT3__param_0];
	ld.param.u64 	%rd19, [_ZN3cub18CUB_300001_SM_10006detail10radix_sort30DeviceRadixSortHistogramKernelINS1_5radix10policy_hubIfiyE10Policy1000ELNS0_9SortOrderE1EfyNS1_21identity_decomposer_tEEEvPT2_PKT1_SA_iiT3__param_1];
	ld.param.u64 	%rd17, [_ZN3cub18CUB_300001_SM_10006detail10radix_sort30DeviceRadixSortHistogramKernelINS1_5radix10policy_hubIfiyE10Policy1000ELNS0_9SortOrderE1EfyNS1_21identity_decomposer_tEEEvPT2_PKT1_SA_iiT3__param_2];
	ld.param.u32 	%r174, [_ZN3cub18CUB_300001_SM_10006detail10radix_sort30DeviceRadixSortHistogramKernelINS1_5radix10policy_hubIfiyE10Policy1000ELNS0_9SortOrderE1EfyNS1_21identity_decomposer_tEEEvPT2_PKT1_SA_iiT3__param_3];
	ld.param.u32 	%r175, [_ZN3cub18CUB_300001_SM_10006detail10radix_sort30DeviceRadixSortHistogramKernelINS1_5radix10policy_hubIfiyE10Policy1000ELNS0_9SortOrderE1EfyNS1_21identity_decomposer_tEEEvPT2_PKT1_SA_iiT3__param_4];
	cvta.to.global.u64 	%rd1, %rd19;
	cvta.to.global.u64 	%rd2, %rd18;
	setp.eq.s64 	%p2, %rd17, 0;
	@%p2 bra 	$L__BB3_153;
	sub.s32 	%r176, %r175, %r174;
	add.s32 	%r177, %r176, 7;
	shr.s32 	%r178, %r177, 31;
	shr.u32 	%r179, %r178, 29;
	add.s32 	%r180, %r177, %r179;
	shr.s32 	%r181, %r180, 3;
	mov.u32 	%r182, %tid.x;
	setp.gt.u32 	%p3, %r182, 255;
	setp.lt.s32 	%p4, %r177, 8;
	mov.u32 	%r183, %ctaid.x;
	shl.b32 	%r184, %r183, 11;
	cvt.u64.u32 	%rd3, %r184;
	mov.u32 	%r185, %nctaid.x;
	shl.b32 	%r186, %r185, 11;
	cvt.u64.u32 	%rd4, %r186;
	add.s32 	%r1, %r181, -1;
	and.b32  	%r2, %r181, 15;
	and.b32  	%r3, %r181, 7;
	add.s32 	%r4, %r3, -1;
	and.b32  	%r5, %r181, 3;
	or.pred  	%p1, %p3, %p4;
	shl.b32 	%r187, %r182, 2;
	mov.u32 	%r188, _ZZN3cub18CUB_300001_SM_10006detail10radix_sort30DeviceRadixSortHistogramKernelINS1_5radix10policy_hubIfiyE10Policy1000ELNS0_9SortOrderE1EfyNS1_21identity_decomposer_tEEEvPT2_PKT1_SA_iiT3_E12temp_storage;
	add.s32 	%r6, %r188, %r187;
	and.b32  	%r7, %r181, 268435440;
	cvt.u64.u32 	%rd5, %r182;
	add.s32 	%r8, %r182, 128;
	add.s32 	%r9, %r182, 256;
	add.s32 	%r10, %r182, 384;
	add.s32 	%r11, %r182, 512;
	add.s32 	%r12, %r182, 640;
	add.s32 	%r13, %r182, 768;
	or.b32  	%r14, %r182, 1024;
	add.s32 	%r15, %r182, 1920;
	and.b32  	%r16, %r181, 268435448;
	and.b32  	%r17, %r181, 1;
	neg.s32 	%r18, %r7;
	add.s32 	%r19, %r6, 8192;
	add.s64 	%rd21, %rd17, -1;
	shr.u64 	%rd22, %rd21, 30;
	add.s64 	%rd23, %rd22, 1;
	min.u64 	%rd6, %rd23, %rd17;
	mov.b64 	%rd135, 0;
$L__BB3_2:
	@%p1 bra 	$L__BB3_30;
	setp.lt.u32 	%p5, %r1, 15;
	mov.b32 	%r471, 0;
	@%p5 bra 	$L__BB3_6;
	mov.u32 	%r468, %r19;
	mov.u32 	%r469, %r18;
$L__BB3_5:
	.pragma "nounroll";
	mov.b32 	%r190, 0;
	st.shared.u32 	[%r468+-8192], %r190;
	st.shared.u32 	[%r468+-7168], %r190;
	st.shared.u32 	[%r468+-6144], %r190;
	st.shared.u32 	[%r468+-5120], %r190;
	st.shared.u32 	[%r468+-4096], %r190;
	st.shared.u32 	[%r468+-3072], %r190;
	st.shared.u32 	[%r468+-2048], %r190;
	st.shared.u32 	[%r468+-1024], %r190;
	st.shared.u32 	[%r468], %r190;
	st.shared.u32 	[%r468+1024], %r190;
	st.shared.u32 	[%r468+2048], %r190;
	st.shared.u32 	[%r468+3072], %r190;
	st.shared.u32 	[%r468+4096], %r190;
	st.shared.u32 	[%r468+5120], %r190;
	st.shared.u32 	[%r468+6144], %r190;
	st.shared.u32 	[%r468+7168], %r190;
	add.s32 	%r469, %r469, 16;
	add.s32 	%r468, %r468, 16384;
	setp.ne.s32 	%p6, %r469, 0;
	mov.u32 	%r471, %r7;
	@%p6 bra 	$L__BB3_5;
$L__BB3_6:
	add.s32 	%r25, %r2, -1;
	setp.eq.s32 	%p7, %r2, 0;
	@%p7 bra 	$L__BB3_16;
	setp.lt.u32 	%p8, %r25, 7;
	@%p8 bra 	$L__BB3_9;
	shl.b32 	%r191, %r471, 10;
	add.s32 	%r192, %r6, %r191;
	mov.b32 	%r193, 0;
	st.shared.u32 	[%r192], %r193;
	st.shared.u32 	[%r192+1024], %r193;
	st.shared.u32 	[%r192+2048], %r193;
	st.shared.u32 	[%r192+3072], %r193;
	st.shared.u32 	[%r192+4096], %r193;
	st.shared.u32 	[%r192+5120], %r193;
	st.shared.u32 	[%r192+6144], %r193;
	st.shared.u32 	[%r192+7168], %r193;
	add.s32 	%r471, %r471, 8;
$L__BB3_9:
	setp.eq.s32 	%p9, %r3, 0;
	@%p9 bra 	$L__BB3_16;
	setp.lt.u32 	%p10, %r4, 3;
	@%p10 bra 	$L__BB3_12;
	shl.b32 	%r194, %r471, 10;
	add.s32 	%r195, %r6, %r194;
	mov.b32 	%r196, 0;
	st.shared.u32 	[%r195], %r196;
	st.shared.u32 	[%r195+1024], %r196;
	st.shared.u32 	[%r195+2048], %r196;
	st.shared.u32 	[%r195+3072], %r196;
	add.s32 	%r471, %r471, 4;
$L__BB3_12:
	setp.eq.s32 	%p11, %r5, 0;
	@%p11 bra 	$L__BB3_16;
	setp.eq.s32 	%p12, %r5, 1;
	shl.b32 	%r197, %r471, 10;
	add.s32 	%r30, %r6, %r197;
	mov.b32 	%r198, 0;
	st.shared.u32 	[%r30], %r198;
	@%p12 bra 	$L__BB3_16;
	setp.eq.s32 	%p13, %r5, 2;
	mov.b32 	%r199, 0;
	st.shared.u32 	[%r30+1024], %r199;
	@%p13 bra 	$L__BB3_16;
	mov.b32 	%r200, 0;
	st.shared.u32 	[%r30+2048], %r200;
$L__BB3_16:
	cvt.u32.u64 	%r201, %rd5;
	setp.gt.u32 	%p14, %r201, 127;
	@%p14 bra 	$L__BB3_30;
	setp.lt.u32 	%p15, %r1, 15;
	mov.b32 	%r475, 0;
	@%p15 bra 	$L__BB3_20;
	mov.b32 	%r473, 0;
$L__BB3_19:
	.pragma "nounroll";
	shl.b32 	%r204, %r473, 10;
	add.s32 	%r205, %r6, %r204;
	mov.b32 	%r206, 0;
	st.shared.u32 	[%r205+512], %r206;
	st.shared.u32 	[%r205+1536], %r206;
	st.shared.u32 	[%r205+2560], %r206;
	st.shared.u32 	[%r205+3584], %r206;
	st.shared.u32 	[%r205+4608], %r206;
	st.shared.u32 	[%r205+5632], %r206;
	st.shared.u32 	[%r205+6656], %r206;
	st.shared.u32 	[%r205+7680], %r206;
	st.shared.u32 	[%r205+8704], %r206;
	st.shared.u32 	[%r205+9728], %r206;
	st.shared.u32 	[%r205+10752], %r206;
	st.shared.u32 	[%r205+11776], %r206;
	st.shared.u32 	[%r205+12800], %r206;
	st.shared.u32 	[%r205+13824], %r206;
	st.shared.u32 	[%r205+14848], %r206;
	st.shared.u32 	[%r205+15872], %r206;
	add.s32 	%r473, %r473, 16;
	setp.ne.s32 	%p16, %r473, %r7;
	mov.u32 	%r475, %r7;
	@%p16 bra 	$L__BB3_19;
$L__BB3_20:
	setp.eq.s32 	%p17, %r2, 0;
	@%p17 bra 	$L__BB3_30;
	setp.lt.u32 	%p18, %r25, 7;
	@%p18 bra 	$L__BB3_23;
	shl.b32 	%r207, %r475, 10;
	add.s32 	%r208, %r6, %r207;
	mov.b32 	%r209, 0;
	st.shared.u32 	[%r208+512], %r209;
	st.shared.u32 	[%r208+1536], %r209;
	st.shared.u32 	[%r208+2560], %r209;
	st.shared.u32 	[%r208+3584], %r209;
	st.shared.u32 	[%r208+4608], %r209;
	st.shared.u32 	[%r208+5632], %r209;
	st.shared.u32 	[%r208+6656], %r209;
	st.shared.u32 	[%r208+7680], %r209;
	add.s32 	%r475, %r475, 8;
$L__BB3_23:
	setp.eq.s32 	%p19, %r3, 0;
	@%p19 bra 	$L__BB3_30;
	setp.lt.u32 	%p20, %r4, 3;
	@%p20 bra 	$L__BB3_26;
	shl.b32 	%r210, %r475, 10;
	add.s32 	%r211, %r6, %r210;
	mov.b32 	%r212, 0;
	st.shared.u32 	[%r211+512], %r212;
	st.shared.u32 	[%r211+1536], %r212;
	st.shared.u32 	[%r211+2560], %r212;
	st.shared.u32 	[%r211+3584], %r212;
	add.s32 	%r475, %r475, 4;
$L__BB3_26:
	setp.eq.s32 	%p21, %r5, 0;
	@%p21 bra 	$L__BB3_30;
	setp.eq.s32 	%p22, %r5, 1;
	shl.b32 	%r213, %r475, 10;
	add.s32 	%r38, %r6, %r213;
	mov.b32 	%r214, 0;
	st.shared.u32 	[%r38+512], %r214;
	@%p22 bra 	$L__BB3_30;
	setp.eq.s32 	%p23, %r5, 2;
	mov.b32 	%r215, 0;
	st.shared.u32 	[%r38+1536], %r215;
	@%p23 bra 	$L__BB3_30;
	mov.b32 	%r216, 0;
	st.shared.u32 	[%r38+2560], %r216;
$L__BB3_30:
	bar.sync 	0;
	bar.sync 	0;
	shl.b64 	%rd8, %rd135, 30;
	sub.s64 	%rd24, %rd17, %rd8;
	min.u64 	%rd9, %rd24, 1073741824;
	setp.le.u64 	%p24, %rd9, %rd3;
	@%p24 bra 	$L__BB3_70;
	mov.u64 	%rd136, %rd3;
$L__BB3_32:
	add.s64 	%rd11, %rd136, %rd8;
	sub.s64 	%rd12, %rd17, %rd11;
	setp.lt.u64 	%p25, %rd12, 2048;
	@%p25 bra 	$L__BB3_34;
	add.s64 	%rd27, %rd11, %rd5;
	shl.b64 	%rd28, %rd27, 2;
	add.s64 	%rd29, %rd1, %rd28;
	ld.global.u32 	%r507, [%rd29];
	ld.global.u32 	%r506, [%rd29+512];
	ld.global.u32 	%r505, [%rd29+1024];
	ld.global.u32 	%r504, [%rd29+1536];
	ld.global.u32 	%r503, [%rd29+2048];
	ld.global.u32 	%r502, [%rd29+2560];
	ld.global.u32 	%r501, [%rd29+3072];
	ld.global.u32 	%r500, [%rd29+3584];
	ld.global.u32 	%r499, [%rd29+4096];
	ld.global.u32 	%r498, [%rd29+4608];
	ld.global.u32 	%r497, [%rd29+5120];
	ld.global.u32 	%r496, [%rd29+5632];
	ld.global.u32 	%r495, [%rd29+6144];
	ld.global.u32 	%r494, [%rd29+6656];
	ld.global.u32 	%r493, [%rd29+7168];
	ld.global.u32 	%r492, [%rd29+7680];
	bra.uni 	$L__BB3_66;
$L__BB3_34:
	cvt.u32.u64 	%r218, %rd5;
	cvt.u32.u64 	%r55, %rd12;
	setp.ge.s32 	%p26, %r218, %r55;
	add.s64 	%rd25, %rd11, %rd5;
	shl.b64 	%rd26, %rd25, 2;
	add.s64 	%rd13, %rd1, %rd26;
	mov.b32 	%r507, -1;
	@%p26 bra 	$L__BB3_36;
	ld.global.u32 	%r507, [%rd13];
$L__BB3_36:
	setp.ge.s32 	%p27, %r8, %r55;
	mov.b32 	%r506, -1;
	@%p27 bra 	$L__BB3_38;
	ld.global.u32 	%r506, [%rd13+512];
$L__BB3_38:
	setp.ge.s32 	%p28, %r9, %r55;
	mov.b32 	%r505, -1;
	@%p28 bra 	$L__BB3_40;
	ld.global.u32 	%r505, [%rd13+1024];
$L__BB3_40:
	setp.ge.s32 	%p29, %r10, %r55;
	mov.b32 	%r504, -1;
	@%p29 bra 	$L__BB3_42;
	ld.global.u32 	%r504, [%rd13+1536];
$L__BB3_42:
	setp.ge.s32 	%p30, %r11, %r55;
	mov.b32 	%r503, -1;
	@%p30 bra 	$L__BB3_44;
	ld.global.u32 	%r503, [%rd13+2048];
$L__BB3_44:
	setp.ge.s32 	%p31, %r12, %r55;
	mov.b32 	%r502, -1;
	@%p31 bra 	$L__BB3_46;
	ld.global.u32 	%r502, [%rd13+2560];
$L__BB3_46:
	setp.ge.s32 	%p32, %r13, %r55;
	mov.b32 	%r501, -1;
	@%p32 bra 	$L__BB3_48;
	ld.global.u32 	%r501, [%rd13+3072];
$L__BB3_48:
	mov.u32 	%r226, %tid.x;
	add.s32 	%r227, %r226, 896;
	setp.ge.s32 	%p33, %r227, %r55;
	mov.b32 	%r500, -1;
	@%p33 bra 	$L__BB3_50;
	ld.global.u32 	%r500, [%rd13+3584];
$L__BB3_50:
	setp.ge.s32 	%p34, %r14, %r55;
	mov.b32 	%r499, -1;
	@%p34 bra 	$L__BB3_52;
	ld.global.u32 	%r499, [%rd13+4096];
$L__BB3_52:
	add.s32 	%r231, %r226, 1152;
	setp.ge.s32 	%p35, %r231, %r55;
	mov.b32 	%r498, -1;
	@%p35 bra 	$L__BB3_54;
	ld.global.u32 	%r498, [%rd13+4608];
$L__BB3_54:
	add.s32 	%r234, %r226, 1280;
	setp.ge.s32 	%p36, %r234, %r55;
	mov.b32 	%r497, -1;
	@%p36 bra 	$L__BB3_56;
	ld.global.u32 	%r497, [%rd13+5120];
$L__BB3_56:
	add.s32 	%r237, %r226, 1408;
	setp.ge.s32 	%p37, %r237, %r55;
	mov.b32 	%r496, -1;
	@%p37 bra 	$L__BB3_58;
	ld.global.u32 	%r496, [%rd13+5632];
$L__BB3_58:
	add.s32 	%r240, %r226, 1536;
	setp.ge.s32 	%p38, %r240, %r55;
	mov.b32 	%r495, -1;
	@%p38 bra 	$L__BB3_60;
	ld.global.u32 	%r495, [%rd13+6144];
$L__BB3_60:
	add.s32 	%r243, %r226, 1664;
	setp.ge.s32 	%p39, %r243, %r55;
	mov.b32 	%r494, -1;
	@%p39 bra 	$L__BB3_62;
	ld.global.u32 	%r494, [%rd13+6656];
$L__BB3_62:
	add.s32 	%r246, %r226, 1792;
	setp.ge.s32 	%p40, %r246, %r55;
	mov.b32 	%r493, -1;
	@%p40 bra 	$L__BB3_64;
	ld.global.u32 	%r493, [%rd13+7168];
$L__BB3_64:
	setp.ge.s32 	%p41, %r15, %r55;
	mov.b32 	%r492, -1;
	@%p41 bra 	$L__BB3_66;
	ld.global.u32 	%r492, [%rd13+7680];
$L__BB3_66:
	setp.le.s32 	%p42, %r175, %r174;
	@%p42 bra 	$L__BB3_69;
	setp.lt.s32 	%p43, %r507, 0;
	selp.b32 	%r249, 0, 2147483647, %p43;
	xor.b32  	%r250, %r249, %r507;
	setp.lt.s32 	%p44, %r506, 0;
	selp.b32 	%r251, 0, 2147483647, %p44;
	xor.b32  	%r252, %r251, %r506;
	setp.lt.s32 	%p45, %r505, 0;
	selp.b32 	%r253, 0, 2147483647, %p45;
	xor.b32  	%r254, %r253, %r505;
	setp.lt.s32 	%p46, %r504, 0;
	selp.b32 	%r255, 0, 2147483647, %p46;
	xor.b32  	%r256, %r255, %r504;
	setp.lt.s32 	%p47, %r503, 0;
	selp.b32 	%r257, 0, 2147483647, %p47;
	xor.b32  	%r258, %r257, %r503;
	setp.lt.s32 	%p48, %r502, 0;
	selp.b32 	%r259, 0, 2147483647, %p48;
	xor.b32  	%r260, %r259, %r502;
	setp.lt.s32 	%p49, %r501, 0;
	selp.b32 	%r261, 0, 2147483647, %p49;
	xor.b32  	%r262, %r261, %r501;
	setp.lt.s32 	%p50, %r500, 0;
	selp.b32 	%r263, 0, 2147483647, %p50;
	xor.b32  	%r264, %r263, %r500;
	setp.lt.s32 	%p51, %r499, 0;
	selp.b32 	%r265, 0, 2147483647, %p51;
	xor.b32  	%r266, %r265, %r499;
	setp.lt.s32 	%p52, %r498, 0;
	selp.b32 	%r267, 0, 2147483647, %p52;
	xor.b32  	%r268, %r267, %r498;
	setp.lt.s32 	%p53, %r497, 0;
	selp.b32 	%r269, 0, 2147483647, %p53;
	xor.b32  	%r270, %r269, %r497;
	setp.lt.s32 	%p54, %r496, 0;
	selp.b32 	%r271, 0, 2147483647, %p54;
	xor.b32  	%r272, %r271, %r496;
	setp.lt.s32 	%p55, %r495, 0;
	selp.b32 	%r273, 0, 2147483647, %p55;
	xor.b32  	%r274, %r273, %r495;
	setp.lt.s32 	%p56, %r494, 0;
	selp.b32 	%r275, 0, 2147483647, %p56;
	xor.b32  	%r276, %r275, %r494;
	setp.lt.s32 	%p57, %r493, 0;
	selp.b32 	%r277, 0, 2147483647, %p57;
	xor.b32  	%r278, %r277, %r493;
	setp.lt.s32 	%p58, %r492, 0;
	selp.b32 	%r279, 0, 2147483647, %p58;
	xor.b32  	%r280, %r279, %r492;
	setp.eq.s32 	%p59, %r250, 2147483647;
	selp.b32 	%r103, -2147483648, %r250, %p59;
	setp.eq.s32 	%p60, %r252, 2147483647;
	selp.b32 	%r104, -2147483648, %r252, %p60;
	setp.eq.s32 	%p61, %r254, 2147483647;
	selp.b32 	%r105, -2147483648, %r254, %p61;
	setp.eq.s32 	%p62, %r256, 2147483647;
	selp.b32 	%r106, -2147483648, %r256, %p62;
	setp.eq.s32 	%p63, %r258, 2147483647;
	selp.b32 	%r107, -2147483648, %r258, %p63;
	setp.eq.s32 	%p64, %r260, 2147483647;
	selp.b32 	%r108, -2147483648, %r260, %p64;
	setp.eq.s32 	%p65, %r262, 2147483647;
	selp.b32 	%r109, -2147483648, %r262, %p65;
	setp.eq.s32 	%p66, %r264, 2147483647;
	selp.b32 	%r110, -2147483648, %r264, %p66;
	setp.eq.s32 	%p67, %r266, 2147483647;
	selp.b32 	%r111, -2147483648, %r266, %p67;
	setp.eq.s32 	%p68, %r268, 2147483647;
	selp.b32 	%r112, -2147483648, %r268, %p68;
	setp.eq.s32 	%p69, %r270, 2147483647;
	selp.b32 	%r113, -2147483648, %r270, %p69;
	setp.eq.s32 	%p70, %r272, 2147483647;
	selp.b32 	%r114, -2147483648, %r272, %p70;
	setp.eq.s32 	%p71, %r274, 2147483647;
	selp.b32 	%r115, -2147483648, %r274, %p71;
	setp.eq.s32 	%p72, %r276, 2147483647;
	selp.b32 	%r116, -2147483648, %r276, %p72;
	setp.eq.s32 	%p73, %r278, 2147483647;
	selp.b32 	%r117, -2147483648, %r278, %p73;
	setp.eq.s32 	%p74, %r280, 2147483647;
	selp.b32 	%r118, -2147483648, %r280, %p74;
	mov.b32 	%r508, 0;
	mov.u32 	%r509, %r174;
$L__BB3_68:
	sub.s32 	%r281, %r175, %r509;
	shl.b32 	%r282, %r508, 10;
	mov.u32 	%r283, _ZZN3cub18CUB_300001_SM_10006detail10radix_sort30DeviceRadixSortHistogramKernelINS1_5radix10policy_hubIfiyE10Policy1000ELNS0_9SortOrderE1EfyNS1_21identity_decomposer_tEEEvPT2_PKT1_SA_iiT3_E12temp_storage;
	add.s32 	%r284, %r283, %r282;
	min.s32 	%r285, %r281, 8;
	mov.b32 	%r286, -1;
	shl.b32 	%r287, %r286, %r285;
	not.b32 	%r288, %r287;
	shr.u32 	%r289, %r103, %r509;
	and.b32  	%r290, %r289, %r288;
	shl.b32 	%r291, %r290, 2;
	add.s32 	%r292, %r284, %r291;
	atom.shared.add.u32 	%r293, [%r292], 1;
	shr.u32 	%r294, %r104, %r509;
	and.b32  	%r295, %r294, %r288;
	shl.b32 	%r296, %r295, 2;
	add.s32 	%r297, %r284, %r296;
	atom.shared.add.u32 	%r298, [%r297], 1;
	shr.u32 	%r299, %r105, %r509;
	and.b32  	%r300, %r299, %r288;
	shl.b32 	%r301, %r300, 2;
	add.s32 	%r302, %r284, %r301;
	atom.shared.add.u32 	%r303, [%r302], 1;
	shr.u32 	%r304, %r106, %r509;
	and.b32  	%r305, %r304, %r288;
	shl.b32 	%r306, %r305, 2;
	add.s32 	%r307, %r284, %r306;
	atom.shared.add.u32 	%r308, [%r307], 1;
	shr.u32 	%r309, %r107, %r509;
	and.b32  	%r310, %r309, %r288;
	shl.b32 	%r311, %r310, 2;
	add.s32 	%r312, %r284, %r311;
	atom.shared.add.u32 	%r313, [%r312], 1;
	shr.u32 	%r314, %r108, %r509;
	and.b32  	%r315, %r314, %r288;
	shl.b32 	%r316, %r315, 2;
	add.s32 	%r317, %r284, %r316;
	atom.shared.add.u32 	%r318, [%r317], 1;
	shr.u32 	%r319, %r109, %r509;
	and.b32  	%r320, %r319, %r288;
	shl.b32 	%r321, %r320, 2;
	add.s32 	%r322, %r284, %r321;
	atom.shared.add.u32 	%r323, [%r322], 1;
	shr.u32 	%r324, %r110, %r509;
	and.b32  	%r325, %r324, %r288;
	shl.b32 	%r326, %r325, 2;
	add.s32 	%r327, %r284, %r326;
	atom.shared.add.u32 	%r328, [%r327], 1;
	shr.u32 	%r329, %r111, %r509;
	and.b32  	%r330, %r329, %r288;
	shl.b32 	%r331, %r330, 2;
	add.s32 	%r332, %r284, %r331;
	atom.shared.add.u32 	%r333, [%r332], 1;
	shr.u32 	%r334, %r112, %r509;
	and.b32  	%r335, %r334, %r288;
	shl.b32 	%r336, %r335, 2;
	add.s32 	%r337, %r284, %r336;
	atom.shared.add.u32 	%r338, [%r337], 1;
	shr.u32 	%r339, %r113, %r509;
	and.b32  	%r340, %r339, %r288;
	shl.b32 	%r341, %r340, 2;
	add.s32 	%r342, %r284, %r341;
	atom.shared.add.u32 	%r343, [%r342], 1;
	shr.u32 	%r344, %r114, %r509;
	and.b32  	%r345, %r344, %r288;
	shl.b32 	%r346, %r345, 2;
	add.s32 	%r347, %r284, %r346;
	atom.shared.add.u32 	%r348, [%r347], 1;
	shr.u32 	%r349, %r115, %r509;
	and.b32  	%r350, %r349, %r288;
	shl.b32 	%r351, %r350, 2;
	add.s32 	%r352, %r284, %r351;
	atom.shared.add.u32 	%r353, [%r352], 1;
	shr.u32 	%r354, %r116, %r509;
	and.b32  	%r355, %r354, %r288;
	shl.b32 	%r356, %r355, 2;
	add.s32 	%r357, %r284, %r356;
	atom.shared.add.u32 	%r358, [%r357], 1;
	shr.u32 	%r359, %r117, %r509;
	and.b32  	%r360, %r359, %r288;
	shl.b32 	%r361, %r360, 2;
	add.s32 	%r362, %r284, %r361;
	atom.shared.add.u32 	%r363, [%r362], 1;
	shr.u32 	%r364, %r118, %r509;
	and.b32  	%r365, %r364, %r288;
	shl.b32 	%r366, %r365, 2;
	add.s32 	%r367, %r284, %r366;
	atom.shared.add.u32 	%r368, [%r367], 1;
	add.s32 	%r509, %r509, 8;
	add.s32 	%r508, %r508, 1;
	setp.lt.s32 	%p75, %r509, %r175;
	@%p75 bra 	$L__BB3_68;
$L__BB3_69:
	add.s64 	%rd136, %rd136, %rd4;
	setp.lt.u64 	%p76, %rd136, %rd9;
	@%p76 bra 	$L__BB3_32;
$L__BB3_70:
	bar.sync 	0;
	@%p1 bra 	$L__BB3_152;
	setp.lt.u32 	%p77, %r1, 7;
	mov.b32 	%r512, 0;
	@%p77 bra 	$L__BB3_90;
	mov.b32 	%r510, 0;
$L__BB3_73:
	.pragma "nounroll";
	shl.b32 	%r371, %r510, 10;
	add.s32 	%r124, %r6, %r371;
	ld.shared.u32 	%r125, [%r124];
	setp.eq.s32 	%p78, %r125, 0;
	@%p78 bra 	$L__BB3_75;
	cvt.u32.u64 	%r372, %rd5;
	shl.b32 	%r373, %r510, 8;
	add.s32 	%r374, %r373, %r372;
	mul.wide.u32 	%rd30, %r374, 8;
	add.s64 	%rd31, %rd2, %rd30;
	cvt.u64.u32 	%rd32, %r125;
	atom.global.add.u64 	%rd33, [%rd31], %rd32;
$L__BB3_75:
	ld.shared.u32 	%r126, [%r124+1024];
	setp.eq.s32 	%p79, %r126, 0;
	@%p79 bra 	$L__BB3_77;
	cvt.u32.u64 	%r375, %rd5;
	shl.b32 	%r376, %r510, 8;
	add.s32 	%r377, %r376, %r375;
	add.s32 	%r378, %r377, 256;
	mul.wide.u32 	%rd34, %r378, 8;
	add.s64 	%rd35, %rd2, %rd34;
	cvt.u64.u32 	%rd36, %r126;
	atom.global.add.u64 	%rd37, [%rd35], %rd36;
$L__BB3_77:
	ld.shared.u32 	%r127, [%r124+2048];
	setp.eq.s32 	%p80, %r127, 0;
	@%p80 bra 	$L__BB3_79;
	cvt.u32.u64 	%r379, %rd5;
	shl.b32 	%r380, %r510, 8;
	add.s32 	%r381, %r380, %r379;
	add.s32 	%r382, %r381, 512;
	mul.wide.u32 	%rd38, %r382, 8;
	add.s64 	%rd39, %rd2, %rd38;
	cvt.u64.u32 	%rd40, %r127;
	atom.global.add.u64 	%rd41, [%rd39], %rd40;
$L__BB3_79:
	ld.shared.u32 	%r128, [%r124+3072];
	setp.eq.s32 	%p81, %r128, 0;
	@%p81 bra 	$L__BB3_81;
	cvt.u32.u64 	%r383, %rd5;
	shl.b32 	%r384, %r510, 8;
	add.s32 	%r385, %r384, %r383;
	add.s32 	%r386, %r385, 768;
	mul.wide.u32 	%rd42, %r386, 8;
	add.s64 	%rd43, %rd2, %rd42;
	cvt.u64.u32 	%rd44, %r128;
	atom.global.add.u64 	%rd45, [%rd43], %rd44;
$L__BB3_81:
	ld.shared.u32 	%r129, [%r124+4096];
	setp.eq.s32 	%p82, %r129, 0;
	@%p82 bra 	$L__BB3_83;
	cvt.u32.u64 	%r387, %rd5;
	shl.b32 	%r388, %r510, 8;
	add.s32 	%r389, %r388, %r387;
	add.s32 	%r390, %r389, 1024;
	mul.wide.u32 	%rd46, %r390, 8;
	add.s64 	%rd47, %rd2, %rd46;
	cvt.u64.u32 	%rd48, %r129;
	atom.global.add.u64 	%rd49, [%rd47], %rd48;
$L__BB3_83:
	ld.shared.u32 	%r130, [%r124+5120];
	setp.eq.s32 	%p83, %r130, 0;
	@%p83 bra 	$L__BB3_85;
	cvt.u32.u64 	%r391, %rd5;
	shl.b32 	%r392, %r510, 8;
	add.s32 	%r393, %r392, %r391;
	add.s32 	%r394, %r393, 1280;
	mul.wide.u32 	%rd50, %r394, 8;
	add.s64 	%rd51, %rd2, %rd50;
	cvt.u64.u32 	%rd52, %r130;
	atom.global.add.u64 	%rd53, [%rd51], %rd52;
$L__BB3_85:
	ld.shared.u32 	%r131, [%r124+6144];
	setp.eq.s32 	%p84, %r131, 0;
	@%p84 bra 	$L__BB3_87;
	cvt.u32.u64 	%r395, %rd5;
	shl.b32 	%r396, %r510, 8;
	add.s32 	%r397, %r396, %r395;
	add.s32 	%r398, %r397, 1536;
	mul.wide.u32 	%rd54, %r398, 8;
	add.s64 	%rd55, %rd2, %rd54;
	cvt.u64.u32 	%rd56, %r131;
	atom.global.add.u64 	%rd57, [%rd55], %rd56;
$L__BB3_87:
	ld.shared.u32 	%r132, [%r124+7168];
	setp.eq.s32 	%p85, %r132, 0;
	@%p85 bra 	$L__BB3_89;
	cvt.u32.u64 	%r399, %rd5;
	shl.b32 	%r400, %r510, 8;
	add.s32 	%r401, %r400, %r399;
	add.s32 	%r402, %r401, 1792;
	mul.wide.u32 	%rd58, %r402, 8;
	add.s64 	%rd59, %rd2, %rd58;
	cvt.u64.u32 	%rd60, %r132;
	atom.global.add.u64 	%rd61, [%rd59], %rd60;
$L__BB3_89:
	add.s32 	%r510, %r510, 8;
	setp.ne.s32 	%p86, %r510, %r16;
	mov.u32 	%r512, %r16;
	@%p86 bra 	$L__BB3_73;
$L__BB3_90:
	add.s32 	%r135, %r5, -1;
	setp.eq.s32 	%p87, %r3, 0;
	@%p87 bra 	$L__BB3_111;
	setp.lt.u32 	%p88, %r4, 3;
	@%p88 bra 	$L__BB3_101;
	shl.b32 	%r403, %r512, 10;
	add.s32 	%r136, %r6, %r403;
	ld.shared.u32 	%r137, [%r136];
	setp.eq.s32 	%p89, %r137, 0;
	@%p89 bra 	$L__BB3_94;
	cvt.u32.u64 	%r404, %rd5;
	shl.b32 	%r405, %r512, 8;
	add.s32 	%r406, %r405, %r404;
	mul.wide.u32 	%rd62, %r406, 8;
	add.s64 	%rd63, %rd2, %rd62;
	cvt.u64.u32 	%rd64, %r137;
	atom.global.add.u64 	%rd65, [%rd63], %rd64;
$L__BB3_94:
	ld.shared.u32 	%r138, [%r136+1024];
	setp.eq.s32 	%p90, %r138, 0;
	@%p90 bra 	$L__BB3_96;
	cvt.u32.u64 	%r407, %rd5;
	shl.b32 	%r408, %r512, 8;
	add.s32 	%r409, %r408, %r407;
	add.s32 	%r410, %r409, 256;
	mul.wide.u32 	%rd66, %r410, 8;
	add.s64 	%rd67, %rd2, %rd66;
	cvt.u64.u32 	%rd68, %r138;
	atom.global.add.u64 	%rd69, [%rd67], %rd68;
$L__BB3_96:
	ld.shared.u32 	%r139, [%r136+2048];
	setp.eq.s32 	%p91, %r139, 0;
	@%p91 bra 	$L__BB3_98;
	cvt.u32.u64 	%r411, %rd5;
	shl.b32 	%r412, %r512, 8;
	add.s32 	%r413, %r412, %r411;
	add.s32 	%r414, %r413, 512;
	mul.wide.u32 	%rd70, %r414, 8;
	add.s64 	%rd71, %rd2, %rd70;
	cvt.u64.u32 	%rd72, %r139;
	atom.global.add.u64 	%rd73, [%rd71], %rd72;
$L__BB3_98:
	ld.shared.u32 	%r140, [%r136+3072];
	setp.eq.s32 	%p92, %r140, 0;
	@%p92 bra 	$L__BB3_100;
	cvt.u32.u64 	%r415, %rd5;
	shl.b32 	%r416, %r512, 8;
	add.s32 	%r417, %r416, %r415;
	add.s32 	%r418, %r417, 768;
	mul.wide.u32 	%rd74, %r418, 8;
	add.s64 	%rd75, %rd2, %rd74;
	cvt.u64.u32 	%rd76, %r140;
	atom.global.add.u64 	%rd77, [%rd75], %rd76;
$L__BB3_100:
	add.s32 	%r512, %r512, 4;
$L__BB3_101:
	setp.eq.s32 	%p93, %r5, 0;
	@%p93 bra 	$L__BB3_111;
	setp.eq.s32 	%p94, %r135, 0;
	@%p94 bra 	$L__BB3_108;
	shl.b32 	%r419, %r512, 10;
	add.s32 	%r143, %r6, %r419;
	ld.shared.u32 	%r144, [%r143];
	setp.eq.s32 	%p95, %r144, 0;
	@%p95 bra 	$L__BB3_105;
	cvt.u32.u64 	%r420, %rd5;
	shl.b32 	%r421, %r512, 8;
	add.s32 	%r422, %r421, %r420;
	mul.wide.u32 	%rd78, %r422, 8;
	add.s64 	%rd79, %rd2, %rd78;
	cvt.u64.u32 	%rd80, %r144;
	atom.global.add.u64 	%rd81, [%rd79], %rd80;
$L__BB3_105:
	ld.shared.u32 	%r145, [%r143+1024];
	setp.eq.s32 	%p96, %r145, 0;
	@%p96 bra 	$L__BB3_107;
	cvt.u32.u64 	%r423, %rd5;
	shl.b32 	%r424, %r512, 8;
	add.s32 	%r425, %r424, %r423;
	add.s32 	%r426, %r425, 256;
	mul.wide.u32 	%rd82, %r426, 8;
	add.s64 	%rd83, %rd2, %rd82;
	cvt.u64.u32 	%rd84, %r145;
	atom.global.add.u64 	%rd85, [%rd83], %rd84;
$L__BB3_107:
	add.s32 	%r512, %r512, 2;
$L__BB3_108:
	setp.eq.s32 	%p97, %r17, 0;
	@%p97 bra 	$L__BB3_111;
	shl.b32 	%r427, %r512, 10;
	add.s32 	%r428, %r6, %r427;
	ld.shared.u32 	%r148, [%r428];
	setp.eq.s32 	%p98, %r148, 0;
	@%p98 bra 	$L__BB3_111;
	cvt.u32.u64 	%r429, %rd5;
	shl.b32 	%r430, %r512, 8;
	add.s32 	%r431, %r430, %r429;
	mul.wide.u32 	%rd86, %r431, 8;
	add.s64 	%rd87, %rd2, %rd86;
	cvt.u64.u32 	%rd88, %r148;
	atom.global.add.u64 	%rd89, [%rd87], %rd88;
$L__BB3_111:
	cvt.u32.u64 	%r432, %rd5;
	setp.gt.u32 	%p99, %r432, 127;
	@%p99 bra 	$L__BB3_152;
	setp.lt.u32 	%p100, %r1, 7;
	mov.b32 	%r516, 0;
	@%p100 bra 	$L__BB3_131;
	mov.b32 	%r514, 0;
$L__BB3_114:
	.pragma "nounroll";
	shl.b32 	%r436, %r514, 10;
	add.s32 	%r150, %r6, %r436;
	ld.shared.u32 	%r151, [%r150+512];
	setp.eq.s32 	%p101, %r151, 0;
	shl.b32 	%r437, %r514, 8;
	add.s32 	%r438, %r437, %r432;
	mul.wide.u32 	%rd90, %r438, 8;
	add.s64 	%rd15, %rd2, %rd90;
	@%p101 bra 	$L__BB3_116;
	cvt.u64.u32 	%rd91, %r151;
	atom.global.add.u64 	%rd92, [%rd15+1024], %rd91;
$L__BB3_116:
	ld.shared.u32 	%r152, [%r150+1536];
	setp.eq.s32 	%p102, %r152, 0;
	@%p102 bra 	$L__BB3_118;
	cvt.u64.u32 	%rd93, %r152;
	atom.global.add.u64 	%rd94, [%rd15+3072], %rd93;
$L__BB3_118:
	ld.shared.u32 	%r153, [%r150+2560];
	setp.eq.s32 	%p103, %r153, 0;
	@%p103 bra 	$L__BB3_120;
	cvt.u64.u32 	%rd95, %r153;
	atom.global.add.u64 	%rd96, [%rd15+5120], %rd95;
$L__BB3_120:
	ld.shared.u32 	%r154, [%r150+3584];
	setp.eq.s32 	%p104, %r154, 0;
	@%p104 bra 	$L__BB3_122;
	cvt.u64.u32 	%rd97, %r154;
	atom.global.add.u64 	%rd98, [%rd15+7168], %rd97;
$L__BB3_122:
	ld.shared.u32 	%r155, [%r150+4608];
	setp.eq.s32 	%p105, %r155, 0;
	@%p105 bra 	$L__BB3_124;
	cvt.u64.u32 	%rd99, %r155;
	atom.global.add.u64 	%rd100, [%rd15+9216], %rd99;
$L__BB3_124:
	ld.shared.u32 	%r156, [%r150+5632];
	setp.eq.s32 	%p106, %r156, 0;
	@%p106 bra 	$L__BB3_126;
	cvt.u64.u32 	%rd101, %r156;
	atom.global.add.u64 	%rd102, [%rd15+11264], %rd101;
$L__BB3_126:
	ld.shared.u32 	%r157, [%r150+6656];
	setp.eq.s32 	%p107, %r157, 0;
	@%p107 bra 	$L__BB3_128;
	cvt.u64.u32 	%rd103, %r157;
	atom.global.add.u64 	%rd104, [%rd15+13312], %rd103;
$L__BB3_128:
	ld.shared.u32 	%r158, [%r150+7680];
	setp.eq.s32 	%p108, %r158, 0;
	@%p108 bra 	$L__BB3_130;
	cvt.u64.u32 	%rd105, %r158;
	atom.global.add.u64 	%rd106, [%rd15+15360], %rd105;
$L__BB3_130:
	add.s32 	%r514, %r514, 8;
	setp.ne.s32 	%p109, %r514, %r16;
	mov.u32 	%r516, %r16;
	@%p109 bra 	$L__BB3_114;
$L__BB3_131:
	setp.eq.s32 	%p110, %r3, 0;
	@%p110 bra 	$L__BB3_152;
	setp.lt.u32 	%p111, %r4, 3;
	@%p111 bra 	$L__BB3_142;
	shl.b32 	%r439, %r516, 10;
	add.s32 	%r161, %r6, %r439;
	ld.shared.u32 	%r162, [%r161+512];
	setp.eq.s32 	%p112, %r162, 0;
	@%p112 bra 	$L__BB3_135;
	shl.b32 	%r441, %r516, 8;
	add.s32 	%r442, %r441, %r432;
	mul.wide.u32 	%rd107, %r442, 8;
	add.s64 	%rd108, %rd2, %rd107;
	cvt.u64.u32 	%rd109, %r162;
	atom.global.add.u64 	%rd110, [%rd108+1024], %rd109;
$L__BB3_135:
	ld.shared.u32 	%r163, [%r161+1536];
	setp.eq.s32 	%p113, %r163, 0;
	@%p113 bra 	$L__BB3_137;
	shl.b32 	%r444, %r516, 8;
	add.s32 	%r445, %r444, %r432;
	add.s32 	%r446, %r445, 256;
	mul.wide.u32 	%rd111, %r446, 8;
	add.s64 	%rd112, %rd2, %rd111;
	cvt.u64.u32 	%rd113, %r163;
	atom.global.add.u64 	%rd114, [%rd112+1024], %rd113;
$L__BB3_137:
	ld.shared.u32 	%r164, [%r161+2560];
	setp.eq.s32 	%p114, %r164, 0;
	@%p114 bra 	$L__BB3_139;
	shl.b32 	%r448, %r516, 8;
	add.s32 	%r449, %r448, %r432;
	add.s32 	%r450, %r449, 512;
	mul.wide.u32 	%rd115, %r450, 8;
	add.s64 	%rd116, %rd2, %rd115;
	cvt.u64.u32 	%rd117, %r164;
	atom.global.add.u64 	%rd118, [%rd116+1024], %rd117;
$L__BB3_139:
	ld.shared.u32 	%r165, [%r161+3584];
	setp.eq.s32 	%p115, %r165, 0;
	@%p115 bra 	$L__BB3_141;
	shl.b32 	%r452, %r516, 8;
	add.s32 	%r453, %r452, %r432;
	add.s32 	%r454, %r453, 768;
	mul.wide.u32 	%rd119, %r454, 8;
	add.s64 	%rd120, %rd2, %rd119;
	cvt.u64.u32 	%rd121, %r165;
	atom.global.add.u64 	%rd122, [%rd120+1024], %rd121;
$L__BB3_141:
	add.s32 	%r516, %r516, 4;
$L__BB3_142:
	setp.eq.s32 	%p116, %r5, 0;
	@%p116 bra 	$L__BB3_152;
	setp.eq.s32 	%p117, %r135, 0;
	@%p117 bra 	$L__BB3_149;
	shl.b32 	%r455, %r516, 10;
	add.s32 	%r168, %r6, %r455;
	ld.shared.u32 	%r169, [%r168+512];
	setp.eq.s32 	%p118, %r169, 0;
	@%p118 bra 	$L__BB3_146;
	shl.b32 	%r457, %r516, 8;
	add.s32 	%r458, %r457, %r432;
	mul.wide.u32 	%rd123, %r458, 8;
	add.s64 	%rd124, %rd2, %rd123;
	cvt.u64.u32 	%rd125, %r169;
	atom.global.add.u64 	%rd126, [%rd124+1024], %rd125;
$L__BB3_146:
	ld.shared.u32 	%r170, [%r168+1536];
	setp.eq.s32 	%p119, %r170, 0;
	@%p119 bra 	$L__BB3_148;
	shl.b32 	%r460, %r516, 8;
	add.s32 	%r461, %r460, %r432;
	add.s32 	%r462, %r461, 256;
	mul.wide.u32 	%rd127, %r462, 8;
	add.s64 	%rd128, %rd2, %rd127;
	cvt.u64.u32 	%rd129, %r170;
	atom.global.add.u64 	%rd130, [%rd128+1024], %rd129;
$L__BB3_148:
	add.s32 	%r516, %r516, 2;
$L__BB3_149:
	setp.eq.s32 	%p120, %r17, 0;
	@%p120 bra 	$L__BB3_152;
	shl.b32 	%r463, %r516, 10;
	add.s32 	%r464, %r6, %r463;
	ld.shared.u32 	%r173, [%r464+512];
	setp.eq.s32 	%p121, %r173, 0;
	@%p121 bra 	$L__BB3_152;
	shl.b32 	%r466, %r516, 8;
	add.s32 	%r467, %r466, %r432;
	mul.wide.u32 	%rd131, %r467, 8;
	add.s64 	%rd132, %rd2, %rd131;
	cvt.u64.u32 	%rd133, %r173;
	atom.global.add.u64 	%rd134, [%rd132+1024], %rd133;
$L__BB3_152:
	bar.sync 	0;
	add.s64 	%rd135, %rd135, 1;
	setp.ne.s64 	%p122, %rd135, %rd6;
	@%p122 bra 	$L__BB3_2;
$L__BB3_153:
	ret;

}
	// .globl	_ZN3cub18CUB_300001_SM_10006detail10radix_sort33DeviceRadixSortExclusiveSumKernelINS1_5radix10policy_hubIfiyE10Policy1000EyEEvPT0_
.visible .entry _ZN3cub18CUB_300001_SM_10006detail10radix_sort33DeviceRadixSortExclusiveSumKernelINS1_5radix10policy_hubIfiyE10Policy1000EyEEvPT0_(
	.param .u64 .ptr .align 1 _ZN3cub18CUB_300001_SM_10006detail10radix_sort33DeviceRadixSortExclusiveSumKernelINS1_5radix10policy_hubIfiyE10Policy1000EyEEvPT0__param_0
)
{
	.reg .pred 	%p<4>;
	.reg .b32 	%r<28>;
	.reg .b64 	%rd<54>;
	// demoted variable
	.shared .align 16 .b8 _ZZN3cub18CUB_300001_SM_10006detail10radix_sort33DeviceRadixSortExclusiveSumKernelINS1_5radix10policy_hubIfiyE10Policy1000EyEEvPT0_E12temp_storage[2336];
	ld.param.u64 	%rd5, [_ZN3cub18CUB_300001_SM_10006detail10radix_sort33DeviceRadixSortExclusiveSumKernelINS1_5radix10policy_hubIfiyE10Policy1000EyEEvPT0__param_0];
	cvta.to.global.u64 	%rd6, %rd5;
	mov.u32 	%r3, %ctaid.x;
	shl.b32 	%r4, %r3, 8;
	mov.u32 	%r1, %tid.x;
	setp.gt.u32 	%p1, %r1, 255;
	add.s32 	%r5, %r4, %r1;
	mul.wide.s32 	%rd7, %r5, 8;
	add.s64 	%rd1, %rd6, %rd7;
	@%p1 bra 	$L__BB4_2;
	ld.global.u64 	%rd53, [%rd1];
$L__BB4_2:
	shr.u32 	%r6, %r1, 3;
	add.s32 	%r7, %r6, %r1;
	shl.b32 	%r8, %r7, 3;
	mov.u32 	%r9, _ZZN3cub18CUB_300001_SM_10006detail10radix_sort33DeviceRadixSortExclusiveSumKernelINS1_5radix10policy_hubIfiyE10Policy1000EyEEvPT0_E12temp_storage;
	add.s32 	%r10, %r9, %r8;
	add.s32 	%r2, %r10, 16;
	st.shared.u64 	[%r10+16], %rd53;
	bar.sync 	0;
	setp.gt.u32 	%p2, %r1, 31;
	@%p2 bra 	$L__BB4_4;
	mad.lo.s32 	%r27, %r1, 72, %r9;
	ld.shared.u64 	%rd23, [%r27+16];
	ld.shared.u64 	%rd24, [%r27+24];
	ld.shared.u64 	%rd25, [%r27+32];
	ld.shared.u64 	%rd26, [%r27+40];
	ld.shared.u64 	%rd27, [%r27+48];
	ld.shared.u64 	%rd28, [%r27+56];
	ld.shared.u64 	%rd29, [%r27+64];
	ld.shared.u64 	%rd30, [%r27+72];
	add.s64 	%rd31, %rd24, %rd23;
	add.s64 	%rd32, %rd31, %rd25;
	add.s64 	%rd33, %rd32, %rd26;
	add.s64 	%rd34, %rd33, %rd27;
	add.s64 	%rd35, %rd34, %rd28;
	add.s64 	%rd36, %rd35, %rd29;
	add.s64 	%rd10, %rd36, %rd30;
	mov.b32 	%r11, 1;
	mov.b32 	%r24, 0;
	mov.b32 	%r25, -1;
	// begin inline asm
	{  .reg .u64 r0;  .reg .u32 lo;  .reg .u32 hi;  .reg .pred p;  mov.b64 {lo, hi}, %rd10;  shfl.sync.up.b32 lo|p, lo, %r11, %r24, %r25;  shfl.sync.up.b32 hi|p, hi, %r11, %r24, %r25;  mov.b64 r0, {lo, hi};  @p add.u64 r0, r0, %rd10;  mov.u64 %rd8, r0;}
	// end inline asm
	mov.b32 	%r14, 2;
	// begin inline asm
	{  .reg .u64 r0;  .reg .u32 lo;  .reg .u32 hi;  .reg .pred p;  mov.b64 {lo, hi}, %rd8;  shfl.sync.up.b32 lo|p, lo, %r14, %r24, %r25;  shfl.sync.up.b32 hi|p, hi, %r14, %r24, %r25;  mov.b64 r0, {lo, hi};  @p add.u64 r0, r0, %rd8;  mov.u64 %rd11, r0;}
	// end inline asm
	mov.b32 	%r17, 4;
	// begin inline asm
	{  .reg .u64 r0;  .reg .u32 lo;  .reg .u32 hi;  .reg .pred p;  mov.b64 {lo, hi}, %rd11;  shfl.sync.up.b32 lo|p, lo, %r17, %r24, %r25;  shfl.sync.up.b32 hi|p, hi, %r17, %r24, %r25;  mov.b64 r0, {lo, hi};  @p add.u64 r0, r0, %rd11;  mov.u64 %rd14, r0;}
	// end inline asm
	mov.b32 	%r20, 8;
	// begin inline asm
	{  .reg .u64 r0;  .reg .u32 lo;  .reg .u32 hi;  .reg .pred p;  mov.b64 {lo, hi}, %rd14;  shfl.sync.up.b32 lo|p, lo, %r20, %r24, %r25;  shfl.sync.up.b32 hi|p, hi, %r20, %r24, %r25;  mov.b64 r0, {lo, hi};  @p add.u64 r0, r0, %rd14;  mov.u64 %rd17, r0;}
	// end inline asm
	mov.b32 	%r23, 16;
	// begin inline asm
	{  .reg .u64 r0;  .reg .u32 lo;  .reg .u32 hi;  .reg .pred p;  mov.b64 {lo, hi}, %rd17;  shfl.sync.up.b32 lo|p, lo, %r23, %r24, %r25;  shfl.sync.up.b32 hi|p, hi, %r23, %r24, %r25;  mov.b64 r0, {lo, hi};  @p add.u64 r0, r0, %rd17;  mov.u64 %rd20, r0;}
	// end inline asm
	sub.s64 	%rd37, %rd20, %rd10;
	ld.shared.u64 	%rd38, [%r27+16];
	ld.shared.u64 	%rd39, [%r27+24];
	ld.shared.u64 	%rd40, [%r27+32];
	ld.shared.u64 	%rd41, [%r27+40];
	ld.shared.u64 	%rd42, [%r27+48];
	ld.shared.u64 	%rd43, [%r27+56];
	ld.shared.u64 	%rd44, [%r27+64];
	add.s64 	%rd45, %rd38, %rd37;
	add.s64 	%rd46, %rd39, %rd45;
	add.s64 	%rd47, %rd40, %rd46;
	add.s64 	%rd48, %rd41, %rd47;
	add.s64 	%rd49, %rd42, %rd48;
	add.s64 	%rd50, %rd43, %rd49;
	add.s64 	%rd51, %rd44, %rd50;
	st.shared.u64 	[%r27+16], %rd37;
	st.shared.u64 	[%r27+24], %rd45;
	st.shared.u64 	[%r27+32], %rd46;
	st.shared.u64 	[%r27+40], %rd47;
	st.shared.u64 	[%r27+48], %rd48;
	st.shared.u64 	[%r27+56], %rd49;
	st.shared.u64 	[%r27+64], %rd50;
	st.shared.u64 	[%r27+72], %rd51;
$L__BB4_4:
	setp.gt.u32 	%p3, %r1, 255;
	bar.sync 	0;
	@%p3 bra 	$L__BB4_6;
	ld.shared.u64 	%rd52, [%r2];
	st.global.u64 	[%rd1], %rd52;
$L__BB4_6:
	ret;

}
	// .globl	_ZN3cub18CUB_300001_SM_10006detail10radix_sort29DeviceRadixSortOnesweepKernelINS1_5radix10policy_hubIfiyE10Policy1000ELNS0_9SortOrderE1EfiyiiNS1_21identity_decomposer_tEEEvPT5_SB_PT3_PKSC_PT1_PKSG_PT2_PKSK_T4_iiT6_
.visible .entry _ZN3cub18CUB_300001_SM_10006detail10radix_sort29DeviceRadixSortOnesweepKernelINS1_5radix10policy_hubIfiyE10Policy1000ELNS0_9SortOrderE1EfiyiiNS1_21identity_decomposer_tEEEvPT5_SB_PT3_PKSC_PT1_PKSG_PT2_PKSK_T4_iiT6_(
	.param .u64 .ptr .align 1 _ZN3cub18CUB_300001_SM_10006detail10radix_sort29DeviceRadixSortOnesweepKernelINS1_5radix10policy_hubIfiyE10Policy1000ELNS0_9SortOrderE1EfiyiiNS1_21identity_decomposer_tEEEvPT5_SB_PT3_PKSC_PT1_PKSG_PT2_PKSK_T4_iiT6__param_0,
	.param .u64 .ptr .align 1 _ZN3cub18CUB_300001_SM_10006detail10radix_sort29DeviceRadixSortOnesweepKernelINS1_5radix10policy_hubIfiyE10Policy1000ELNS0_9SortOrderE1EfiyiiNS1_21identity_decomposer_tEEEvPT5_SB_PT3_PKSC_PT1_PKSG_PT2_PKSK_T4_iiT6__param_1,
	.param .u64 .ptr .align 1 _ZN3cub18CUB_300001_SM_10006detail10radix_sort29DeviceRadixSortOnesweepKernelINS1_5radix10policy_hubIfiyE10Policy1000ELNS0_9SortOrderE1EfiyiiNS1_21identity_decomposer_tEEEvPT5_SB_PT3_PKSC_PT1_PKSG_PT2_PKSK_T4_iiT6__param_2,
	.param .u64 .ptr .align 1 _ZN3cub18CUB_300001_SM_10006detail10radix_sort29DeviceRadixSortOnesweepKernelINS1_5radix10policy_hubIfiyE10Policy1000ELNS0_9SortOrderE1EfiyiiNS1_21identity_decomposer_tEEEvPT5_SB_PT3_PKSC_PT1_PKSG_PT2_PKSK_T4_iiT6__param_3,
	.param .u64 .ptr .align 1 _ZN3cub18CUB_300001_SM_10006detail10radix_sort29DeviceRadixSortOnesweepKernelINS1_5radix10policy_hubIfiyE10Policy1000ELNS0_9SortOrderE1EfiyiiNS1_21identity_decomposer_tEEEvPT5_SB_PT3_PKSC_PT1_PKSG_PT2_PKSK_T4_iiT6__param_4,
	.param .u64 .ptr .align 1 _ZN3cub18CUB_300001_SM_10006detail10radix_sort29DeviceRadixSortOnesweepKernelINS1_5radix10policy_hubIfiyE10Policy1000ELNS0_9SortOrderE1EfiyiiNS1_21identity_decomposer_tEEEvPT5_SB_PT3_PKSC_PT1_PKSG_PT2_PKSK_T4_iiT6__param_5,
	.param .u64 .ptr .align 1 _ZN3cub18CUB_300001_SM_10006detail10radix_sort29DeviceRadixSortOnesweepKernelINS1_5radix10policy_hubIfiyE10Policy1000ELNS0_9SortOrderE1EfiyiiNS1_21identity_decomposer_tEEEvPT5_SB_PT3_PKSC_PT1_PKSG_PT2_PKSK_T4_iiT6__param_6,
	.param .u64 .ptr .align 1 _ZN3cub18CUB_300001_SM_10006detail10radix_sort29DeviceRadixSortOnesweepKernelINS1_5radix10policy_hubIfiyE10Policy1000ELNS0_9SortOrderE1EfiyiiNS1_21identity_decomposer_tEEEvPT5_SB_PT3_PKSC_PT1_PKSG_PT2_PKSK_T4_iiT6__param_7,
	.param .u32 _ZN3cub18CUB_300001_SM_10006detail10radix_sort29DeviceRadixSortOnesweepKernelINS1_5radix10policy_hubIfiyE10Policy1000ELNS0_9SortOrderE1EfiyiiNS1_21identity_decomposer_tEEEvPT5_SB_PT3_PKSC_PT1_PKSG_PT2_PKSK_T4_iiT6__param_8,
	.param .u32 _ZN3cub18CUB_300001_SM_10006detail10radix_sort29DeviceRadixSortOnesweepKernelINS1_5radix10policy_hubIfiyE10Policy1000ELNS0_9SortOrderE1EfiyiiNS1_21identity_decomposer_tEEEvPT5_SB_PT3_PKSC_PT1_PKSG_PT2_PKSK_T4_iiT6__param_9,
	.param .u32 _ZN3cub18CUB_300001_SM_10006detail10radix_sort29DeviceRadixSortOnesweepKernelINS1_5radix10policy_hubIfiyE10Policy1000ELNS0_9SortOrderE1EfiyiiNS1_21identity_decomposer_tEEEvPT5_SB_PT3_PKSC_PT1_PKSG_PT2_PKSK_T4_iiT6__param_10,
	.param .align 1 .b8 _ZN3cub18CUB_300001_SM_10006detail10radix_sort29DeviceRadixSortOnesweepKernelINS1_5radix10policy_hubIfiyE10Policy1000ELNS0_9SortOrderE1EfiyiiNS1_21identity_decomposer_tEEEvPT5_SB_PT3_PKSC_PT1_PKSG_PT2_PKSK_T4_iiT6__param_11[1]
)
.maxntid 384
{
	.reg .pred 	%p<358>;
	.reg .b32 	%r<2440>;
	.reg .b64 	%rd<457>;
	// demoted variable
	.shared .align 16 .b8 _ZZN3cub18CUB_300001_SM_10006detail10radix_sort29DeviceRadixSortOnesweepKernelINS1_5radix10policy_hubIfiyE10Policy1000ELNS0_9SortOrderE1EfiyiiNS1_21identity_decomposer_tEEEvPT5_SB_PT3_PKSC_PT1_PKSG_PT2_PKSK_T4_iiT6_E1s[28160];
	ld.param.u64 	%rd43, [_ZN3cub18CUB_300001_SM_10006detail10radix_sort29DeviceRadixSortOnesweepKernelINS1_5radix10policy_hubIfiyE10Policy1000ELNS0_9SortOrderE1EfiyiiNS1_21identity_decomposer_tEEEvPT5_SB_PT3_PKSC_PT1_PKSG_PT2_PKSK_T4_iiT6__param_0];
	ld.param.u64 	%rd44, [_ZN3cub18CUB_300001_SM_10006detail10radix_sort29DeviceRadixSortOnesweepKernelINS1_5radix10policy_hubIfiyE10Policy1000ELNS0_9SortOrderE1EfiyiiNS1_21identity_decomposer_tEEEvPT5_SB_PT3_PKSC_PT1_PKSG_PT2_PKSK_T4_iiT6__param_1];
	ld.param.u64 	%rd47, [_ZN3cub18CUB_300001_SM_10006detail10radix_sort29DeviceRadixSortOnesweepKernelINS1_5radix10policy_hubIfiyE10Policy1000ELNS0_9SortOrderE1EfiyiiNS1_21identity_decomposer_tEEEvPT5_SB_PT3_PKSC_PT1_PKSG_PT2_PKSK_T4_iiT6__param_4];
	ld.param.u64 	%rd50, [_ZN3cub18CUB_300001_SM_10006detail10radix_sort29DeviceRadixSortOnesweepKernelINS1_5radix10policy_hubIfiyE10Policy1000ELNS0_9SortOrderE1EfiyiiNS1_21identity_decomposer_tEEEvPT5_SB_PT3_PKSC_PT1_PKSG_PT2_PKSK_T4_iiT6__param_5];
	cvta.to.global.u64 	%rd1, %rd47;
	cvta.to.global.u64 	%rd2, %rd43;
	cvta.to.global.u64 	%rd3, %rd50;
	mov.u32 	%r1, %tid.x;
	// begin inline asm
	mov.u32 %r440, %laneid;
	// end inline asm
	setp.ne.s32 	%p1, %r1, 0;
	@%p1 bra 	$L__BB5_2;
	cvta.to.global.u64 	%rd51, %rd44;
	atom.global.add.u32 	%r441, [%rd51], 1;
	st.shared.u32 	[_ZZN3cub18CUB_300001_SM_10006detail10radix_sort29DeviceRadixSortOnesweepKernelINS1_5radix10policy_hubIfiyE10Policy1000ELNS0_9SortOrderE1EfiyiiNS1_21identity_decomposer_tEEEvPT5_SB_PT3_PKSC_PT1_PKSG_PT2_PKSK_T4_iiT6_E1s+26112], %r441;
$L__BB5_2:
	ld.param.u32 	%r2235, [_ZN3cub18CUB_300001_SM_10006detail10radix_sort29DeviceRadixSortOnesweepKernelINS1_5radix10policy_hubIfiyE10Policy1000ELNS0_9SortOrderE1EfiyiiNS1_21identity_decomposer_tEEEvPT5_SB_PT3_PKSC_PT1_PKSG_PT2_PKSK_T4_iiT6__param_8];
	bar.sync 	0;
	ld.shared.u32 	%r3, [_ZZN3cub18CUB_300001_SM_10006detail10radix_sort29DeviceRadixSortOnesweepKernelINS1_5radix10policy_hubIfiyE10Policy1000ELNS0_9SortOrderE1EfiyiiNS1_21identity_decomposer_tEEEvPT5_SB_PT3_PKSC_PT1_PKSG_PT2_PKSK_T4_iiT6_E1s+26112];
	mul.lo.s32 	%r442, %r3, 6528;
	add.s32 	%r4, %r442, 6528;
	setp.gt.s32 	%p2, %r4, %r2235;
	cvt.s64.s32 	%rd4, %r442;
	@%p2 bra 	$L__BB5_4;
	and.b32  	%r443, %r1, 31;
	and.b32  	%r444, %r1, 992;
	mul.lo.s32 	%r445, %r444, 17;
	or.b32  	%r446, %r445, %r443;
	cvt.u64.u32 	%rd52, %r446;
	add.s64 	%rd53, %rd52, %rd4;
	shl.b64 	%rd54, %rd53, 2;
	add.s64 	%rd55, %rd3, %rd54;
	ld.global.u32 	%r2322, [%rd55];
	ld.global.u32 	%r2321, [%rd55+128];
	ld.global.u32 	%r2320, [%rd55+256];
	ld.global.u32 	%r2319, [%rd55+384];
	ld.global.u32 	%r2318, [%rd55+512];
	ld.global.u32 	%r2317, [%rd55+640];
	ld.global.u32 	%r2316, [%rd55+768];
	ld.global.u32 	%r2315, [%rd55+896];
	ld.global.u32 	%r2314, [%rd55+1024];
	ld.global.u32 	%r2313, [%rd55+1152];
	ld.global.u32 	%r2312, [%rd55+1280];
	ld.global.u32 	%r2311, [%rd55+1408];
	ld.global.u32 	%r2310, [%rd55+1536];
	ld.global.u32 	%r2309, [%rd55+1664];
	ld.global.u32 	%r2308, [%rd55+1792];
	ld.global.u32 	%r2307, [%rd55+1920];
	ld.global.u32 	%r2306, [%rd55+2048];
	bra.uni 	$L__BB5_38;
$L__BB5_4:
	ld.param.u32 	%r2236, [_ZN3cub18CUB_300001_SM_10006detail10radix_sort29DeviceRadixSortOnesweepKernelINS1_5radix10policy_hubIfiyE10Policy1000ELNS0_9SortOrderE1EfiyiiNS1_21identity_decomposer_tEEEvPT5_SB_PT3_PKSC_PT1_PKSG_PT2_PKSK_T4_iiT6__param_8];
	cvt.u32.u64 	%r448, %rd4;
	sub.s32 	%r22, %r2236, %r448;
	and.b32  	%r449, %r1, 31;
	and.b32  	%r450, %r1, 992;
	mul.lo.s32 	%r451, %r450, 17;
	or.b32  	%r23, %r451, %r449;
	setp.ge.s32 	%p3, %r23, %r22;
	cvt.u64.u32 	%rd56, %r23;
	add.s64 	%rd57, %rd56, %rd4;
	shl.b64 	%rd58, %rd57, 2;
	add.s64 	%rd5, %rd3, %rd58;
	mov.b32 	%r2322, -1;
	@%p3 bra 	$L__BB5_6;
	ld.global.u32 	%r2322, [%rd5];
$L__BB5_6:
	add.s32 	%r453, %r23, 32;
	setp.ge.s32 	%p4, %r453, %r22;
	mov.b32 	%r2321, -1;
	@%p4 bra 	$L__BB5_8;
	ld.global.u32 	%r2321, [%rd5+128];
$L__BB5_8:
	add.s32 	%r455, %r23, 64;
	setp.ge.s32 	%p5, %r455, %r22;
	mov.b32 	%r2320, -1;
	@%p5 bra 	$L__BB5_10;
	ld.global.u32 	%r2320, [%rd5+256];
$L__BB5_10:
	add.s32 	%r457, %r23, 96;
	setp.ge.s32 	%p6, %r457, %r22;
	mov.b32 	%r2319, -1;
	@%p6 bra 	$L__BB5_12;
	ld.global.u32 	%r2319, [%rd5+384];
$L__BB5_12:
	add.s32 	%r459, %r23, 128;
	setp.ge.s32 	%p7, %r459, %r22;
	mov.b32 	%r2318, -1;
	@%p7 bra 	$L__BB5_14;
	ld.global.u32 	%r2318, [%rd5+512];
$L__BB5_14:
	add.s32 	%r461, %r23, 160;
	setp.ge.s32 	%p8, %r461, %r22;
	mov.b32 	%r2317, -1;
	@%p8 bra 	$L__BB5_16;
	ld.global.u32 	%r2317, [%rd5+640];
$L__BB5_16:
	add.s32 	%r463, %r23, 192;
	setp.ge.s32 	%p9, %r463, %r22;
	mov.b32 	%r2316, -1;
	@%p9 bra 	$L__BB5_18;
	ld.global.u32 	%r2316, [%rd5+768];
$L__BB5_18:
	add.s32 	%r465, %r23, 224;
	setp.ge.s32 	%p10, %r465, %r22;
	mov.b32 	%r2315, -1;
	@%p10 bra 	$L__BB5_20;
	ld.global.u32 	%r2315, [%rd5+896];
$L__BB5_20:
	add.s32 	%r467, %r23, 256;
	setp.ge.s32 	%p11, %r467, %r22;
	mov.b32 	%r2314, -1;
	@%p11 bra 	$L__BB5_22;
	ld.global.u32 	%r2314, [%rd5+1024];
$L__BB5_22:
	add.s32 	%r469, %r23, 288;
	setp.ge.s32 	%p12, %r469, %r22;
	mov.b32 	%r2313, -1;
	@%p12 bra 	$L__BB5_24;
	ld.global.u32 	%r2313, [%rd5+1152];
$L__BB5_24:
	add.s32 	%r471, %r23, 320;
	setp.ge.s32 	%p13, %r471, %r22;
	mov.b32 	%r2312, -1;
	@%p13 bra 	$L__BB5_26;
	ld.global.u32 	%r2312, [%rd5+1280];
$L__BB5_26:
	add.s32 	%r473, %r23, 352;
	setp.ge.s32 	%p14, %r473, %r22;
	mov.b32 	%r2311, -1;
	@%p14 bra 	$L__BB5_28;
	ld.global.u32 	%r2311, [%rd5+1408];
$L__BB5_28:
	add.s32 	%r475, %r23, 384;
	setp.ge.s32 	%p15, %r475, %r22;
	mov.b32 	%r2310, -1;
	@%p15 bra 	$L__BB5_30;
	ld.global.u32 	%r2310, [%rd5+1536];
$L__BB5_30:
	add.s32 	%r477, %r23, 416;
	setp.ge.s32 	%p16, %r477, %r22;
	mov.b32 	%r2309, -1;
	@%p16 bra 	$L__BB5_32;
	ld.global.u32 	%r2309, [%rd5+1664];
$L__BB5_32:
	add.s32 	%r479, %r23, 448;
	setp.ge.s32 	%p17, %r479, %r22;
	mov.b32 	%r2308, -1;
	@%p17 bra 	$L__BB5_34;
	ld.global.u32 	%r2308, [%rd5+1792];
$L__BB5_34:
	add.s32 	%r481, %r23, 480;
	setp.ge.s32 	%p18, %r481, %r22;
	mov.b32 	%r2307, -1;
	@%p18 bra 	$L__BB5_36;
	ld.global.u32 	%r2307, [%rd5+1920];
$L__BB5_36:
	add.s32 	%r483, %r23, 512;
	setp.ge.s32 	%p19, %r483, %r22;
	mov.b32 	%r2306, -1;
	@%p19 bra 	$L__BB5_38;
	ld.global.u32 	%r2306, [%rd5+2048];
$L__BB5_38:
	ld.param.u32 	%r2288, [_ZN3cub18CUB_300001_SM_10006detail10radix_sort29DeviceRadixSortOnesweepKernelINS1_5radix10policy_hubIfiyE10Policy1000ELNS0_9SortOrderE1EfiyiiNS1_21identity_decomposer_tEEEvPT5_SB_PT3_PKSC_PT1_PKSG_PT2_PKSK_T4_iiT6__param_10];
	mov.b32 	%r484, -1;
	shl.b32 	%r485, %r484, %r2288;
	not.b32 	%r74, %r485;
	shl.b32 	%r486, %r1, 5;
	and.b32  	%r487, %r486, 31744;
	mov.u32 	%r488, _ZZN3cub18CUB_300001_SM_10006detail10radix_sort29DeviceRadixSortOnesweepKernelINS1_5radix10policy_hubIfiyE10Policy1000ELNS0_9SortOrderE1EfiyiiNS1_21identity_decomposer_tEEEvPT5_SB_PT3_PKSC_PT1_PKSG_PT2_PKSK_T4_iiT6_E1s;
	add.s32 	%r75, %r488, %r487;
	setp.gt.s32 	%p20, %r440, 255;
	@%p20 bra 	$L__BB5_51;
	max.s32 	%r489, %r440, 224;
	sub.s32 	%r490, %r489, %r440;
	add.s32 	%r491, %r490, 31;
	shr.u32 	%r492, %r491, 5;
	add.s32 	%r76, %r492, 1;
	setp.lt.u32 	%p21, %r491, 480;
	mov.u32 	%r2326, %r440;
	@%p21 bra 	$L__BB5_42;
	and.b32  	%r493, %r76, 268435440;
	neg.s32 	%r2324, %r493;
	shl.b32 	%r496, %r440, 2;
	add.s32 	%r497, %r487, %r496;
	add.s32 	%r499, %r497, %r488;
	add.s32 	%r2323, %r499, 1024;
	mov.u32 	%r2326, %r440;
$L__BB5_41:
	.pragma "nounroll";
	mov.b32 	%r500, 0;
	st.shared.u32 	[%r2323+-1024], %r500;
	st.shared.u32 	[%r2323+-896], %r500;
	st.shared.u32 	[%r2323+-768], %r500;
	st.shared.u32 	[%r2323+-640], %r500;
	st.shared.u32 	[%r2323+-512], %r500;
	st.shared.u32 	[%r2323+-384], %r500;
	st.shared.u32 	[%r2323+-256], %r500;
	st.shared.u32 	[%r2323+-128], %r500;
	st.shared.u32 	[%r2323], %r500;
	st.shared.u32 	[%r2323+128], %r500;
	st.shared.u32 	[%r2323+256], %r500;
	st.shared.u32 	[%r2323+384], %r500;
	st.shared.u32 	[%r2323+512], %r500;
	st.shared.u32 	[%r2323+640], %r500;
	st.shared.u32 	[%r2323+768], %r500;
	st.shared.u32 	[%r2323+896], %r500;
	add.s32 	%r2326, %r2326, 512;
	add.s32 	%r2324, %r2324, 16;
	add.s32 	%r2323, %r2323, 2048;
	setp.ne.s32 	%p22, %r2324, 0;
	@%p22 bra 	$L__BB5_41;
$L__BB5_42:
	and.b32  	%r501, %r76, 15;
	setp.eq.s32 	%p23, %r501, 0;
	@%p23 bra 	$L__BB5_51;
	setp.lt.u32 	%p24, %r501, 8;
	@%p24 bra 	$L__BB5_45;
	shl.b32 	%r503, %r2326, 2;
	add.s32 	%r504, %r75, %r503;
	mov.b32 	%r505, 0;
	st.shared.u32 	[%r504], %r505;
	st.shared.u32 	[%r504+128], %r505;
	st.shared.u32 	[%r504+256], %r505;
	st.shared.u32 	[%r504+384], %r505;
	st.shared.u32 	[%r504+512], %r505;
	st.shared.u32 	[%r504+640], %r505;
	st.shared.u32 	[%r504+768], %r505;
	st.shared.u32 	[%r504+896], %r505;
	add.s32 	%r2326, %r2326, 256;
$L__BB5_45:
	and.b32  	%r506, %r76, 7;
	setp.eq.s32 	%p25, %r506, 0;
	@%p25 bra 	$L__BB5_51;
	and.b32  	%r88, %r76, 3;
	setp.lt.u32 	%p26, %r506, 4;
	@%p26 bra 	$L__BB5_48;
	shl.b32 	%r508, %r2326, 2;
	add.s32 	%r509, %r75, %r508;
	mov.b32 	%r510, 0;
	st.shared.u32 	[%r509], %r510;
	st.shared.u32 	[%r509+128], %r510;
	st.shared.u32 	[%r509+256], %r510;
	st.shared.u32 	[%r509+384], %r510;
	add.s32 	%r2326, %r2326, 128;
$L__BB5_48:
	setp.eq.s32 	%p27, %r88, 0;
	@%p27 bra 	$L__BB5_51;
	shl.b32 	%r513, %r2326, 2;
	add.s32 	%r514, %r487, %r513;
	add.s32 	%r2330, %r488, %r514;
	neg.s32 	%r2329, %r88;
$L__BB5_50:
	.pragma "nounroll";
	mov.b32 	%r516, 0;
	st.shared.u32 	[%r2330], %r516;
	add.s32 	%r2330, %r2330, 128;
	add.s32 	%r2329, %r2329, 1;
	setp.ne.s32 	%p28, %r2329, 0;
	@%p28 bra 	$L__BB5_50;
$L__BB5_51:
	ld.param.u32 	%r2251, [_ZN3cub18CUB_300001_SM_10006detail10radix_sort29DeviceRadixSortOnesweepKernelINS1_5radix10policy_hubIfiyE10Policy1000ELNS0_9SortOrderE1EfiyiiNS1_21identity_decomposer_tEEEvPT5_SB_PT3_PKSC_PT1_PKSG_PT2_PKSK_T4_iiT6__param_9];
	bar.warp.sync 	-1;
	setp.lt.s32 	%p29, %r2322, 0;
	selp.b32 	%r518, 0, 2147483647, %p29;
	xor.b32  	%r519, %r518, %r2322;
	setp.eq.s32 	%p30, %r519, 2147483647;
	selp.b32 	%r520, -2147483648, %r519, %p30;
	shr.u32 	%r521, %r520, %r2251;
	and.b32  	%r97, %r521, %r74;
	shl.b32 	%r522, %r97, 2;
	add.s32 	%r523, %r75, %r522;
	atom.shared.add.u32 	%r524, [%r523], 1;
	setp.lt.s32 	%p31, %r2321, 0;
	selp.b32 	%r525, 0, 2147483647, %p31;
	xor.b32  	%r526, %r525, %r2321;
	setp.eq.s32 	%p32, %r526, 2147483647;
	selp.b32 	%r527, -2147483648, %r526, %p32;
	shr.u32 	%r528, %r527, %r2251;
	and.b32  	%r529, %r528, %r74;
	shl.b32 	%r530, %r529, 2;
	add.s32 	%r531, %r75, %r530;
	atom.shared.add.u32 	%r532, [%r531], 1;
	setp.lt.s32 	%p33, %r2320, 0;
	selp.b32 	%r533, 0, 2147483647, %p33;
	xor.b32  	%r534, %r533, %r2320;
	setp.eq.s32 	%p34, %r534, 2147483647;
	selp.b32 	%r535, -2147483648, %r534, %p34;
	shr.u32 	%r536, %r535, %r2251;
	and.b32  	%r537, %r536, %r74;
	shl.b32 	%r538, %r537, 2;
	add.s32 	%r539, %r75, %r538;
	atom.shared.add.u32 	%r540, [%r539], 1;
	setp.lt.s32 	%p35, %r2319, 0;
	selp.b32 	%r541, 0, 2147483647, %p35;
	xor.b32  	%r542, %r541, %r2319;
	setp.eq.s32 	%p36, %r542, 2147483647;
	selp.b32 	%r543, -2147483648, %r542, %p36;
	shr.u32 	%r544, %r543, %r2251;
	and.b32  	%r545, %r544, %r74;
	shl.b32 	%r546, %r545, 2;
	add.s32 	%r547, %r75, %r546;
	atom.shared.add.u32 	%r548, [%r547], 1;
	setp.lt.s32 	%p37, %r2318, 0;
	selp.b32 	%r549, 0, 2147483647, %p37;
	xor.b32  	%r550, %r549, %r2318;
	setp.eq.s32 	%p38, %r550, 2147483647;
	selp.b32 	%r551, -2147483648, %r550, %p38;
	shr.u32 	%r552, %r551, %r2251;
	and.b32  	%r553, %r552, %r74;
	shl.b32 	%r554, %r553, 2;
	add.s32 	%r555, %r75, %r554;
	atom.shared.add.u32 	%r556, [%r555], 1;
	setp.lt.s32 	%p39, %r2317, 0;
	selp.b32 	%r557, 0, 2147483647, %p39;
	xor.b32  	%r558, %r557, %r2317;
	setp.eq.s32 	%p40, %r558, 2147483647;
	selp.b32 	%r559, -2147483648, %r558, %p40;
	shr.u32 	%r560, %r559, %r2251;
	and.b32  	%r561, %r560, %r74;
	shl.b32 	%r562, %r561, 2;
	add.s32 	%r563, %r75, %r562;
	atom.shared.add.u32 	%r564, [%r563], 1;
	setp.lt.s32 	%p41, %r2316, 0;
	selp.b32 	%r565, 0, 2147483647, %p41;
	xor.b32  	%r566, %r565, %r2316;
	setp.eq.s32 	%p42, %r566, 2147483647;
	selp.b32 	%r567, -2147483648, %r566, %p42;
	shr.u32 	%r568, %r567, %r2251;
	and.b32  	%r569, %r568, %r74;
	shl.b32 	%r570, %r569, 2;
	add.s32 	%r571, %r75, %r570;
	atom.shared.add.u32 	%r572, [%r571], 1;
	setp.lt.s32 	%p43, %r2315, 0;
	selp.b32 	%r573, 0, 2147483647, %p43;
	xor.b32  	%r574, %r573, %r2315;
	setp.eq.s32 	%p44, %r574, 2147483647;
	selp.b32 	%r575, -2147483648, %r574, %p44;
	shr.u32 	%r576, %r575, %r2251;
	and.b32  	%r577, %r576, %r74;
	shl.b32 	%r578, %r577, 2;
	add.s32 	%r579, %r75, %r578;
	atom.shared.add.u32 	%r580, [%r579], 1;
	setp.lt.s32 	%p45, %r2314, 0;
	selp.b32 	%r581, 0, 2147483647, %p45;
	xor.b32  	%r582, %r581, %r2314;
	setp.eq.s32 	%p46, %r582, 2147483647;
	selp.b32 	%r583, -2147483648, %r582, %p46;
	shr.u32 	%r584, %r583, %r2251;
	and.b32  	%r585, %r584, %r74;
	shl.b32 	%r586, %r585, 2;
	add.s32 	%r587, %r75, %r586;
	atom.shared.add.u32 	%r588, [%r587], 1;
	setp.lt.s32 	%p47, %r2313, 0;
	selp.b32 	%r589, 0, 2147483647, %p47;
	xor.b32  	%r590, %r589, %r2313;
	setp.eq.s32 	%p48, %r590, 2147483647;
	selp.b32 	%r591, -2147483648, %r590, %p48;
	shr.u32 	%r592, %r591, %r2251;
	and.b32  	%r593, %r592, %r74;
	shl.b32 	%r594, %r593, 2;
	add.s32 	%r595, %r75, %r594;
	atom.shared.add.u32 	%r596, [%r595], 1;
	setp.lt.s32 	%p49, %r2312, 0;
	selp.b32 	%r597, 0, 2147483647, %p49;
	xor.b32  	%r598, %r597, %r2312;
	setp.eq.s32 	%p50, %r598, 2147483647;
	selp.b32 	%r599, -2147483648, %r598, %p50;
	shr.u32 	%r600, %r599, %r2251;
	and.b32  	%r601, %r600, %r74;
	shl.b32 	%r602, %r601, 2;
	add.s32 	%r603, %r75, %r602;
	atom.shared.add.u32 	%r604, [%r603], 1;
	setp.lt.s32 	%p51, %r2311, 0;
	selp.b32 	%r605, 0, 2147483647, %p51;
	xor.b32  	%r606, %r605, %r2311;
	setp.eq.s32 	%p52, %r606, 2147483647;
	selp.b32 	%r607, -2147483648, %r606, %p52;
	shr.u32 	%r608, %r607, %r2251;
	and.b32  	%r609, %r608, %r74;
	shl.b32 	%r610, %r609, 2;
	add.s32 	%r611, %r75, %r610;
	atom.shared.add.u32 	%r612, [%r611], 1;
	setp.lt.s32 	%p53, %r2310, 0;
	selp.b32 	%r613, 0, 2147483647, %p53;
	xor.b32  	%r614, %r613, %r2310;
	setp.eq.s32 	%p54, %r614, 2147483647;
	selp.b32 	%r615, -2147483648, %r614, %p54;
	shr.u32 	%r616, %r615, %r2251;
	and.b32  	%r617, %r616, %r74;
	shl.b32 	%r618, %r617, 2;
	add.s32 	%r619, %r75, %r618;
	atom.shared.add.u32 	%r620, [%r619], 1;
	setp.lt.s32 	%p55, %r2309, 0;
	selp.b32 	%r621, 0, 2147483647, %p55;
	xor.b32  	%r622, %r621, %r2309;
	setp.eq.s32 	%p56, %r622, 2147483647;
	selp.b32 	%r623, -2147483648, %r622, %p56;
	shr.u32 	%r624, %r623, %r2251;
	and.b32  	%r625, %r624, %r74;
	shl.b32 	%r626, %r625, 2;
	add.s32 	%r627, %r75, %r626;
	atom.shared.add.u32 	%r628, [%r627], 1;
	setp.lt.s32 	%p57, %r2308, 0;
	selp.b32 	%r629, 0, 2147483647, %p57;
	xor.b32  	%r630, %r629, %r2308;
	setp.eq.s32 	%p58, %r630, 2147483647;
	selp.b32 	%r631, -2147483648, %r630, %p58;
	shr.u32 	%r632, %r631, %r2251;
	and.b32  	%r633, %r632, %r74;
	shl.b32 	%r634, %r633, 2;
	add.s32 	%r635, %r75, %r634;
	atom.shared.add.u32 	%r636, [%r635], 1;
	setp.lt.s32 	%p59, %r2307, 0;
	selp.b32 	%r637, 0, 2147483647, %p59;
	xor.b32  	%r638, %r637, %r2307;
	setp.eq.s32 	%p60, %r638, 2147483647;
	selp.b32 	%r639, -2147483648, %r638, %p60;
	shr.u32 	%r640, %r639, %r2251;
	and.b32  	%r641, %r640, %r74;
	shl.b32 	%r642, %r641, 2;
	add.s32 	%r643, %r75, %r642;
	atom.shared.add.u32 	%r644, [%r643], 1;
	setp.lt.s32 	%p61, %r2306, 0;
	selp.b32 	%r645, 0, 2147483647, %p61;
	xor.b32  	%r646, %r645, %r2306;
	setp.eq.s32 	%p62, %r646, 2147483647;
	selp.b32 	%r647, -2147483648, %r646, %p62;
	shr.u32 	%r648, %r647, %r2251;
	and.b32  	%r649, %r648, %r74;
	shl.b32 	%r650, %r649, 2;
	add.s32 	%r651, %r75, %r650;
	atom.shared.add.u32 	%r652, [%r651], 1;
	bar.sync 	0;
	setp.gt.u32 	%p63, %r1, 255;
	shl.b32 	%r653, %r1, 2;
	add.s32 	%r98, %r488, %r653;
	mov.b32 	%r2331, 0;
	@%p63 bra 	$L__BB5_53;
	ld.shared.u32 	%r655, [%r98];
	mov.b32 	%r656, 0;
	st.shared.u32 	[%r98], %r656;
	ld.shared.u32 	%r657, [%r98+1024];
	st.shared.u32 	[%r98+1024], %r655;
	add.s32 	%r658, %r657, %r655;
	ld.shared.u32 	%r659, [%r98+2048];
	st.shared.u32 	[%r98+2048], %r658;
	add.s32 	%r660, %r659, %r658;
	ld.shared.u32 	%r661, [%r98+3072];
	st.shared.u32 	[%r98+3072], %r660;
	add.s32 	%r662, %r661, %r660;
	ld.shared.u32 	%r663, [%r98+4096];
	st.shared.u32 	[%r98+4096], %r662;
	add.s32 	%r664, %r663, %r662;
	ld.shared.u32 	%r665, [%r98+5120];
	st.shared.u32 	[%r98+5120], %r664;
	add.s32 	%r666, %r665, %r664;
	ld.shared.u32 	%r667, [%r98+6144];
	st.shared.u32 	[%r98+6144], %r666;
	add.s32 	%r668, %r667, %r666;
	ld.shared.u32 	%r669, [%r98+7168];
	st.shared.u32 	[%r98+7168], %r668;
	add.s32 	%r670, %r669, %r668;
	ld.shared.u32 	%r671, [%r98+8192];
	st.shared.u32 	[%r98+8192], %r670;
	add.s32 	%r672, %r671, %r670;
	ld.shared.u32 	%r673, [%r98+9216];
	st.shared.u32 	[%r98+9216], %r672;
	add.s32 	%r674, %r673, %r672;
	ld.shared.u32 	%r675, [%r98+10240];
	st.shared.u32 	[%r98+10240], %r674;
	add.s32 	%r676, %r675, %r674;
	ld.shared.u32 	%r677, [%r98+11264];
	st.shared.u32 	[%r98+11264], %r676;
	add.s32 	%r2331, %r677, %r676;
$L__BB5_53:
	setp.gt.u32 	%p64, %r1, 255;
	shl.b32 	%r678, %r3, 8;
	add.s32 	%r679, %r678, %r1;
	mul.wide.s32 	%rd59, %r679, 4;
	add.s64 	%rd6, %rd2, %rd59;
	@%p64 bra 	$L__BB5_55;
	or.b32  	%r680, %r2331, 1073741824;
	st.volatile.global.u32 	[%rd6], %r680;
$L__BB5_55:
	ld.param.u64 	%rd442, [_ZN3cub18CUB_300001_SM_10006detail10radix_sort29DeviceRadixSortOnesweepKernelINS1_5radix10policy_hubIfiyE10Policy1000ELNS0_9SortOrderE1EfiyiiNS1_21identity_decomposer_tEEEvPT5_SB_PT3_PKSC_PT1_PKSG_PT2_PKSK_T4_iiT6__param_7];
	setp.lt.s32 	%p65, %r2306, 0;
	selp.b32 	%r681, 0, 2147483647, %p65;
	xor.b32  	%r2369, %r681, %r2306;
	setp.lt.s32 	%p66, %r2321, 0;
	selp.b32 	%r682, 0, 2147483647, %p66;
	xor.b32  	%r2384, %r682, %r2321;
	setp.lt.s32 	%p67, %r2320, 0;
	selp.b32 	%r683, 0, 2147483647, %p67;
	xor.b32  	%r2383, %r683, %r2320;
	setp.lt.s32 	%p68, %r2319, 0;
	selp.b32 	%r684, 0, 2147483647, %p68;
	xor.b32  	%r2382, %r684, %r2319;
	setp.lt.s32 	%p69, %r2317, 0;
	selp.b32 	%r685, 0, 2147483647, %p69;
	xor.b32  	%r2380, %r685, %r2317;
	setp.lt.s32 	%p70, %r2318, 0;
	selp.b32 	%r686, 0, 2147483647, %p70;
	xor.b32  	%r2381, %r686, %r2318;
	setp.lt.s32 	%p71, %r2316, 0;
	selp.b32 	%r687, 0, 2147483647, %p71;
	xor.b32  	%r2379, %r687, %r2316;
	setp.lt.s32 	%p72, %r2315, 0;
	selp.b32 	%r688, 0, 2147483647, %p72;
	xor.b32  	%r2378, %r688, %r2315;
	setp.lt.s32 	%p73, %r2313, 0;
	selp.b32 	%r689, 0, 2147483647, %p73;
	xor.b32  	%r2376, %r689, %r2313;
	setp.lt.s32 	%p74, %r2312, 0;
	selp.b32 	%r690, 0, 2147483647, %p74;
	xor.b32  	%r2375, %r690, %r2312;
	setp.lt.s32 	%p75, %r2311, 0;
	selp.b32 	%r691, 0, 2147483647, %p75;
	xor.b32  	%r2374, %r691, %r2311;
	setp.lt.s32 	%p76, %r2314, 0;
	selp.b32 	%r692, 0, 2147483647, %p76;
	xor.b32  	%r2377, %r692, %r2314;
	setp.lt.s32 	%p77, %r2309, 0;
	selp.b32 	%r693, 0, 2147483647, %p77;
	xor.b32  	%r2372, %r693, %r2309;
	setp.lt.s32 	%p78, %r2310, 0;
	selp.b32 	%r694, 0, 2147483647, %p78;
	xor.b32  	%r2373, %r694, %r2310;
	setp.lt.s32 	%p79, %r2322, 0;
	selp.b32 	%r695, 0, 2147483647, %p79;
	xor.b32  	%r2385, %r695, %r2322;
	setp.lt.s32 	%p80, %r2307, 0;
	selp.b32 	%r696, 0, 2147483647, %p80;
	xor.b32  	%r2370, %r696, %r2307;
	setp.lt.s32 	%p81, %r2308, 0;
	selp.b32 	%r697, 0, 2147483647, %p81;
	xor.b32  	%r2371, %r697, %r2308;
	setp.lt.u32 	%p82, %r1, 256;
	setp.eq.s32 	%p83, %r2331, 6528;
	and.pred  	%p84, %p82, %p83;
	selp.u32 	%r698, 1, 0, %p84;
	{ 
	.reg .pred 	%p1; 
	.reg .pred 	%p2; 
	setp.ne.u32 	%p1, %r698, 0; 
	bar.red.or.pred 	%p2, 0, %p1; 
	selp.u32 	%r699, 1, 0, %p2; 
	}
	setp.eq.s32 	%p85, %r699, 0;
	and.b32  	%r700, %r1, 992;
	and.b32  	%r701, %r1, 31;
	mul.lo.s32 	%r702, %r700, 17;
	or.b32  	%r703, %r702, %r701;
	cvt.u64.u32 	%rd7, %r703;
	add.s64 	%rd61, %rd7, %rd4;
	cvta.to.global.u64 	%rd62, %rd442;
	shl.b64 	%rd63, %rd61, 2;
	add.s64 	%rd8, %rd62, %rd63;
	cvt.u64.u32 	%rd9, %r1;
	@%p85 bra 	$L__BB5_175;
	setp.gt.u32 	%p86, %r1, 255;
	shl.b32 	%r705, %r1, 3;
	add.s32 	%r707, %r488, %r705;
	add.s32 	%r118, %r707, 26112;
	@%p86 bra 	$L__BB5_64;
	ld.param.u64 	%rd436, [_ZN3cub18CUB_300001_SM_10006detail10radix_sort29DeviceRadixSortOnesweepKernelINS1_5radix10policy_hubIfiyE10Policy1000ELNS0_9SortOrderE1EfiyiiNS1_21identity_decomposer_tEEEvPT5_SB_PT3_PKSC_PT1_PKSG_PT2_PKSK_T4_iiT6__param_3];
	cvta.to.global.u64 	%rd64, %rd436;
	shl.b64 	%rd65, %rd9, 3;
	add.s64 	%rd66, %rd64, %rd65;
	ld.global.u64 	%rd67, [%rd66];
	setp.gt.u32 	%p87, %r1, %r97;
	selp.b64 	%rd68, 6528, 0, %p87;
	sub.s64 	%rd455, %rd67, %rd68;
	st.shared.u64 	[%r118], %rd455;
	setp.lt.s32 	%p88, %r3, 1;
	mov.u32 	%r2335, %r2331;
	@%p88 bra 	$L__BB5_63;
	mov.b32 	%r2333, -1;
	mov.u32 	%r2332, %r3;
	mov.u32 	%r2335, %r2331;
$L__BB5_59:
	ld.param.u64 	%rd429, [_ZN3cub18CUB_300001_SM_10006detail10radix_sort29DeviceRadixSortOnesweepKernelINS1_5radix10policy_hubIfiyE10Policy1000ELNS0_9SortOrderE1EfiyiiNS1_21identity_decomposer_tEEEvPT5_SB_PT3_PKSC_PT1_PKSG_PT2_PKSK_T4_iiT6__param_0];
	add.s32 	%r122, %r2332, -1;
	shl.b32 	%r709, %r122, 8;
	add.s32 	%r710, %r709, %r1;
	cvta.to.global.u64 	%rd69, %rd429;
	mul.wide.s32 	%rd70, %r710, 4;
	add.s64 	%rd11, %rd69, %rd70;
$L__BB5_60:
	membar.cta;
	ld.volatile.global.u32 	%r123, [%rd11];
	setp.eq.s32 	%p89, %r123, 0;
	@%p89 bra 	$L__BB5_60;
	and.b32  	%r711, %r123, 1073741823;
	add.s32 	%r2335, %r711, %r2335;
	setp.gt.s32 	%p90, %r123, -1;
	vote.sync.ballot.b32 	%r2333, %p90, %r2333;
	setp.gt.u32 	%p92, %r2332, 1;
	and.pred  	%p93, %p90, %p92;
	mov.u32 	%r2332, %r122;
	@%p93 bra 	$L__BB5_59;
	ld.shared.u64 	%rd455, [%r118];
$L__BB5_63:
	or.b32  	%r712, %r2335, -2147483648;
	st.volatile.global.u32 	[%rd6], %r712;
	sub.s32 	%r713, %r2335, %r2331;
	cvt.s64.s32 	%rd71, %r713;
	add.s64 	%rd72, %rd455, %rd71;
	st.shared.u64 	[%r118], %rd72;
$L__BB5_64:
	ld.param.u32 	%r2237, [_ZN3cub18CUB_300001_SM_10006detail10radix_sort29DeviceRadixSortOnesweepKernelINS1_5radix10policy_hubIfiyE10Policy1000ELNS0_9SortOrderE1EfiyiiNS1_21identity_decomposer_tEEEvPT5_SB_PT3_PKSC_PT1_PKSG_PT2_PKSK_T4_iiT6__param_8];
	ld.param.u64 	%rd432, [_ZN3cub18CUB_300001_SM_10006detail10radix_sort29DeviceRadixSortOnesweepKernelINS1_5radix10policy_hubIfiyE10Policy1000ELNS0_9SortOrderE1EfiyiiNS1_21identity_decomposer_tEEEvPT5_SB_PT3_PKSC_PT1_PKSG_PT2_PKSK_T4_iiT6__param_2];
	setp.gt.u32 	%p94, %r1, 255;
	setp.lt.s32 	%p95, %r4, %r2237;
	setp.eq.s64 	%p96, %rd432, 0;
	or.pred  	%p97, %p96, %p95;
	or.pred  	%p98, %p94, %p97;
	@%p98 bra 	$L__BB5_66;
	ld.param.u64 	%rd433, [_ZN3cub18CUB_300001_SM_10006detail10radix_sort29DeviceRadixSortOnesweepKernelINS1_5radix10policy_hubIfiyE10Policy1000ELNS0_9SortOrderE1EfiyiiNS1_21identity_decomposer_tEEEvPT5_SB_PT3_PKSC_PT1_PKSG_PT2_PKSK_T4_iiT6__param_2];
	ld.shared.u64 	%rd73, [%r118];
	setp.gt.u32 	%p99, %r1, %r97;
	selp.b64 	%rd74, 6528, 0, %p99;
	cvt.s64.s32 	%rd75, %r2331;
	add.s64 	%rd76, %rd74, %rd75;
	add.s64 	%rd77, %rd76, %rd73;
	cvta.to.global.u64 	%rd78, %rd433;
	shl.b64 	%rd79, %rd9, 3;
	add.s64 	%rd80, %rd78, %rd79;
	st.global.u64 	[%rd80], %rd77;
$L__BB5_66:
	ld.param.u32 	%r2238, [_ZN3cub18CUB_300001_SM_10006detail10radix_sort29DeviceRadixSortOnesweepKernelINS1_5radix10policy_hubIfiyE10Policy1000ELNS0_9SortOrderE1EfiyiiNS1_21identity_decomposer_tEEEvPT5_SB_PT3_PKSC_PT1_PKSG_PT2_PKSK_T4_iiT6__param_8];
	setp.gt.s32 	%p100, %r4, %r2238;
	bar.sync 	0;
	shl.b32 	%r714, %r97, 3;
	add.s32 	%r716, %r488, %r714;
	ld.shared.u64 	%rd14, [%r716+26112];
	@%p100 bra 	$L__BB5_68;
	add.s64 	%rd81, %rd14, %rd7;
	shl.b64 	%rd82, %rd81, 2;
	add.s64 	%rd83, %rd1, %rd82;
	st.global.u32 	[%rd83], %r2322;
	st.global.u32 	[%rd83+128], %r2321;
	st.global.u32 	[%rd83+256], %r2320;
	st.global.u32 	[%rd83+384], %r2319;
	st.global.u32 	[%rd83+512], %r2318;
	st.global.u32 	[%rd83+640], %r2317;
	st.global.u32 	[%rd83+768], %r2316;
	st.global.u32 	[%rd83+896], %r2315;
	st.global.u32 	[%rd83+1024], %r2314;
	st.global.u32 	[%rd83+1152], %r2313;
	st.global.u32 	[%rd83+1280], %r2312;
	st.global.u32 	[%rd83+1408], %r2311;
	st.global.u32 	[%rd83+1536], %r2310;
	st.global.u32 	[%rd83+1664], %r2309;
	st.global.u32 	[%rd83+1792], %r2308;
	st.global.u32 	[%rd83+1920], %r2307;
	st.global.u32 	[%rd83+2048], %r2306;
	bra.uni 	$L__BB5_102;
$L__BB5_68:
	ld.param.u32 	%r2239, [_ZN3cub18CUB_300001_SM_10006detail10radix_sort29DeviceRadixSortOnesweepKernelINS1_5radix10policy_hubIfiyE10Policy1000ELNS0_9SortOrderE1EfiyiiNS1_21identity_decomposer_tEEEvPT5_SB_PT3_PKSC_PT1_PKSG_PT2_PKSK_T4_iiT6__param_8];
	cvt.u32.u64 	%r717, %rd7;
	mad.lo.s32 	%r127, %r3, -6528, %r2239;
	setp.ge.s32 	%p101, %r717, %r127;
	add.s64 	%rd84, %rd14, %rd7;
	shl.b64 	%rd85, %rd84, 2;
	add.s64 	%rd15, %rd1, %rd85;
	@%p101 bra 	$L__BB5_70;
	st.global.u32 	[%rd15], %r2322;
$L__BB5_70:
	add.s32 	%r719, %r717, 32;
	setp.ge.s32 	%p102, %r719, %r127;
	@%p102 bra 	$L__BB5_72;
	st.global.u32 	[%rd15+128], %r2321;
$L__BB5_72:
	add.s32 	%r721, %r717, 64;
	setp.ge.s32 	%p103, %r721, %r127;
	@%p103 bra 	$L__BB5_74;
	st.global.u32 	[%rd15+256], %r2320;
$L__BB5_74:
	add.s32 	%r723, %r717, 96;
	setp.ge.s32 	%p104, %r723, %r127;
	@%p104 bra 	$L__BB5_76;
	st.global.u32 	[%rd15+384], %r2319;
$L__BB5_76:
	add.s32 	%r725, %r717, 128;
	setp.ge.s32 	%p105, %r725, %r127;
	@%p105 bra 	$L__BB5_78;
	st.global.u32 	[%rd15+512], %r2318;
$L__BB5_78:
	add.s32 	%r727, %r717, 160;
	setp.ge.s32 	%p106, %r727, %r127;
	@%p106 bra 	$L__BB5_80;
	st.global.u32 	[%rd15+640], %r2317;
$L__BB5_80:
	add.s32 	%r729, %r717, 192;
	setp.ge.s32 	%p107, %r729, %r127;
	@%p107 bra 	$L__BB5_82;
	st.global.u32 	[%rd15+768], %r2316;
$L__BB5_82:
	add.s32 	%r731, %r717, 224;
	setp.ge.s32 	%p108, %r731, %r127;
	@%p108 bra 	$L__BB5_84;
	st.global.u32 	[%rd15+896], %r2315;
$L__BB5_84:
	add.s32 	%r733, %r717, 256;
	setp.ge.s32 	%p109, %r733, %r127;
	@%p109 bra 	$L__BB5_86;
	st.global.u32 	[%rd15+1024], %r2314;
$L__BB5_86:
	add.s32 	%r735, %r717, 288;
	setp.ge.s32 	%p110, %r735, %r127;
	@%p110 bra 	$L__BB5_88;
	st.global.u32 	[%rd15+1152], %r2313;
$L__BB5_88:
	add.s32 	%r737, %r717, 320;
	setp.ge.s32 	%p111, %r737, %r127;
	@%p111 bra 	$L__BB5_90;
	st.global.u32 	[%rd15+1280], %r2312;
$L__BB5_90:
	add.s32 	%r739, %r717, 352;
	setp.ge.s32 	%p112, %r739, %r127;
	@%p112 bra 	$L__BB5_92;
	st.global.u32 	[%rd15+1408], %r2311;
$L__BB5_92:
	add.s32 	%r741, %r717, 384;
	setp.ge.s32 	%p113, %r741, %r127;
	@%p113 bra 	$L__BB5_94;
	st.global.u32 	[%rd15+1536], %r2310;
$L__BB5_94:
	add.s32 	%r743, %r717, 416;
	setp.ge.s32 	%p114, %r743, %r127;
	@%p114 bra 	$L__BB5_96;
	st.global.u32 	[%rd15+1664], %r2309;
$L__BB5_96:
	add.s32 	%r745, %r717, 448;
	setp.ge.s32 	%p115, %r745, %r127;
	@%p115 bra 	$L__BB5_98;
	st.global.u32 	[%rd15+1792], %r2308;
$L__BB5_98:
	add.s32 	%r747, %r717, 480;
	setp.ge.s32 	%p116, %r747, %r127;
	@%p116 bra 	$L__BB5_100;
	st.global.u32 	[%rd15+1920], %r2307;
$L__BB5_100:
	add.s32 	%r749, %r717, 512;
	setp.ge.s32 	%p117, %r749, %r127;
	@%p117 bra 	$L__BB5_102;
	st.global.u32 	[%rd15+2048], %r2306;
$L__BB5_102:
	ld.param.u32 	%r2240, [_ZN3cub18CUB_300001_SM_10006detail10radix_sort29DeviceRadixSortOnesweepKernelINS1_5radix10policy_hubIfiyE10Policy1000ELNS0_9SortOrderE1EfiyiiNS1_21identity_decomposer_tEEEvPT5_SB_PT3_PKSC_PT1_PKSG_PT2_PKSK_T4_iiT6__param_8];
	setp.gt.s32 	%p118, %r4, %r2240;
	@%p118 bra 	$L__BB5_104;
	ld.global.u32 	%r2368, [%rd8];
	ld.global.u32 	%r2367, [%rd8+128];
	ld.global.u32 	%r2366, [%rd8+256];
	ld.global.u32 	%r2365, [%rd8+384];
	ld.global.u32 	%r2364, [%rd8+512];
	ld.global.u32 	%r2363, [%rd8+640];
	ld.global.u32 	%r2362, [%rd8+768];
	ld.global.u32 	%r2361, [%rd8+896];
	ld.global.u32 	%r2360, [%rd8+1024];
	ld.global.u32 	%r2359, [%rd8+1152];
	ld.global.u32 	%r2358, [%rd8+1280];
	ld.global.u32 	%r2357, [%rd8+1408];
	ld.global.u32 	%r2356, [%rd8+1536];
	ld.global.u32 	%r2355, [%rd8+1664];
	ld.global.u32 	%r2354, [%rd8+1792];
	ld.global.u32 	%r2353, [%rd8+1920];
	ld.global.u32 	%r2352, [%rd8+2048];
	bra.uni 	$L__BB5_138;
$L__BB5_104:
	ld.param.u32 	%r2241, [_ZN3cub18CUB_300001_SM_10006detail10radix_sort29DeviceRadixSortOnesweepKernelINS1_5radix10policy_hubIfiyE10Policy1000ELNS0_9SortOrderE1EfiyiiNS1_21identity_decomposer_tEEEvPT5_SB_PT3_PKSC_PT1_PKSG_PT2_PKSK_T4_iiT6__param_8];
	cvt.u32.u64 	%r751, %rd7;
	sub.s32 	%r145, %r2241, %r442;
	setp.ge.s32 	%p119, %r751, %r145;
	@%p119 bra 	$L__BB5_106;
	ld.global.u32 	%r2368, [%rd8];
$L__BB5_106:
	add.s32 	%r755, %r751, 32;
	setp.ge.s32 	%p120, %r755, %r145;
	@%p120 bra 	$L__BB5_108;
	ld.global.u32 	%r2367, [%rd8+128];
$L__BB5_108:
	add.s32 	%r758, %r751, 64;
	setp.ge.s32 	%p121, %r758, %r145;
	@%p121 bra 	$L__BB5_110;
	ld.global.u32 	%r2366, [%rd8+256];
$L__BB5_110:
	add.s32 	%r761, %r751, 96;
	setp.ge.s32 	%p122, %r761, %r145;
	@%p122 bra 	$L__BB5_112;
	ld.global.u32 	%r2365, [%rd8+384];
$L__BB5_112:
	add.s32 	%r764, %r751, 128;
	setp.ge.s32 	%p123, %r764, %r145;
	@%p123 bra 	$L__BB5_114;
	ld.global.u32 	%r2364, [%rd8+512];
$L__BB5_114:
	add.s32 	%r767, %r751, 160;
	setp.ge.s32 	%p124, %r767, %r145;
	@%p124 bra 	$L__BB5_116;
	ld.global.u32 	%r2363, [%rd8+640];
$L__BB5_116:
	add.s32 	%r770, %r751, 192;
	setp.ge.s32 	%p125, %r770, %r145;
	@%p125 bra 	$L__BB5_118;
	ld.global.u32 	%r2362, [%rd8+768];
$L__BB5_118:
	add.s32 	%r773, %r751, 224;
	setp.ge.s32 	%p126, %r773, %r145;
	@%p126 bra 	$L__BB5_120;
	ld.global.u32 	%r2361, [%rd8+896];
$L__BB5_120:
	add.s32 	%r776, %r751, 256;
	setp.ge.s32 	%p127, %r776, %r145;
	@%p127 bra 	$L__BB5_122;
	ld.global.u32 	%r2360, [%rd8+1024];
$L__BB5_122:
	add.s32 	%r779, %r751, 288;
	setp.ge.s32 	%p128, %r779, %r145;
	@%p128 bra 	$L__BB5_124;
	ld.global.u32 	%r2359, [%rd8+1152];
$L__BB5_124:
	add.s32 	%r782, %r751, 320;
	setp.ge.s32 	%p129, %r782, %r145;
	@%p129 bra 	$L__BB5_126;
	ld.global.u32 	%r2358, [%rd8+1280];
$L__BB5_126:
	add.s32 	%r785, %r751, 352;
	setp.ge.s32 	%p130, %r785, %r145;
	@%p130 bra 	$L__BB5_128;
	ld.global.u32 	%r2357, [%rd8+1408];
$L__BB5_128:
	add.s32 	%r788, %r751, 384;
	setp.ge.s32 	%p131, %r788, %r145;
	@%p131 bra 	$L__BB5_130;
	ld.global.u32 	%r2356, [%rd8+1536];
$L__BB5_130:
	add.s32 	%r791, %r751, 416;
	setp.ge.s32 	%p132, %r791, %r145;
	@%p132 bra 	$L__BB5_132;
	ld.global.u32 	%r2355, [%rd8+1664];
$L__BB5_132:
	add.s32 	%r794, %r751, 448;
	setp.ge.s32 	%p133, %r794, %r145;
	@%p133 bra 	$L__BB5_134;
	ld.global.u32 	%r2354, [%rd8+1792];
$L__BB5_134:
	add.s32 	%r797, %r751, 480;
	setp.ge.s32 	%p134, %r797, %r145;
	@%p134 bra 	$L__BB5_136;
	ld.global.u32 	%r2353, [%rd8+1920];
$L__BB5_136:
	add.s32 	%r800, %r751, 512;
	setp.ge.s32 	%p135, %r800, %r145;
	@%p135 bra 	$L__BB5_138;
	ld.global.u32 	%r2352, [%rd8+2048];
$L__BB5_138:
	ld.param.u32 	%r2242, [_ZN3cub18CUB_300001_SM_10006detail10radix_sort29DeviceRadixSortOnesweepKernelINS1_5radix10policy_hubIfiyE10Policy1000ELNS0_9SortOrderE1EfiyiiNS1_21identity_decomposer_tEEEvPT5_SB_PT3_PKSC_PT1_PKSG_PT2_PKSK_T4_iiT6__param_8];
	mad.lo.s32 	%r801, %r3, 6528, 6528;
	setp.gt.s32 	%p136, %r801, %r2242;
	@%p136 bra 	$L__BB5_140;
	ld.param.u64 	%rd439, [_ZN3cub18CUB_300001_SM_10006detail10radix_sort29DeviceRadixSortOnesweepKernelINS1_5radix10policy_hubIfiyE10Policy1000ELNS0_9SortOrderE1EfiyiiNS1_21identity_decomposer_tEEEvPT5_SB_PT3_PKSC_PT1_PKSG_PT2_PKSK_T4_iiT6__param_6];
	add.s64 	%rd86, %rd14, %rd7;
	cvta.to.global.u64 	%rd87, %rd439;
	shl.b64 	%rd88, %rd86, 2;
	add.s64 	%rd89, %rd87, %rd88;
	st.global.u32 	[%rd89], %r2368;
	st.global.u32 	[%rd89+128], %r2367;
	st.global.u32 	[%rd89+256], %r2366;
	st.global.u32 	[%rd89+384], %r2365;
	st.global.u32 	[%rd89+512], %r2364;
	st.global.u32 	[%rd89+640], %r2363;
	st.global.u32 	[%rd89+768], %r2362;
	st.global.u32 	[%rd89+896], %r2361;
	st.global.u32 	[%rd89+1024], %r2360;
	st.global.u32 	[%rd89+1152], %r2359;
	st.global.u32 	[%rd89+1280], %r2358;
	st.global.u32 	[%rd89+1408], %r2357;
	st.global.u32 	[%rd89+1536], %r2356;
	st.global.u32 	[%rd89+1664], %r2355;
	st.global.u32 	[%rd89+1792], %r2354;
	st.global.u32 	[%rd89+1920], %r2353;
	st.global.u32 	[%rd89+2048], %r2352;
	bra.uni 	$L__BB5_174;
$L__BB5_140:
	ld.param.u32 	%r2243, [_ZN3cub18CUB_300001_SM_10006detail10radix_sort29DeviceRadixSortOnesweepKernelINS1_5radix10policy_hubIfiyE10Policy1000ELNS0_9SortOrderE1EfiyiiNS1_21identity_decomposer_tEEEvPT5_SB_PT3_PKSC_PT1_PKSG_PT2_PKSK_T4_iiT6__param_8];
	ld.param.u64 	%rd440, [_ZN3cub18CUB_300001_SM_10006detail10radix_sort29DeviceRadixSortOnesweepKernelINS1_5radix10policy_hubIfiyE10Policy1000ELNS0_9SortOrderE1EfiyiiNS1_21identity_decomposer_tEEEvPT5_SB_PT3_PKSC_PT1_PKSG_PT2_PKSK_T4_iiT6__param_6];
	cvt.u32.u64 	%r802, %rd7;
	mad.lo.s32 	%r196, %r3, -6528, %r2243;
	setp.ge.s32 	%p137, %r802, %r196;
	add.s64 	%rd90, %rd14, %rd7;
	cvta.to.global.u64 	%rd91, %rd440;
	shl.b64 	%rd92, %rd90, 2;
	add.s64 	%rd16, %rd91, %rd92;
	@%p137 bra 	$L__BB5_142;
	st.global.u32 	[%rd16], %r2368;
$L__BB5_142:
	add.s32 	%r804, %r802, 32;
	setp.ge.s32 	%p138, %r804, %r196;
	@%p138 bra 	$L__BB5_144;
	st.global.u32 	[%rd16+128], %r2367;
$L__BB5_144:
	add.s32 	%r806, %r802, 64;
	setp.ge.s32 	%p139, %r806, %r196;
	@%p139 bra 	$L__BB5_146;
	st.global.u32 	[%rd16+256], %r2366;
$L__BB5_146:
	add.s32 	%r808, %r802, 96;
	setp.ge.s32 	%p140, %r808, %r196;
	@%p140 bra 	$L__BB5_148;
	st.global.u32 	[%rd16+384], %r2365;
$L__BB5_148:
	add.s32 	%r810, %r802, 128;
	setp.ge.s32 	%p141, %r810, %r196;
	@%p141 bra 	$L__BB5_150;
	st.global.u32 	[%rd16+512], %r2364;
$L__BB5_150:
	add.s32 	%r812, %r802, 160;
	setp.ge.s32 	%p142, %r812, %r196;
	@%p142 bra 	$L__BB5_152;
	st.global.u32 	[%rd16+640], %r2363;
$L__BB5_152:
	add.s32 	%r814, %r802, 192;
	setp.ge.s32 	%p143, %r814, %r196;
	@%p143 bra 	$L__BB5_154;
	st.global.u32 	[%rd16+768], %r2362;
$L__BB5_154:
	add.s32 	%r816, %r802, 224;
	setp.ge.s32 	%p144, %r816, %r196;
	@%p144 bra 	$L__BB5_156;
	st.global.u32 	[%rd16+896], %r2361;
$L__BB5_156:
	add.s32 	%r818, %r802, 256;
	setp.ge.s32 	%p145, %r818, %r196;
	@%p145 bra 	$L__BB5_158;
	st.global.u32 	[%rd16+1024], %r2360;
$L__BB5_158:
	add.s32 	%r820, %r802, 288;
	setp.ge.s32 	%p146, %r820, %r196;
	@%p146 bra 	$L__BB5_160;
	st.global.u32 	[%rd16+1152], %r2359;
$L__BB5_160:
	add.s32 	%r822, %r802, 320;
	setp.ge.s32 	%p147, %r822, %r196;
	@%p147 bra 	$L__BB5_162;
	st.global.u32 	[%rd16+1280], %r2358;
$L__BB5_162:
	add.s32 	%r824, %r802, 352;
	setp.ge.s32 	%p148, %r824, %r196;
	@%p148 bra 	$L__BB5_164;
	st.global.u32 	[%rd16+1408], %r2357;
$L__BB5_164:
	add.s32 	%r826, %r802, 384;
	setp.ge.s32 	%p149, %r826, %r196;
	@%p149 bra 	$L__BB5_166;
	st.global.u32 	[%rd16+1536], %r2356;
$L__BB5_166:
	add.s32 	%r828, %r802, 416;
	setp.ge.s32 	%p150, %r828, %r196;
	@%p150 bra 	$L__BB5_168;
	st.global.u32 	[%rd16+1664], %r2355;
$L__BB5_168:
	add.s32 	%r830, %r802, 448;
	setp.ge.s32 	%p151, %r830, %r196;
	@%p151 bra 	$L__BB5_170;
	st.global.u32 	[%rd16+1792], %r2354;
$L__BB5_170:
	add.s32 	%r832, %r802, 480;
	setp.ge.s32 	%p152, %r832, %r196;
	@%p152 bra 	$L__BB5_172;
	st.global.u32 	[%rd16+1920], %r2353;
$L__BB5_172:
	add.s32 	%r834, %r802, 512;
	setp.ge.s32 	%p153, %r834, %r196;
	@%p153 bra 	$L__BB5_174;
	st.global.u32 	[%rd16+2048], %r2352;
$L__BB5_174:
	// begin inline asm
	exit;
	// end inline asm
	mov.u32 	%r2369, %r2306;
	mov.u32 	%r2370, %r2307;
	mov.u32 	%r2371, %r2308;
	mov.u32 	%r2372, %r2309;
	mov.u32 	%r2373, %r2310;
	mov.u32 	%r2374, %r2311;
	mov.u32 	%r2375, %r2312;
	mov.u32 	%r2376, %r2313;
	mov.u32 	%r2377, %r2314;
	mov.u32 	%r2378, %r2315;
	mov.u32 	%r2379, %r2316;
	mov.u32 	%r2380, %r2317;
	mov.u32 	%r2381, %r2318;
	mov.u32 	%r2382, %r2319;
	mov.u32 	%r2383, %r2320;
	mov.u32 	%r2384, %r2321;
	mov.u32 	%r2385, %r2322;
$L__BB5_175:
	mul.hi.u32 	%r835, %r1, 357913942;
	add.s32 	%r836, %r835, %r1;
	shl.b32 	%r837, %r836, 2;
	add.s32 	%r839, %r488, %r837;
	add.s32 	%r214, %r839, 13328;
	st.shared.u32 	[%r839+13328], %r2331;
	bar.sync 	0;
	setp.gt.u32 	%p154, %r1, 31;
	@%p154 bra 	$L__BB5_177;
	mad.lo.s32 	%r871, %r1, 52, %r488;
	ld.shared.u32 	%r872, [%r871+13328];
	ld.shared.u32 	%r873, [%r871+13332];
	ld.shared.u32 	%r874, [%r871+13336];
	ld.shared.u32 	%r875, [%r871+13340];
	ld.shared.u32 	%r876, [%r871+13344];
	ld.shared.u32 	%r877, [%r871+13348];
	ld.shared.u32 	%r878, [%r871+13352];
	ld.shared.u32 	%r879, [%r871+13356];
	ld.shared.u32 	%r880, [%r871+13360];
	ld.shared.u32 	%r881, [%r871+13364];
	ld.shared.u32 	%r882, [%r871+13368];
	ld.shared.u32 	%r883, [%r871+13372];
	add.s32 	%r884, %r873, %r872;
	add.s32 	%r885, %r884, %r874;
	add.s32 	%r886, %r885, %r875;
	add.s32 	%r887, %r886, %r876;
	add.s32 	%r888, %r887, %r877;
	add.s32 	%r889, %r888, %r878;
	add.s32 	%r890, %r889, %r879;
	add.s32 	%r891, %r890, %r880;
	add.s32 	%r892, %r891, %r881;
	add.s32 	%r893, %r892, %r882;
	add.s32 	%r844, %r893, %r883;
	mov.b32 	%r842, 1;
	mov.b32 	%r867, 0;
	mov.b32 	%r869, -1;
	// begin inline asm
	{  .reg .s32 r0;  .reg .pred p;  shfl.sync.up.b32 r0|p, %r844, %r842, %r867, %r869;  @p add.s32 r0, r0, %r844;  mov.s32 %r840, r0;}
	// end inline asm
	mov.b32 	%r848, 2;
	// begin inline asm
	{  .reg .s32 r0;  .reg .pred p;  shfl.sync.up.b32 r0|p, %r840, %r848, %r867, %r869;  @p add.s32 r0, r0, %r840;  mov.s32 %r846, r0;}
	// end inline asm
	mov.b32 	%r854, 4;
	// begin inline asm
	{  .reg .s32 r0;  .reg .pred p;  shfl.sync.up.b32 r0|p, %r846, %r854, %r867, %r869;  @p add.s32 r0, r0, %r846;  mov.s32 %r852, r0;}
	// end inline asm
	mov.b32 	%r860, 8;
	// begin inline asm
	{  .reg .s32 r0;  .reg .pred p;  shfl.sync.up.b32 r0|p, %r852, %r860, %r867, %r869;  @p add.s32 r0, r0, %r852;  mov.s32 %r858, r0;}
	// end inline asm
	mov.b32 	%r866, 16;
	// begin inline asm
	{  .reg .s32 r0;  .reg .pred p;  shfl.sync.up.b32 r0|p, %r858, %r866, %r867, %r869;  @p add.s32 r0, r0, %r858;  mov.s32 %r864, r0;}
	// end inline asm
	sub.s32 	%r894, %r864, %r844;
	add.s32 	%r895, %r872, %r894;
	add.s32 	%r896, %r873, %r895;
	add.s32 	%r897, %r874, %r896;
	add.s32 	%r898, %r875, %r897;
	add.s32 	%r899, %r876, %r898;
	add.s32 	%r900, %r877, %r899;
	add.s32 	%r901, %r878, %r900;
	add.s32 	%r902, %r879, %r901;
	add.s32 	%r903, %r880, %r902;
	add.s32 	%r904, %r881, %r903;
	add.s32 	%r905, %r882, %r904;
	st.shared.u32 	[%r871+13328], %r894;
	st.shared.u32 	[%r871+13332], %r895;
	st.shared.u32 	[%r871+13336], %r896;
	st.shared.u32 	[%r871+13340], %r897;
	st.shared.u32 	[%r871+13344], %r898;
	st.shared.u32 	[%r871+13348], %r899;
	st.shared.u32 	[%r871+13352], %r900;
	st.shared.u32 	[%r871+13356], %r901;
	st.shared.u32 	[%r871+13360], %r902;
	st.shared.u32 	[%r871+13364], %r903;
	st.shared.u32 	[%r871+13368], %r904;
	st.shared.u32 	[%r871+13372], %r905;
$L__BB5_177:
	setp.gt.u32 	%p155, %r1, 255;
	bar.sync 	0;
	ld.shared.u32 	%r215, [%r214];
	@%p155 bra 	$L__BB5_179;
	shl.b32 	%r906, %r1, 2;
	add.s32 	%r908, %r488, %r906;
	ld.shared.u32 	%r909, [%r908];
	add.s32 	%r910, %r909, %r215;
	st.shared.u32 	[%r908], %r910;
	ld.shared.u32 	%r911, [%r908+1024];
	add.s32 	%r912, %r911, %r215;
	st.shared.u32 	[%r908+1024], %r912;
	ld.shared.u32 	%r913, [%r908+2048];
	add.s32 	%r914, %r913, %r215;
	st.shared.u32 	[%r908+2048], %r914;
	ld.shared.u32 	%r915, [%r908+3072];
	add.s32 	%r916, %r915, %r215;
	st.shared.u32 	[%r908+3072], %r916;
	ld.shared.u32 	%r917, [%r908+4096];
	add.s32 	%r918, %r917, %r215;
	st.shared.u32 	[%r908+4096], %r918;
	ld.shared.u32 	%r919, [%r908+5120];
	add.s32 	%r920, %r919, %r215;
	st.shared.u32 	[%r908+5120], %r920;
	ld.shared.u32 	%r921, [%r908+6144];
	add.s32 	%r922, %r921, %r215;
	st.shared.u32 	[%r908+6144], %r922;
	ld.shared.u32 	%r923, [%r908+7168];
	add.s32 	%r924, %r923, %r215;
	st.shared.u32 	[%r908+7168], %r924;
	ld.shared.u32 	%r925, [%r908+8192];
	add.s32 	%r926, %r925, %r215;
	st.shared.u32 	[%r908+8192], %r926;
	ld.shared.u32 	%r927, [%r908+9216];
	add.s32 	%r928, %r927, %r215;
	st.shared.u32 	[%r908+9216], %r928;
	ld.shared.u32 	%r929, [%r908+10240];
	add.s32 	%r930, %r929, %r215;
	st.shared.u32 	[%r908+10240], %r930;
	ld.shared.u32 	%r931, [%r908+11264];
	add.s32 	%r932, %r931, %r215;
	st.shared.u32 	[%r908+11264], %r932;
$L__BB5_179:
	ld.param.u32 	%r2289, [_ZN3cub18CUB_300001_SM_10006detail10radix_sort29DeviceRadixSortOnesweepKernelINS1_5radix10policy_hubIfiyE10Policy1000ELNS0_9SortOrderE1EfiyiiNS1_21identity_decomposer_tEEEvPT5_SB_PT3_PKSC_PT1_PKSG_PT2_PKSK_T4_iiT6__param_10];
	ld.param.u32 	%r2252, [_ZN3cub18CUB_300001_SM_10006detail10radix_sort29DeviceRadixSortOnesweepKernelINS1_5radix10policy_hubIfiyE10Policy1000ELNS0_9SortOrderE1EfiyiiNS1_21identity_decomposer_tEEEvPT5_SB_PT3_PKSC_PT1_PKSG_PT2_PKSK_T4_iiT6__param_9];
	shl.b32 	%r959, %r1, 5;
	and.b32  	%r960, %r959, 31744;
	add.s32 	%r216, %r488, %r960;
	bar.sync 	0;
	// begin inline asm
	mov.u32 %r933, %lanemask_le;
	// end inline asm
	setp.eq.s32 	%p156, %r2385, 2147483647;
	selp.b32 	%r962, -2147483648, %r2385, %p156;
	shr.u32 	%r963, %r962, %r2252;
	mov.b32 	%r964, -1;
	shl.b32 	%r965, %r964, %r2289;
	not.b32 	%r218, %r965;
	and.b32  	%r956, %r963, %r218;
	mov.b32 	%r936, 1;
	// begin inline asm
	{
    .reg .pred p;
    and.b32 %r934, %r956, %r936;    setp.ne.u32 p, %r934, 0;
    vote.ballot.sync.b32 %r934, p, 0xffffffff;
    @!p not.b32 %r934, %r934;
}

	// end inline asm
	mov.b32 	%r939, 2;
	// begin inline asm
	{
    .reg .pred p;
    and.b32 %r937, %r956, %r939;    setp.ne.u32 p, %r937, 0;
    vote.ballot.sync.b32 %r937, p, 0xffffffff;
    @!p not.b32 %r937, %r937;
}

	// end inline asm
	and.b32  	%r966, %r937, %r934;
	mov.b32 	%r942, 4;
	// begin inline asm
	{
    .reg .pred p;
    and.b32 %r940, %r956, %r942;    setp.ne.u32 p, %r940, 0;
    vote.ballot.sync.b32 %r940, p, 0xffffffff;
    @!p not.b32 %r940, %r940;
}

	// end inline asm
	and.b32  	%r967, %r940, %r966;
	mov.b32 	%r945, 8;
	// begin inline asm
	{
    .reg .pred p;
    and.b32 %r943, %r956, %r945;    setp.ne.u32 p, %r943, 0;
    vote.ballot.sync.b32 %r943, p, 0xffffffff;
    @!p not.b32 %r943, %r943;
}

	// end inline asm
	and.b32  	%r968, %r943, %r967;
	mov.b32 	%r948, 16;
	// begin inline asm
	{
    .reg .pred p;
    and.b32 %r946, %r956, %r948;    setp.ne.u32 p, %r946, 0;
    vote.ballot.sync.b32 %r946, p, 0xffffffff;
    @!p not.b32 %r946, %r946;
}

	// end inline asm
	and.b32  	%r969, %r946, %r968;
	mov.b32 	%r951, 32;
	// begin inline asm
	{
    .reg .pred p;
    and.b32 %r949, %r956, %r951;    setp.ne.u32 p, %r949, 0;
    vote.ballot.sync.b32 %r949, p, 0xffffffff;
    @!p not.b32 %r949, %r949;
}

	// end inline asm
	and.b32  	%r970, %r949, %r969;
	mov.b32 	%r954, 64;
	// begin inline asm
	{
    .reg .pred p;
    and.b32 %r952, %r956, %r954;    setp.ne.u32 p, %r952, 0;
    vote.ballot.sync.b32 %r952, p, 0xffffffff;
    @!p not.b32 %r952, %r952;
}

	// end inline asm
	and.b32  	%r971, %r952, %r970;
	mov.b32 	%r957, 128;
	// begin inline asm
	{
    .reg .pred p;
    and.b32 %r955, %r956, %r957;    setp.ne.u32 p, %r955, 0;
    vote.ballot.sync.b32 %r955, p, 0xffffffff;
    @!p not.b32 %r955, %r955;
}

	// end inline asm
	and.b32  	%r972, %r955, %r971;
	clz.b32 	%r973, %r972;
	sub.s32 	%r220, 31, %r973;
	and.b32  	%r974, %r933, %r972;
	popc.b32 	%r221, %r974;
	setp.ne.s32 	%p157, %r440, %r220;
	mov.b32 	%r2386, 0;
	@%p157 bra 	$L__BB5_181;
	shl.b32 	%r975, %r956, 2;
	add.s32 	%r976, %r216, %r975;
	atom.shared.add.u32 	%r2386, [%r976], %r221;
$L__BB5_181:
	ld.param.u32 	%r2253, [_ZN3cub18CUB_300001_SM_10006detail10radix_sort29DeviceRadixSortOnesweepKernelINS1_5radix10policy_hubIfiyE10Policy1000ELNS0_9SortOrderE1EfiyiiNS1_21identity_decomposer_tEEEvPT5_SB_PT3_PKSC_PT1_PKSG_PT2_PKSK_T4_iiT6__param_9];
	shfl.sync.idx.b32	%r1002|%p158, %r2386, %r220, 31, -1;
	add.s32 	%r224, %r221, %r1002;
	setp.eq.s32 	%p159, %r2384, 2147483647;
	selp.b32 	%r1003, -2147483648, %r2384, %p159;
	shr.u32 	%r1004, %r1003, %r2253;
	and.b32  	%r999, %r1004, %r218;
	mov.b32 	%r979, 1;
	// begin inline asm
	{
    .reg .pred p;
    and.b32 %r977, %r999, %r979;    setp.ne.u32 p, %r977, 0;
    vote.ballot.sync.b32 %r977, p, 0xffffffff;
    @!p not.b32 %r977, %r977;
}

	// end inline asm
	mov.b32 	%r982, 2;
	// begin inline asm
	{
    .reg .pred p;
    and.b32 %r980, %r999, %r982;    setp.ne.u32 p, %r980, 0;
    vote.ballot.sync.b32 %r980, p, 0xffffffff;
    @!p not.b32 %r980, %r980;
}

	// end inline asm
	and.b32  	%r1005, %r980, %r977;
	mov.b32 	%r985, 4;
	// begin inline asm
	{
    .reg .pred p;
    and.b32 %r983, %r999, %r985;    setp.ne.u32 p, %r983, 0;
    vote.ballot.sync.b32 %r983, p, 0xffffffff;
    @!p not.b32 %r983, %r983;
}

	// end inline asm
	and.b32  	%r1006, %r983, %r1005;
	mov.b32 	%r988, 8;
	// begin inline asm
	{
    .reg .pred p;
    and.b32 %r986, %r999, %r988;    setp.ne.u32 p, %r986, 0;
    vote.ballot.sync.b32 %r986, p, 0xffffffff;
    @!p not.b32 %r986, %r986;
}

	// end inline asm
	and.b32  	%r1007, %r986, %r1006;
	mov.b32 	%r991, 16;
	// begin inline asm
	{
    .reg .pred p;
    and.b32 %r989, %r999, %r991;    setp.ne.u32 p, %r989, 0;
    vote.ballot.sync.b32 %r989, p, 0xffffffff;
    @!p not.b32 %r989, %r989;
}

	// end inline asm
	and.b32  	%r1008, %r989, %r1007;
	mov.b32 	%r994, 32;
	// begin inline asm
	{
    .reg .pred p;
    and.b32 %r992, %r999, %r994;    setp.ne.u32 p, %r992, 0;
    vote.ballot.sync.b32 %r992, p, 0xffffffff;
    @!p not.b32 %r992, %r992;
}

	// end inline asm
	and.b32  	%r1009, %r992, %r1008;
	mov.b32 	%r997, 64;
	// begin inline asm
	{
    .reg .pred p;
    and.b32 %r995, %r999, %r997;    setp.ne.u32 p, %r995, 0;
    vote.ballot.sync.b32 %r995, p, 0xffffffff;
    @!p not.b32 %r995, %r995;
}

	// end inline asm
	and.b32  	%r1010, %r995, %r1009;
	mov.b32 	%r1000, 128;
	// begin inline asm
	{
    .reg .pred p;
    and.b32 %r998, %r999, %r1000;    setp.ne.u32 p, %r998, 0;
    vote.ballot.sync.b32 %r998, p, 0xffffffff;
    @!p not.b32 %r998, %r998;
}

	// end inline asm
	and.b32  	%r1011, %r998, %r1010;
	clz.b32 	%r1012, %r1011;
	sub.s32 	%r226, 31, %r1012;
	and.b32  	%r1013, %r933, %r1011;
	popc.b32 	%r227, %r1013;
	setp.ne.s32 	%p160, %r440, %r226;
	mov.b32 	%r2387, 0;
	@%p160 bra 	$L__BB5_183;
	shl.b32 	%r1014, %r999, 2;
	add.s32 	%r1015, %r216, %r1014;
	atom.shared.add.u32 	%r2387, [%r1015], %r227;
$L__BB5_183:
	ld.param.u32 	%r2254, [_ZN3cub18CUB_300001_SM_10006detail10radix_sort29DeviceRadixSortOnesweepKernelINS1_5radix10policy_hubIfiyE10Policy1000ELNS0_9SortOrderE1EfiyiiNS1_21identity_decomposer_tEEEvPT5_SB_PT3_PKSC_PT1_PKSG_PT2_PKSK_T4_iiT6__param_9];
	shfl.sync.idx.b32	%r1041|%p161, %r2387, %r226, 31, -1;
	add.s32 	%r230, %r227, %r1041;
	setp.eq.s32 	%p162, %r2383, 2147483647;
	selp.b32 	%r1042, -2147483648, %r2383, %p162;
	shr.u32 	%r1043, %r1042, %r2254;
	and.b32  	%r1038, %r1043, %r218;
	mov.b32 	%r1018, 1;
	// begin inline asm
	{
    .reg .pred p;
    and.b32 %r1016, %r1038, %r1018;    setp.ne.u32 p, %r1016, 0;
    vote.ballot.sync.b32 %r1016, p, 0xffffffff;
    @!p not.b32 %r1016, %r1016;
}

	// end inline asm
	mov.b32 	%r1021, 2;
	// begin inline asm
	{
    .reg .pred p;
    and.b32 %r1019, %r1038, %r1021;    setp.ne.u32 p, %r1019, 0;
    vote.ballot.sync.b32 %r1019, p, 0xffffffff;
    @!p not.b32 %r1019, %r1019;
}

	// end inline asm
	and.b32  	%r1044, %r1019, %r1016;
	mov.b32 	%r1024, 4;
	// begin inline asm
	{
    .reg .pred p;
    and.b32 %r1022, %r1038, %r1024;    setp.ne.u32 p, %r1022, 0;
    vote.ballot.sync.b32 %r1022, p, 0xffffffff;
    @!p not.b32 %r1022, %r1022;
}

	// end inline asm
	and.b32  	%r1045, %r1022, %r1044;
	mov.b32 	%r1027, 8;
	// begin inline asm
	{
    .reg .pred p;
    and.b32 %r1025, %r1038, %r1027;    setp.ne.u32 p, %r1025, 0;
    vote.ballot.sync.b32 %r1025, p, 0xffffffff;
    @!p not.b32 %r1025, %r1025;
}

	// end inline asm
	and.b32  	%r1046, %r1025, %r1045;
	mov.b32 	%r1030, 16;
	// begin inline asm
	{
    .reg .pred p;
    and.b32 %r1028, %r1038, %r1030;    setp.ne.u32 p, %r1028, 0;
    vote.ballot.sync.b32 %r1028, p, 0xffffffff;
    @!p not.b32 %r1028, %r1028;
}

	// end inline asm
	and.b32  	%r1047, %r1028, %r1046;
	mov.b32 	%r1033, 32;
	// begin inline asm
	{
    .reg .pred p;
    and.b32 %r1031, %r1038, %r1033;    setp.ne.u32 p, %r1031, 0;
    vote.ballot.sync.b32 %r1031, p, 0xffffffff;
    @!p not.b32 %r1031, %r1031;
}

	// end inline asm
	and.b32  	%r1048, %r1031, %r1047;
	mov.b32 	%r1036, 64;
	// begin inline asm
	{
    .reg .pred p;
    and.b32 %r1034, %r1038, %r1036;    setp.ne.u32 p, %r1034, 0;
    vote.ballot.sync.b32 %r1034, p, 0xffffffff;
    @!p not.b32 %r1034, %r1034;
}

	// end inline asm
	and.b32  	%r1049, %r1034, %r1048;
	mov.b32 	%r1039, 128;
	// begin inline asm
	{
    .reg .pred p;
    and.b32 %r1037, %r1038, %r1039;    setp.ne.u32 p, %r1037, 0;
    vote.ballot.sync.b32 %r1037, p, 0xffffffff;
    @!p not.b32 %r1037, %r1037;
}

	// end inline asm
	and.b32  	%r1050, %r1037, %r1049;
	clz.b32 	%r1051, %r1050;
	sub.s32 	%r232, 31, %r1051;
	and.b32  	%r1052, %r933, %r1050;
	popc.b32 	%r233, %r1052;
	setp.ne.s32 	%p163, %r440, %r232;
	mov.b32 	%r2388, 0;
	@%p163 bra 	$L__BB5_185;
	shl.b32 	%r1053, %r1038, 2;
	add.s32 	%r1054, %r216, %r1053;
	atom.shared.add.u32 	%r2388, [%r1054], %r233;
$L__BB5_185:
	ld.param.u32 	%r2255, [_ZN3cub18CUB_300001_SM_10006detail10radix_sort29DeviceRadixSortOnesweepKernelINS1_5radix10policy_hubIfiyE10Policy1000ELNS0_9SortOrderE1EfiyiiNS1_21identity_decomposer_tEEEvPT5_SB_PT3_PKSC_PT1_PKSG_PT2_PKSK_T4_iiT6__param_9];
	shfl.sync.idx.b32	%r1080|%p164, %r2388, %r232, 31, -1;
	add.s32 	%r236, %r233, %r1080;
	setp.eq.s32 	%p165, %r2382, 2147483647;
	selp.b32 	%r1081, -2147483648, %r2382, %p165;
	shr.u32 	%r1082, %r1081, %r2255;
	and.b32  	%r1077, %r1082, %r218;
	mov.b32 	%r1057, 1;
	// begin inline asm
	{
    .reg .pred p;
    and.b32 %r1055, %r1077, %r1057;    setp.ne.u32 p, %r1055, 0;
    vote.ballot.sync.b32 %r1055, p, 0xffffffff;
    @!p not.b32 %r1055, %r1055;
}

	// end inline asm
	mov.b32 	%r1060, 2;
	// begin inline asm
	{
    .reg .pred p;
    and.b32 %r1058, %r1077, %r1060;    setp.ne.u32 p, %r1058, 0;
    vote.ballot.sync.b32 %r1058, p, 0xffffffff;
    @!p not.b32 %r1058, %r1058;
}

	// end inline asm
	and.b32  	%r1083, %r1058, %r1055;
	mov.b32 	%r1063, 4;
	// begin inline asm
	{
    .reg .pred p;
    and.b32 %r1061, %r1077, %r1063;    setp.ne.u32 p, %r1061, 0;
    vote.ballot.sync.b32 %r1061, p, 0xffffffff;
    @!p not.b32 %r1061, %r1061;
}

	// end inline asm
	and.b32  	%r1084, %r1061, %r1083;
	mov.b32 	%r1066, 8;
	// begin inline asm
	{
    .reg .pred p;
    and.b32 %r1064, %r1077, %r1066;    setp.ne.u32 p, %r1064, 0;
    vote.ballot.sync.b32 %r1064, p, 0xffffffff;
    @!p not.b32 %r1064, %r1064;
}

	// end inline asm
	and.b32  	%r1085, %r1064, %r1084;
	mov.b32 	%r1069, 16;
	// begin inline asm
	{
    .reg .pred p;
    and.b32 %r1067, %r1077, %r1069;    setp.ne.u32 p, %r1067, 0;
    vote.ballot.sync.b32 %r1067, p, 0xffffffff;
    @!p not.b32 %r1067, %r1067;
}

	// end inline asm
	and.b32  	%r1086, %r1067, %r1085;
	mov.b32 	%r1072, 32;
	// begin inline asm
	{
    .reg .pred p;
    and.b32 %r1070, %r1077, %r1072;    setp.ne.u32 p, %r1070, 0;
    vote.ballot.sync.b32 %r1070, p, 0xffffffff;
    @!p not.b32 %r1070, %r1070;
}

	// end inline asm
	and.b32  	%r1087, %r1070, %r1086;
	mov.b32 	%r1075, 64;
	// begin inline asm
	{
    .reg .pred p;
    and.b32 %r1073, %r1077, %r1075;    setp.ne.u32 p, %r1073, 0;
    vote.ballot.sync.b32 %r1073, p, 0xffffffff;
    @!p not.b32 %r1073, %r1073;
}

	// end inline asm
	and.b32  	%r1088, %r1073, %r1087;
	mov.b32 	%r1078, 128;
	// begin inline asm
	{
    .reg .pred p;
    and.b32 %r1076, %r1077, %r1078;    setp.ne.u32 p, %r1076, 0;
    vote.ballot.sync.b32 %r1076, p, 0xffffffff;
    @!p not.b32 %r1076, %r1076;
}

	// end inline asm
	and.b32  	%r1089, %r1076, %r1088;
	clz.b32 	%r1090, %r1089;
	sub.s32 	%r238, 31, %r1090;
	and.b32  	%r1091, %r933, %r1089;
	popc.b32 	%r239, %r1091;
	setp.ne.s32 	%p166, %r440, %r238;
	mov.b32 	%r2389, 0;
	@%p166 bra 	$L__BB5_187;
	shl.b32 	%r1092, %r1077, 2;
	add.s32 	%r1093, %r216, %r1092;
	atom.shared.add.u32 	%r2389, [%r1093], %r239;
$L__BB5_187:
	ld.param.u32 	%r2256, [_ZN3cub18CUB_300001_SM_10006detail10radix_sort29DeviceRadixSortOnesweepKernelINS1_5radix10policy_hubIfiyE10Policy1000ELNS0_9SortOrderE1EfiyiiNS1_21identity_decomposer_tEEEvPT5_SB_PT3_PKSC_PT1_PKSG_PT2_PKSK_T4_iiT6__param_9];
	shfl.sync.idx.b32	%r1119|%p167, %r2389, %r238, 31, -1;
	add.s32 	%r242, %r239, %r1119;
	setp.eq.s32 	%p168, %r2381, 2147483647;
	selp.b32 	%r1120, -2147483648, %r2381, %p168;
	shr.u32 	%r1121, %r1120, %r2256;
	and.b32  	%r1116, %r1121, %r218;
	mov.b32 	%r1096, 1;
	// begin inline asm
	{
    .reg .pred p;
    and.b32 %r1094, %r1116, %r1096;    setp.ne.u32 p, %r1094, 0;
    vote.ballot.sync.b32 %r1094, p, 0xffffffff;
    @!p not.b32 %r1094, %r1094;
}

	// end inline asm
	mov.b32 	%r1099, 2;
	// begin inline asm
	{
    .reg .pred p;
    and.b32 %r1097, %r1116, %r1099;    setp.ne.u32 p, %r1097, 0;
    vote.ballot.sync.b32 %r1097, p, 0xffffffff;
    @!p not.b32 %r1097, %r1097;
}

	// end inline asm
	and.b32  	%r1122, %r1097, %r1094;
	mov.b32 	%r1102, 4;
	// begin inline asm
	{
    .reg .pred p;
    and.b32 %r1100, %r1116, %r1102;    setp.ne.u32 p, %r1100, 0;
    vote.ballot.sync.b32 %r1100, p, 0xffffffff;
    @!p not.b32 %r1100, %r1100;
}

	// end inline asm
	and.b32  	%r1123, %r1100, %r1122;
	mov.b32 	%r1105, 8;
	// begin inline asm
	{
    .reg .pred p;
    and.b32 %r1103, %r1116, %r1105;    setp.ne.u32 p, %r1103, 0;
    vote.ballot.sync.b32 %r1103, p, 0xffffffff;
    @!p not.b32 %r1103, %r1103;
}

	// end inline asm
	and.b32  	%r1124, %r1103, %r1123;
	mov.b32 	%r1108, 16;
	// begin inline asm
	{
    .reg .pred p;
    and.b32 %r1106, %r1116, %r1108;    setp.ne.u32 p, %r1106, 0;
    vote.ballot.sync.b32 %r1106, p, 0xffffffff;
    @!p not.b32 %r1106, %r1106;
}

	// end inline asm
	and.b32  	%r1125, %r1106, %r1124;
	mov.b32 	%r1111, 32;
	// begin inline asm
	{
    .reg .pred p;
    and.b32 %r1109, %r1116, %r1111;    setp.ne.u32 p, %r1109, 0;
    vote.ballot.sync.b32 %r1109, p, 0xffffffff;
    @!p not.b32 %r1109, %r1109;
}

	// end inline asm
	and.b32  	%r1126, %r1109, %r1125;
	mov.b32 	%r1114, 64;
	// begin inline asm
	{
    .reg .pred p;
    and.b32 %r1112, %r1116, %r1114;    setp.ne.u32 p, %r1112, 0;
    vote.ballot.sync.b32 %r1112, p, 0xffffffff;
    @!p not.b32 %r1112, %r1112;
}

	// end inline asm
	and.b32  	%r1127, %r1112, %r1126;
	mov.b32 	%r1117, 128;
	// begin inline asm
	{
    .reg .pred p;
    and.b32 %r1115, %r1116, %r1117;    setp.ne.u32 p, %r1115, 0;
    vote.ballot.sync.b32 %r1115, p, 0xffffffff;
    @!p not.b32 %r1115, %r1115;
}

	// end inline asm
	and.b32  	%r1128, %r1115, %r1127;
	clz.b32 	%r1129, %r1128;
	sub.s32 	%r244, 31, %r1129;
	and.b32  	%r1130, %r933, %r1128;
	popc.b32 	%r245, %r1130;
	setp.ne.s32 	%p169, %r440, %r244;
	mov.b32 	%r2390, 0;
	@%p169 bra 	$L__BB5_189;
	shl.b32 	%r1131, %r1116, 2;
	add.s32 	%r1132, %r216, %r1131;
	atom.shared.add.u32 	%r2390, [%r1132], %r245;
$L__BB5_189:
	ld.param.u32 	%r2257, [_ZN3cub18CUB_300001_SM_10006detail10radix_sort29DeviceRadixSortOnesweepKernelINS1_5radix10policy_hubIfiyE10Policy1000ELNS0_9SortOrderE1EfiyiiNS1_21identity_decomposer_tEEEvPT5_SB_PT3_PKSC_PT1_PKSG_PT2_PKSK_T4_iiT6__param_9];
	shfl.sync.idx.b32	%r1158|%p170, %r2390, %r244, 31, -1;
	add.s32 	%r248, %r245, %r1158;
	setp.eq.s32 	%p171, %r2380, 2147483647;
	selp.b32 	%r1159, -2147483648, %r2380, %p171;
	shr.u32 	%r1160, %r1159, %r2257;
	and.b32  	%r1155, %r1160, %r218;
	mov.b32 	%r1135, 1;
	// begin inline asm
	{
    .reg .pred p;
    and.b32 %r1133, %r1155, %r1135;    setp.ne.u32 p, %r1133, 0;
    vote.ballot.sync.b32 %r1133, p, 0xffffffff;
    @!p not.b32 %r1133, %r1133;
}

	// end inline asm
	mov.b32 	%r1138, 2;
	// begin inline asm
	{
    .reg .pred p;
    and.b32 %r1136, %r1155, %r1138;    setp.ne.u32 p, %r1136, 0;
    vote.ballot.sync.b32 %r1136, p, 0xffffffff;
    @!p not.b32 %r1136, %r1136;
}

	// end inline asm
	and.b32  	%r1161, %r1136, %r1133;
	mov.b32 	%r1141, 4;
	// begin inline asm
	{
    .reg .pred p;
    and.b32 %r1139, %r1155, %r1141;    setp.ne.u32 p, %r1139, 0;
    vote.ballot.sync.b32 %r1139, p, 0xffffffff;
    @!p not.b32 %r1139, %r1139;
}

	// end inline asm
	and.b32  	%r1162, %r1139, %r1161;
	mov.b32 	%r1144, 8;
	// begin inline asm
	{
    .reg .pred p;
    and.b32 %r1142, %r1155, %r1144;    setp.ne.u32 p, %r1142, 0;
    vote.ballot.sync.b32 %r1142, p, 0xffffffff;
    @!p not.b32 %r1142, %r1142;
}

	// end inline asm
	and.b32  	%r1163, %r1142, %r1162;
	mov.b32 	%r1147, 16;
	// begin inline asm
	{
    .reg .pred p;
    and.b32 %r1145, %r1155, %r1147;    setp.ne.u32 p, %r1145, 0;
    vote.ballot.sync.b32 %r1145, p, 0xffffffff;
    @!p not.b32 %r1145, %r1145;
}

	// end inline asm
	and.b32  	%r1164, %r1145, %r1163;
	mov.b32 	%r1150, 32;
	// begin inline asm
	{
    .reg .pred p;
    and.b32 %r1148, %r1155, %r1150;    setp.ne.u32 p, %r1148, 0;
    vote.ballot.sync.b32 %r1148, p, 0xffffffff;
    @!p not.b32 %r1148, %r1148;
}

	// end inline asm
	and.b32  	%r1165, %r1148, %r1164;
	mov.b32 	%r1153, 64;
	// begin inline asm
	{
    .reg .pred p;
    and.b32 %r1151, %r1155, %r1153;    setp.ne.u32 p, %r1151, 0;
    vote.ballot.sync.b32 %r1151, p, 0xffffffff;
    @!p not.b32 %r1151, %r1151;
}

	// end inline asm
	and.b32  	%r1166, %r1151, %r1165;
	mov.b32 	%r1156, 128;
	// begin inline asm
	{
    .reg .pred p;
    and.b32 %r1154, %r1155, %r1156;    setp.ne.u32 p, %r1154, 0;
    vote.ballot.sync.b32 %r1154, p, 0xffffffff;
    @!p not.b32 %r1154, %r1154;
}

	// end inline asm
	and.b32  	%r1167, %r1154, %r1166;
	clz.b32 	%r1168, %r1167;
	sub.s32 	%r250, 31, %r1168;
	and.b32  	%r1169, %r933, %r1167;
	popc.b32 	%r251, %r1169;
	setp.ne.s32 	%p172, %r440, %r250;
	mov.b32 	%r2391, 0;
	@%p172 bra 	$L__BB5_191;
	shl.b32 	%r1170, %r1155, 2;
	add.s32 	%r1171, %r216, %r1170;
	atom.shared.add.u32 	%r2391, [%r1171], %r251;
$L__BB5_191:
	ld.param.u32 	%r2258, [_ZN3cub18CUB_300001_SM_10006detail10radix_sort29DeviceRadixSortOnesweepKernelINS1_5radix10policy_hubIfiyE10Policy1000ELNS0_9SortOrderE1EfiyiiNS1_21identity_decomposer_tEEEvPT5_SB_PT3_PKSC_PT1_PKSG_PT2_PKSK_T4_iiT6__param_9];
	shfl.sync.idx.b32	%r1197|%p173, %r2391, %r250, 31, -1;
	add.s32 	%r254, %r251, %r1197;
	setp.eq.s32 	%p174, %r2379, 2147483647;
	selp.b32 	%r1198, -2147483648, %r2379, %p174;
	shr.u32 	%r1199, %r1198, %r2258;
	and.b32  	%r1194, %r1199, %r218;
	mov.b32 	%r1174, 1;
	// begin inline asm
	{
    .reg .pred p;
    and.b32 %r1172, %r1194, %r1174;    setp.ne.u32 p, %r1172, 0;
    vote.ballot.sync.b32 %r1172, p, 0xffffffff;
    @!p not.b32 %r1172, %r1172;
}

	// end inline asm
	mov.b32 	%r1177, 2;
	// begin inline asm
	{
    .reg .pred p;
    and.b32 %r1175, %r1194, %r1177;    setp.ne.u32 p, %r1175, 0;
    vote.ballot.sync.b32 %r1175, p, 0xffffffff;
    @!p not.b32 %r1175, %r1175;
}

	// end inline asm
	and.b32  	%r1200, %r1175, %r1172;
	mov.b32 	%r1180, 4;
	// begin inline asm
	{
    .reg .pred p;
    and.b32 %r1178, %r1194, %r1180;    setp.ne.u32 p, %r1178, 0;
    vote.ballot.sync.b32 %r1178, p, 0xffffffff;
    @!p not.b32 %r1178, %r1178;
}

	// end inline asm
	and.b32  	%r1201, %r1178, %r1200;
	mov.b32 	%r1183, 8;
	// begin inline asm
	{
    .reg .pred p;
    and.b32 %r1181, %r1194, %r1183;    setp.ne.u32 p, %r1181, 0;
    vote.ballot.sync.b32 %r1181, p, 0xffffffff;
    @!p not.b32 %r1181, %r1181;
}

	// end inline asm
	and.b32  	%r1202, %r1181, %r1201;
	mov.b32 	%r1186, 16;
	// begin inline asm
	{
    .reg .pred p;
    and.b32 %r1184, %r1194, %r1186;    setp.ne.u32 p, %r1184, 0;
    vote.ballot.sync.b32 %r1184, p, 0xffffffff;
    @!p not.b32 %r1184, %r1184;
}

	// end inline asm
	and.b32  	%r1203, %r1184, %r1202;
	mov.b32 	%r1189, 32;
	// begin inline asm
	{
    .reg .pred p;
    and.b32 %r1187, %r1194, %r1189;    setp.ne.u32 p, %r1187, 0;
    vote.ballot.sync.b32 %r1187, p, 0xffffffff;
    @!p not.b32 %r1187, %r1187;
}

	// end inline asm
	and.b32  	%r1204, %r1187, %r1203;
	mov.b32 	%r1192, 64;
	// begin inline asm
	{
    .reg .pred p;
    and.b32 %r1190, %r1194, %r1192;    setp.ne.u32 p, %r1190, 0;
    vote.ballot.sync.b32 %r1190, p, 0xffffffff;
    @!p not.b32 %r1190, %r1190;
}

	// end inline asm
	and.b32  	%r1205, %r1190, %r1204;
	mov.b32 	%r1195, 128;
	// begin inline asm
	{
    .reg .pred p;
    and.b32 %r1193, %r1194, %r1195;    setp.ne.u32 p, %r1193, 0;
    vote.ballot.sync.b32 %r1193, p, 0xffffffff;
    @!p not.b32 %r1193, %r1193;
}

	// end inline asm
	and.b32  	%r1206, %r1193, %r1205;
	clz.b32 	%r1207, %r1206;
	sub.s32 	%r256, 31, %r1207;
	and.b32  	%r1208, %r933, %r1206;
	popc.b32 	%r257, %r1208;
	setp.ne.s32 	%p175, %r440, %r256;
	mov.b32 	%r2392, 0;
	@%p175 bra 	$L__BB5_193;
	shl.b32 	%r1209, %r1194, 2;
	add.s32 	%r1210, %r216, %r1209;
	atom.shared.add.u32 	%r2392, [%r1210], %r257;
$L__BB5_193:
	ld.param.u32 	%r2259, [_ZN3cub18CUB_300001_SM_10006detail10radix_sort29DeviceRadixSortOnesweepKernelINS1_5radix10policy_hubIfiyE10Policy1000ELNS0_9SortOrderE1EfiyiiNS1_21identity_decomposer_tEEEvPT5_SB_PT3_PKSC_PT1_PKSG_PT2_PKSK_T4_iiT6__param_9];
	shfl.sync.idx.b32	%r1236|%p176, %r2392, %r256, 31, -1;
	add.s32 	%r260, %r257, %r1236;
	setp.eq.s32 	%p177, %r2378, 2147483647;
	selp.b32 	%r1237, -2147483648, %r2378, %p177;
	shr.u32 	%r1238, %r1237, %r2259;
	and.b32  	%r1233, %r1238, %r218;
	mov.b32 	%r1213, 1;
	// begin inline asm
	{
    .reg .pred p;
    and.b32 %r1211, %r1233, %r1213;    setp.ne.u32 p, %r1211, 0;
    vote.ballot.sync.b32 %r1211, p, 0xffffffff;
    @!p not.b32 %r1211, %r1211;
}

	// end inline asm
	mov.b32 	%r1216, 2;
	// begin inline asm
	{
    .reg .pred p;
    and.b32 %r1214, %r1233, %r1216;    setp.ne.u32 p, %r1214, 0;
    vote.ballot.sync.b32 %r1214, p, 0xffffffff;
    @!p not.b32 %r1214, %r1214;
}

	// end inline asm
	and.b32  	%r1239, %r1214, %r1211;
	mov.b32 	%r1219, 4;
	// begin inline asm
	{
    .reg .pred p;
    and.b32 %r1217, %r1233, %r1219;    setp.ne.u32 p, %r1217, 0;
    vote.ballot.sync.b32 %r1217, p, 0xffffffff;
    @!p not.b32 %r1217, %r1217;
}

	// end inline asm
	and.b32  	%r1240, %r1217, %r1239;
	mov.b32 	%r1222, 8;
	// begin inline asm
	{
    .reg .pred p;
    and.b32 %r1220, %r1233, %r1222;    setp.ne.u32 p, %r1220, 0;
    vote.ballot.sync.b32 %r1220, p, 0xffffffff;
    @!p not.b32 %r1220, %r1220;
}

	// end inline asm
	and.b32  	%r1241, %r1220, %r1240;
	mov.b32 	%r1225, 16;
	// begin inline asm
	{
    .reg .pred p;
    and.b32 %r1223, %r1233, %r1225;    setp.ne.u32 p, %r1223, 0;
    vote.ballot.sync.b32 %r1223, p, 0xffffffff;
    @!p not.b32 %r1223, %r1223;
}

	// end inline asm
	and.b32  	%r1242, %r1223, %r1241;
	mov.b32 	%r1228, 32;
	// begin inline asm
	{
    .reg .pred p;
    and.b32 %r1226, %r1233, %r1228;    setp.ne.u32 p, %r1226, 0;
    vote.ballot.sync.b32 %r1226, p, 0xffffffff;
    @!p not.b32 %r1226, %r1226;
}

	// end inline asm
	and.b32  	%r1243, %r1226, %r1242;
	mov.b32 	%r1231, 64;
	// begin inline asm
	{
    .reg .pred p;
    and.b32 %r1229, %r1233, %r1231;    setp.ne.u32 p, %r1229, 0;
    vote.ballot.sync.b32 %r1229, p, 0xffffffff;
    @!p not.b32 %r1229, %r1229;
}

	// end inline asm
	and.b32  	%r1244, %r1229, %r1243;
	mov.b32 	%r1234, 128;
	// begin inline asm
	{
    .reg .pred p;
    and.b32 %r1232, %r1233, %r1234;    setp.ne.u32 p, %r1232, 0;
    vote.ballot.sync.b32 %r1232, p, 0xffffffff;
    @!p not.b32 %r1232, %r1232;
}

	// end inline asm
	and.b32  	%r1245, %r1232, %r1244;
	clz.b32 	%r1246, %r1245;
	sub.s32 	%r262, 31, %r1246;
	and.b32  	%r1247, %r933, %r1245;
	popc.b32 	%r263, %r1247;
	setp.ne.s32 	%p178, %r440, %r262;
	mov.b32 	%r2393, 0;
	@%p178 bra 	$L__BB5_195;
	shl.b32 	%r1248, %r1233, 2;
	add.s32 	%r1249, %r216, %r1248;
	atom.shared.add.u32 	%r2393, [%r1249], %r263;
$L__BB5_195:
	ld.param.u32 	%r2260, [_ZN3cub18CUB_300001_SM_10006detail10radix_sort29DeviceRadixSortOnesweepKernelINS1_5radix10policy_hubIfiyE10Policy1000ELNS0_9SortOrderE1EfiyiiNS1_21identity_decomposer_tEEEvPT5_SB_PT3_PKSC_PT1_PKSG_PT2_PKSK_T4_iiT6__param_9];
	shfl.sync.idx.b32	%r1275|%p179, %r2393, %r262, 31, -1;
	add.s32 	%r266, %r263, %r1275;
	setp.eq.s32 	%p180, %r2377, 2147483647;
	selp.b32 	%r1276, -2147483648, %r2377, %p180;
	shr.u32 	%r1277, %r1276, %r2260;
	and.b32  	%r1272, %r1277, %r218;
	mov.b32 	%r1252, 1;
	// begin inline asm
	{
    .reg .pred p;
    and.b32 %r1250, %r1272, %r1252;    setp.ne.u32 p, %r1250, 0;
    vote.ballot.sync.b32 %r1250, p, 0xffffffff;
    @!p not.b32 %r1250, %r1250;
}

	// end inline asm
	mov.b32 	%r1255, 2;
	// begin inline asm
	{
    .reg .pred p;
    and.b32 %r1253, %r1272, %r1255;    setp.ne.u32 p, %r1253, 0;
    vote.ballot.sync.b32 %r1253, p, 0xffffffff;
    @!p not.b32 %r1253, %r1253;
}

	// end inline asm
	and.b32  	%r1278, %r1253, %r1250;
	mov.b32 	%r1258, 4;
	// begin inline asm
	{
    .reg .pred p;
    and.b32 %r1256, %r1272, %r1258;    setp.ne.u32 p, %r1256, 0;
    vote.ballot.sync.b32 %r1256, p, 0xffffffff;
    @!p not.b32 %r1256, %r1256;
}

	// end inline asm
	and.b32  	%r1279, %r1256, %r1278;
	mov.b32 	%r1261, 8;
	// begin inline asm
	{
    .reg .pred p;
    and.b32 %r1259, %r1272, %r1261;    setp.ne.u32 p, %r1259, 0;
    vote.ballot.sync.b32 %r1259, p, 0xffffffff;
    @!p not.b32 %r1259, %r1259;
}

	// end inline asm
	and.b32  	%r1280, %r1259, %r1279;
	mov.b32 	%r1264, 16;
	// begin inline asm
	{
    .reg .pred p;
    and.b32 %r1262, %r1272, %r1264;    setp.ne.u32 p, %r1262, 0;
    vote.ballot.sync.b32 %r1262, p, 0xffffffff;
    @!p not.b32 %r1262, %r1262;
}

	// end inline asm
	and.b32  	%r1281, %r1262, %r1280;
	mov.b32 	%r1267, 32;
	// begin inline asm
	{
    .reg .pred p;
    and.b32 %r1265, %r1272, %r1267;    setp.ne.u32 p, %r1265, 0;
    vote.ballot.sync.b32 %r1265, p, 0xffffffff;
    @!p not.b32 %r1265, %r1265;
}

	// end inline asm
	and.b32  	%r1282, %r1265, %r1281;
	mov.b32 	%r1270, 64;
	// begin inline asm
	{
    .reg .pred p;
    and.b32 %r1268, %r1272, %r1270;    setp.ne.u32 p, %r1268, 0;
    vote.ballot.sync.b32 %r1268, p, 0xffffffff;
    @!p not.b32 %r1268, %r1268;
}

	// end inline asm
	and.b32  	%r1283, %r1268, %r1282;
	mov.b32 	%r1273, 128;
	// begin inline asm
	{
    .reg .pred p;
    and.b32 %r1271, %r1272, %r1273;    setp.ne.u32 p, %r1271, 0;
    vote.ballot.sync.b32 %r1271, p, 0xffffffff;
    @!p not.b32 %r1271, %r1271;
}

	// end inline asm
	and.b32  	%r1284, %r1271, %r1283;
	clz.b32 	%r1285, %r1284;
	sub.s32 	%r268, 31, %r1285;
	and.b32  	%r1286, %r933, %r1284;
	popc.b32 	%r269, %r1286;
	setp.ne.s32 	%p181, %r440, %r268;
	mov.b32 	%r2394, 0;
	@%p181 bra 	$L__BB5_197;
	shl.b32 	%r1287, %r1272, 2;
	add.s32 	%r1288, %r216, %r1287;
	atom.shared.add.u32 	%r2394, [%r1288], %r269;
$L__BB5_197:
	ld.param.u32 	%r2261, [_ZN3cub18CUB_300001_SM_10006detail10radix_sort29DeviceRadixSortOnesweepKernelINS1_5radix10policy_hubIfiyE10Policy1000ELNS0_9SortOrderE1EfiyiiNS1_21identity_decomposer_tEEEvPT5_SB_PT3_PKSC_PT1_PKSG_PT2_PKSK_T4_iiT6__param_9];
	shfl.sync.idx.b32	%r1314|%p182, %r2394, %r268, 31, -1;
	add.s32 	%r272, %r269, %r1314;
	setp.eq.s32 	%p183, %r2376, 2147483647;
	selp.b32 	%r1315, -2147483648, %r2376, %p183;
	shr.u32 	%r1316, %r1315, %r2261;
	and.b32  	%r1311, %r1316, %r218;
	mov.b32 	%r1291, 1;
	// begin inline asm
	{
    .reg .pred p;
    and.b32 %r1289, %r1311, %r1291;    setp.ne.u32 p, %r1289, 0;
    vote.ballot.sync.b32 %r1289, p, 0xffffffff;
    @!p not.b32 %r1289, %r1289;
}

	// end inline asm
	mov.b32 	%r1294, 2;
	// begin inline asm
	{
    .reg .pred p;
    and.b32 %r1292, %r1311, %r1294;    setp.ne.u32 p, %r1292, 0;
    vote.ballot.sync.b32 %r1292, p, 0xffffffff;
    @!p not.b32 %r1292, %r1292;
}

	// end inline asm
	and.b32  	%r1317, %r1292, %r1289;
	mov.b32 	%r1297, 4;
	// begin inline asm
	{
    .reg .pred p;
    and.b32 %r1295, %r1311, %r1297;    setp.ne.u32 p, %r1295, 0;
    vote.ballot.sync.b32 %r1295, p, 0xffffffff;
    @!p not.b32 %r1295, %r1295;
}

	// end inline asm
	and.b32  	%r1318, %r1295, %r1317;
	mov.b32 	%r1300, 8;
	// begin inline asm
	{
    .reg .pred p;
    and.b32 %r1298, %r1311, %r1300;    setp.ne.u32 p, %r1298, 0;
    vote.ballot.sync.b32 %r1298, p, 0xffffffff;
    @!p not.b32 %r1298, %r1298;
}

	// end inline asm
	and.b32  	%r1319, %r1298, %r1318;
	mov.b32 	%r1303, 16;
	// begin inline asm
	{
    .reg .pred p;
    and.b32 %r1301, %r1311, %r1303;    setp.ne.u32 p, %r1301, 0;
    vote.ballot.sync.b32 %r1301, p, 0xffffffff;
    @!p not.b32 %r1301, %r1301;
}

	// end inline asm
	and.b32  	%r1320, %r1301, %r1319;
	mov.b32 	%r1306, 32;
	// begin inline asm
	{
    .reg .pred p;
    and.b32 %r1304, %r1311, %r1306;    setp.ne.u32 p, %r1304, 0;
    vote.ballot.sync.b32 %r1304, p, 0xffffffff;
    @!p not.b32 %r1304, %r1304;
}

	// end inline asm
	and.b32  	%r1321, %r1304, %r1320;
	mov.b32 	%r1309, 64;
	// begin inline asm
	{
    .reg .pred p;
    and.b32 %r1307, %r1311, %r1309;    setp.ne.u32 p, %r1307, 0;
    vote.ballot.sync.b32 %r1307, p, 0xffffffff;
    @!p not.b32 %r1307, %r1307;
}

	// end inline asm
	and.b32  	%r1322, %r1307, %r1321;
	mov.b32 	%r1312, 128;
	// begin inline asm
	{
    .reg .pred p;
    and.b32 %r1310, %r1311, %r1312;    setp.ne.u32 p, %r1310, 0;
    vote.ballot.sync.b32 %r1310, p, 0xffffffff;
    @!p not.b32 %r1310, %r1310;
}

	// end inline asm
	and.b32  	%r1323, %r1310, %r1322;
	clz.b32 	%r1324, %r1323;
	sub.s32 	%r274, 31, %r1324;
	and.b32  	%r1325, %r933, %r1323;
	popc.b32 	%r275, %r1325;
	setp.ne.s32 	%p184, %r440, %r274;
	mov.b32 	%r2395, 0;
	@%p184 bra 	$L__BB5_199;
	mov.u32 	%r1328, _ZZN3cub18CUB_300001_SM_10006detail10radix_sort29DeviceRadixSortOnesweepKernelINS1_5radix10policy_hubIfiyE10Policy1000ELNS0_9SortOrderE1EfiyiiNS1_21identity_decomposer_tEEEvPT5_SB_PT3_PKSC_PT1_PKSG_PT2_PKSK_T4_iiT6_E1s;
	add.s32 	%r1329, %r1328, %r960;
	shl.b32 	%r1330, %r1311, 2;
	add.s32 	%r1331, %r1329, %r1330;
	atom.shared.add.u32 	%r2395, [%r1331], %r275;
$L__BB5_199:
	ld.param.u32 	%r2262, [_ZN3cub18CUB_300001_SM_10006detail10radix_sort29DeviceRadixSortOnesweepKernelINS1_5radix10policy_hubIfiyE10Policy1000ELNS0_9SortOrderE1EfiyiiNS1_21identity_decomposer_tEEEvPT5_SB_PT3_PKSC_PT1_PKSG_PT2_PKSK_T4_iiT6__param_9];
	shfl.sync.idx.b32	%r1357|%p185, %r2395, %r274, 31, -1;
	add.s32 	%r278, %r275, %r1357;
	setp.eq.s32 	%p186, %r2375, 2147483647;
	selp.b32 	%r1358, -2147483648, %r2375, %p186;
	shr.u32 	%r1359, %r1358, %r2262;
	and.b32  	%r1354, %r1359, %r218;
	mov.b32 	%r1334, 1;
	// begin inline asm
	{
    .reg .pred p;
    and.b32 %r1332, %r1354, %r1334;    setp.ne.u32 p, %r1332, 0;
    vote.ballot.sync.b32 %r1332, p, 0xffffffff;
    @!p not.b32 %r1332, %r1332;
}

	// end inline asm
	mov.b32 	%r1337, 2;
	// begin inline asm
	{
    .reg .pred p;
    and.b32 %r1335, %r1354, %r1337;    setp.ne.u32 p, %r1335, 0;
    vote.ballot.sync.b32 %r1335, p, 0xffffffff;
    @!p not.b32 %r1335, %r1335;
}

	// end inline asm
	and.b32  	%r1360, %r1335, %r1332;
	mov.b32 	%r1340, 4;
	// begin inline asm
	{
    .reg .pred p;
    and.b32 %r1338, %r1354, %r1340;    setp.ne.u32 p, %r1338, 0;
    vote.ballot.sync.b32 %r1338, p, 0xffffffff;
    @!p not.b32 %r1338, %r1338;
}

	// end inline asm
	and.b32  	%r1361, %r1338, %r1360;
	mov.b32 	%r1343, 8;
	// begin inline asm
	{
    .reg .pred p;
    and.b32 %r1341, %r1354, %r1343;    setp.ne.u32 p, %r1341, 0;
    vote.ballot.sync.b32 %r1341, p, 0xffffffff;
    @!p not.b32 %r1341, %r1341;
}

	// end inline asm
	and.b32  	%r1362, %r1341, %r1361;
	mov.b32 	%r1346, 16;
	// begin inline asm
	{
    .reg .pred p;
    and.b32 %r1344, %r1354, %r1346;    setp.ne.u32 p, %r1344, 0;
    vote.ballot.sync.b32 %r1344, p, 0xffffffff;
    @!p not.b32 %r1344, %r1344;
}

	// end inline asm
	and.b32  	%r1363, %r1344, %r1362;
	mov.b32 	%r1349, 32;
	// begin inline asm
	{
    .reg .pred p;
    and.b32 %r1347, %r1354, %r1349;    setp.ne.u32 p, %r1347, 0;
    vote.ballot.sync.b32 %r1347, p, 0xffffffff;
    @!p not.b32 %r1347, %r1347;
}

	// end inline asm
	and.b32  	%r1364, %r1347, %r1363;
	mov.b32 	%r1352, 64;
	// begin inline asm
	{
    .reg .pred p;
    and.b32 %r1350, %r1354, %r1352;    setp.ne.u32 p, %r1350, 0;
    vote.ballot.sync.b32 %r1350, p, 0xffffffff;
    @!p not.b32 %r1350, %r1350;
}

	// end inline asm
	and.b32  	%r1365, %r1350, %r1364;
	mov.b32 	%r1355, 128;
	// begin inline asm
	{
    .reg .pred p;
    and.b32 %r1353, %r1354, %r1355;    setp.ne.u32 p, %r1353, 0;
    vote.ballot.sync.b32 %r1353, p, 0xffffffff;
    @!p not.b32 %r1353, %r1353;
}

	// end inline asm
	and.b32  	%r1366, %r1353, %r1365;
	clz.b32 	%r1367, %r1366;
	sub.s32 	%r280, 31, %r1367;
	and.b32  	%r1368, %r933, %r1366;
	popc.b32 	%r281, %r1368;
	setp.ne.s32 	%p187, %r440, %r280;
	mov.b32 	%r2396, 0;
	@%p187 bra 	$L__BB5_201;
	mov.u32 	%r1371, _ZZN3cub18CUB_300001_SM_10006detail10radix_sort29DeviceRadixSortOnesweepKernelINS1_5radix10policy_hubIfiyE10Policy1000ELNS0_9SortOrderE1EfiyiiNS1_21identity_decomposer_tEEEvPT5_SB_PT3_PKSC_PT1_PKSG_PT2_PKSK_T4_iiT6_E1s;
	add.s32 	%r1372, %r1371, %r960;
	shl.b32 	%r1373, %r1354, 2;
	add.s32 	%r1374, %r1372, %r1373;
	atom.shared.add.u32 	%r2396, [%r1374], %r281;
$L__BB5_201:
	ld.param.u32 	%r2263, [_ZN3cub18CUB_300001_SM_10006detail10radix_sort29DeviceRadixSortOnesweepKernelINS1_5radix10policy_hubIfiyE10Policy1000ELNS0_9SortOrderE1EfiyiiNS1_21identity_decomposer_tEEEvPT5_SB_PT3_PKSC_PT1_PKSG_PT2_PKSK_T4_iiT6__param_9];
	shfl.sync.idx.b32	%r1400|%p188, %r2396, %r280, 31, -1;
	add.s32 	%r284, %r281, %r1400;
	setp.eq.s32 	%p189, %r2374, 2147483647;
	selp.b32 	%r1401, -2147483648, %r2374, %p189;
	shr.u32 	%r1402, %r1401, %r2263;
	and.b32  	%r1397, %r1402, %r218;
	mov.b32 	%r1377, 1;
	// begin inline asm
	{
    .reg .pred p;
    and.b32 %r1375, %r1397, %r1377;    setp.ne.u32 p, %r1375, 0;
    vote.ballot.sync.b32 %r1375, p, 0xffffffff;
    @!p not.b32 %r1375, %r1375;
}

	// end inline asm
	mov.b32 	%r1380, 2;
	// begin inline asm
	{
    .reg .pred p;
    and.b32 %r1378, %r1397, %r1380;    setp.ne.u32 p, %r1378, 0;
    vote.ballot.sync.b32 %r1378, p, 0xffffffff;
    @!p not.b32 %r1378, %r1378;
}

	// end inline asm
	and.b32  	%r1403, %r1378, %r1375;
	mov.b32 	%r1383, 4;
	// begin inline asm
	{
    .reg .pred p;
    and.b32 %r1381, %r1397, %r1383;    setp.ne.u32 p, %r1381, 0;
    vote.ballot.sync.b32 %r1381, p, 0xffffffff;
    @!p not.b32 %r1381, %r1381;
}

	// end inline asm
	and.b32  	%r1404, %r1381, %r1403;
	mov.b32 	%r1386, 8;
	// begin inline asm
	{
    .reg .pred p;
    and.b32 %r1384, %r1397, %r1386;    setp.ne.u32 p, %r1384, 0;
    vote.ballot.sync.b32 %r1384, p, 0xffffffff;
    @!p not.b32 %r1384, %r1384;
}

	// end inline asm
	and.b32  	%r1405, %r1384, %r1404;
	mov.b32 	%r1389, 16;
	// begin inline asm
	{
    .reg .pred p;
    and.b32 %r1387, %r1397, %r1389;    setp.ne.u32 p, %r1387, 0;
    vote.ballot.sync.b32 %r1387, p, 0xffffffff;
    @!p not.b32 %r1387, %r1387;
}

	// end inline asm
	and.b32  	%r1406, %r1387, %r1405;
	mov.b32 	%r1392, 32;
	// begin inline asm
	{
    .reg .pred p;
    and.b32 %r1390, %r1397, %r1392;    setp.ne.u32 p, %r1390, 0;
    vote.ballot.sync.b32 %r1390, p, 0xffffffff;
    @!p not.b32 %r1390, %r1390;
}

	// end inline asm
	and.b32  	%r1407, %r1390, %r1406;
	mov.b32 	%r1395, 64;
	// begin inline asm
	{
    .reg .pred p;
    and.b32 %r1393, %r1397, %r1395;    setp.ne.u32 p, %r1393, 0;
    vote.ballot.sync.b32 %r1393, p, 0xffffffff;
    @!p not.b32 %r1393, %r1393;
}

	// end inline asm
	and.b32  	%r1408, %r1393, %r1407;
	mov.b32 	%r1398, 128;
	// begin inline asm
	{
    .reg .pred p;
    and.b32 %r1396, %r1397, %r1398;    setp.ne.u32 p, %r1396, 0;
    vote.ballot.sync.b32 %r1396, p, 0xffffffff;
    @!p not.b32 %r1396, %r1396;
}

	// end inline asm
	and.b32  	%r1409, %r1396, %r1408;
	clz.b32 	%r1410, %r1409;
	sub.s32 	%r286, 31, %r1410;
	and.b32  	%r1411, %r933, %r1409;
	popc.b32 	%r287, %r1411;
	setp.ne.s32 	%p190, %r440, %r286;
	mov.b32 	%r2397, 0;
	@%p190 bra 	$L__BB5_203;
	mov.u32 	%r1414, _ZZN3cub18CUB_300001_SM_10006detail10radix_sort29DeviceRadixSortOnesweepKernelINS1_5radix10policy_hubIfiyE10Policy1000ELNS0_9SortOrderE1EfiyiiNS1_21identity_decomposer_tEEEvPT5_SB_PT3_PKSC_PT1_PKSG_PT2_PKSK_T4_iiT6_E1s;
	add.s32 	%r1415, %r1414, %r960;
	shl.b32 	%r1416, %r1397, 2;
	add.s32 	%r1417, %r1415, %r1416;
	atom.shared.add.u32 	%r2397, [%r1417], %r287;
$L__BB5_203:
	ld.param.u32 	%r2264, [_ZN3cub18CUB_300001_SM_10006detail10radix_sort29DeviceRadixSortOnesweepKernelINS1_5radix10policy_hubIfiyE10Policy1000ELNS0_9SortOrderE1EfiyiiNS1_21identity_decomposer_tEEEvPT5_SB_PT3_PKSC_PT1_PKSG_PT2_PKSK_T4_iiT6__param_9];
	shfl.sync.idx.b32	%r1443|%p191, %r2397, %r286, 31, -1;
	add.s32 	%r290, %r287, %r1443;
	setp.eq.s32 	%p192, %r2373, 2147483647;
	selp.b32 	%r1444, -2147483648, %r2373, %p192;
	shr.u32 	%r1445, %r1444, %r2264;
	and.b32  	%r1440, %r1445, %r218;
	mov.b32 	%r1420, 1;
	// begin inline asm
	{
    .reg .pred p;
    and.b32 %r1418, %r1440, %r1420;    setp.ne.u32 p, %r1418, 0;
    vote.ballot.sync.b32 %r1418, p, 0xffffffff;
    @!p not.b32 %r1418, %r1418;
}

	// end inline asm
	mov.b32 	%r1423, 2;
	// begin inline asm
	{
    .reg .pred p;
    and.b32 %r1421, %r1440, %r1423;    setp.ne.u32 p, %r1421, 0;
    vote.ballot.sync.b32 %r1421, p, 0xffffffff;
    @!p not.b32 %r1421, %r1421;
}

	// end inline asm
	and.b32  	%r1446, %r1421, %r1418;
	mov.b32 	%r1426, 4;
	// begin inline asm
	{
    .reg .pred p;
    and.b32 %r1424, %r1440, %r1426;    setp.ne.u32 p, %r1424, 0;
    vote.ballot.sync.b32 %r1424, p, 0xffffffff;
    @!p not.b32 %r1424, %r1424;
}

	// end inline asm
	and.b32  	%r1447, %r1424, %r1446;
	mov.b32 	%r1429, 8;
	// begin inline asm
	{
    .reg .pred p;
    and.b32 %r1427, %r1440, %r1429;    setp.ne.u32 p, %r1427, 0;
    vote.ballot.sync.b32 %r1427, p, 0xffffffff;
    @!p not.b32 %r1427, %r1427;
}

	// end inline asm
	and.b32  	%r1448, %r1427, %r1447;
	mov.b32 	%r1432, 16;
	// begin inline asm
	{
    .reg .pred p;
    and.b32 %r1430, %r1440, %r1432;    setp.ne.u32 p, %r1430, 0;
    vote.ballot.sync.b32 %r1430, p, 0xffffffff;
    @!p not.b32 %r1430, %r1430;
}

	// end inline asm
	and.b32  	%r1449, %r1430, %r1448;
	mov.b32 	%r1435, 32;
	// begin inline asm
	{
    .reg .pred p;
    and.b32 %r1433, %r1440, %r1435;    setp.ne.u32 p, %r1433, 0;
    vote.ballot.sync.b32 %r1433, p, 0xffffffff;
    @!p not.b32 %r1433, %r1433;
}

	// end inline asm
	and.b32  	%r1450, %r1433, %r1449;
	mov.b32 	%r1438, 64;
	// begin inline asm
	{
    .reg .pred p;
    and.b32 %r1436, %r1440, %r1438;    setp.ne.u32 p, %r1436, 0;
    vote.ballot.sync.b32 %r1436, p, 0xffffffff;
    @!p not.b32 %r1436, %r1436;
}

	// end inline asm
	and.b32  	%r1451, %r1436, %r1450;
	mov.b32 	%r1441, 128;
	// begin inline asm
	{
    .reg .pred p;
    and.b32 %r1439, %r1440, %r1441;    setp.ne.u32 p, %r1439, 0;
    vote.ballot.sync.b32 %r1439, p, 0xffffffff;
    @!p not.b32 %r1439, %r1439;
}

	// end inline asm
	and.b32  	%r1452, %r1439, %r1451;
	clz.b32 	%r1453, %r1452;
	sub.s32 	%r292, 31, %r1453;
	and.b32  	%r1454, %r933, %r1452;
	popc.b32 	%r293, %r1454;
	setp.ne.s32 	%p193, %r440, %r292;
	mov.b32 	%r2398, 0;
	@%p193 bra 	$L__BB5_205;
	mov.u32 	%r1457, _ZZN3cub18CUB_300001_SM_10006detail10radix_sort29DeviceRadixSortOnesweepKernelINS1_5radix10policy_hubIfiyE10Policy1000ELNS0_9SortOrderE1EfiyiiNS1_21identity_decomposer_tEEEvPT5_SB_PT3_PKSC_PT1_PKSG_PT2_PKSK_T4_iiT6_E1s;
	add.s32 	%r1458, %r1457, %r960;
	shl.b32 	%r1459, %r1440, 2;
	add.s32 	%r1460, %r1458, %r1459;
	atom.shared.add.u32 	%r2398, [%r1460], %r293;
$L__BB5_205:
	ld.param.u32 	%r2265, [_ZN3cub18CUB_300001_SM_10006detail10radix_sort29DeviceRadixSortOnesweepKernelINS1_5radix10policy_hubIfiyE10Policy1000ELNS0_9SortOrderE1EfiyiiNS1_21identity_decomposer_tEEEvPT5_SB_PT3_PKSC_PT1_PKSG_PT2_PKSK_T4_iiT6__param_9];
	shfl.sync.idx.b32	%r1486|%p194, %r2398, %r292, 31, -1;
	add.s32 	%r296, %r293, %r1486;
	setp.eq.s32 	%p195, %r2372, 2147483647;
	selp.b32 	%r1487, -2147483648, %r2372, %p195;
	shr.u32 	%r1488, %r1487, %r2265;
	and.b32  	%r1483, %r1488, %r218;
	mov.b32 	%r1463, 1;
	// begin inline asm
	{
    .reg .pred p;
    and.b32 %r1461, %r1483, %r1463;    setp.ne.u32 p, %r1461, 0;
    vote.ballot.sync.b32 %r1461, p, 0xffffffff;
    @!p not.b32 %r1461, %r1461;
}

	// end inline asm
	mov.b32 	%r1466, 2;
	// begin inline asm
	{
    .reg .pred p;
    and.b32 %r1464, %r1483, %r1466;    setp.ne.u32 p, %r1464, 0;
    vote.ballot.sync.b32 %r1464, p, 0xffffffff;
    @!p not.b32 %r1464, %r1464;
}

	// end inline asm
	and.b32  	%r1489, %r1464, %r1461;
	mov.b32 	%r1469, 4;
	// begin inline asm
	{
    .reg .pred p;
    and.b32 %r1467, %r1483, %r1469;    setp.ne.u32 p, %r1467, 0;
    vote.ballot.sync.b32 %r1467, p, 0xffffffff;
    @!p not.b32 %r1467, %r1467;
}

	// end inline asm
	and.b32  	%r1490, %r1467, %r1489;
	mov.b32 	%r1472, 8;
	// begin inline asm
	{
    .reg .pred p;
    and.b32 %r1470, %r1483, %r1472;    setp.ne.u32 p, %r1470, 0;
    vote.ballot.sync.b32 %r1470, p, 0xffffffff;
    @!p not.b32 %r1470, %r1470;
}

	// end inline asm
	and.b32  	%r1491, %r1470, %r1490;
	mov.b32 	%r1475, 16;
	// begin inline asm
	{
    .reg .pred p;
    and.b32 %r1473, %r1483, %r1475;    setp.ne.u32 p, %r1473, 0;
    vote.ballot.sync.b32 %r1473, p, 0xffffffff;
    @!p not.b32 %r1473, %r1473;
}

	// end inline asm
	and.b32  	%r1492, %r1473, %r1491;
	mov.b32 	%r1478, 32;
	// begin inline asm
	{
    .reg .pred p;
    and.b32 %r1476, %r1483, %r1478;    setp.ne.u32 p, %r1476, 0;
    vote.ballot.sync.b32 %r1476, p, 0xffffffff;
    @!p not.b32 %r1476, %r1476;
}

	// end inline asm
	and.b32  	%r1493, %r1476, %r1492;
	mov.b32 	%r1481, 64;
	// begin inline asm
	{
    .reg .pred p;
    and.b32 %r1479, %r1483, %r1481;    setp.ne.u32 p, %r1479, 0;
    vote.ballot.sync.b32 %r1479, p, 0xffffffff;
    @!p not.b32 %r1479, %r1479;
}

	// end inline asm
	and.b32  	%r1494, %r1479, %r1493;
	mov.b32 	%r1484, 128;
	// begin inline asm
	{
    .reg .pred p;
    and.b32 %r1482, %r1483, %r1484;    setp.ne.u32 p, %r1482, 0;
    vote.ballot.sync.b32 %r1482, p, 0xffffffff;
    @!p not.b32 %r1482, %r1482;
}

	// end inline asm
	and.b32  	%r1495, %r1482, %r1494;
	clz.b32 	%r1496, %r1495;
	sub.s32 	%r298, 31, %r1496;
	and.b32  	%r1497, %r933, %r1495;
	popc.b32 	%r299, %r1497;
	setp.ne.s32 	%p196, %r440, %r298;
	mov.b32 	%r2399, 0;
	@%p196 bra 	$L__BB5_207;
	mov.u32 	%r1500, _ZZN3cub18CUB_300001_SM_10006detail10radix_sort29DeviceRadixSortOnesweepKernelINS1_5radix10policy_hubIfiyE10Policy1000ELNS0_9SortOrderE1EfiyiiNS1_21identity_decomposer_tEEEvPT5_SB_PT3_PKSC_PT1_PKSG_PT2_PKSK_T4_iiT6_E1s;
	add.s32 	%r1501, %r1500, %r960;
	shl.b32 	%r1502, %r1483, 2;
	add.s32 	%r1503, %r1501, %r1502;
	atom.shared.add.u32 	%r2399, [%r1503], %r299;
$L__BB5_207:
	ld.param.u32 	%r2266, [_ZN3cub18CUB_300001_SM_10006detail10radix_sort29DeviceRadixSortOnesweepKernelINS1_5radix10policy_hubIfiyE10Policy1000ELNS0_9SortOrderE1EfiyiiNS1_21identity_decomposer_tEEEvPT5_SB_PT3_PKSC_PT1_PKSG_PT2_PKSK_T4_iiT6__param_9];
	shfl.sync.idx.b32	%r1529|%p197, %r2399, %r298, 31, -1;
	add.s32 	%r302, %r299, %r1529;
	setp.eq.s32 	%p198, %r2371, 2147483647;
	selp.b32 	%r1530, -2147483648, %r2371, %p198;
	shr.u32 	%r1531, %r1530, %r2266;
	and.b32  	%r1526, %r1531, %r218;
	mov.b32 	%r1506, 1;
	// begin inline asm
	{
    .reg .pred p;
    and.b32 %r1504, %r1526, %r1506;    setp.ne.u32 p, %r1504, 0;
    vote.ballot.sync.b32 %r1504, p, 0xffffffff;
    @!p not.b32 %r1504, %r1504;
}

	// end inline asm
	mov.b32 	%r1509, 2;
	// begin inline asm
	{
    .reg .pred p;
    and.b32 %r1507, %r1526, %r1509;    setp.ne.u32 p, %r1507, 0;
    vote.ballot.sync.b32 %r1507, p, 0xffffffff;
    @!p not.b32 %r1507, %r1507;
}

	// end inline asm
	and.b32  	%r1532, %r1507, %r1504;
	mov.b32 	%r1512, 4;
	// begin inline asm
	{
    .reg .pred p;
    and.b32 %r1510, %r1526, %r1512;    setp.ne.u32 p, %r1510, 0;
    vote.ballot.sync.b32 %r1510, p, 0xffffffff;
    @!p not.b32 %r1510, %r1510;
}

	// end inline asm
	and.b32  	%r1533, %r1510, %r1532;
	mov.b32 	%r1515, 8;
	// begin inline asm
	{
    .reg .pred p;
    and.b32 %r1513, %r1526, %r1515;    setp.ne.u32 p, %r1513, 0;
    vote.ballot.sync.b32 %r1513, p, 0xffffffff;
    @!p not.b32 %r1513, %r1513;
}

	// end inline asm
	and.b32  	%r1534, %r1513, %r1533;
	mov.b32 	%r1518, 16;
	// begin inline asm
	{
    .reg .pred p;
    and.b32 %r1516, %r1526, %r1518;    setp.ne.u32 p, %r1516, 0;
    vote.ballot.sync.b32 %r1516, p, 0xffffffff;
    @!p not.b32 %r1516, %r1516;
}

	// end inline asm
	and.b32  	%r1535, %r1516, %r1534;
	mov.b32 	%r1521, 32;
	// begin inline asm
	{
    .reg .pred p;
    and.b32 %r1519, %r1526, %r1521;    setp.ne.u32 p, %r1519, 0;
    vote.ballot.sync.b32 %r1519, p, 0xffffffff;
    @!p not.b32 %r1519, %r1519;
}

	// end inline asm
	and.b32  	%r1536, %r1519, %r1535;
	mov.b32 	%r1524, 64;
	// begin inline asm
	{
    .reg .pred p;
    and.b32 %r1522, %r1526, %r1524;    setp.ne.u32 p, %r1522, 0;
    vote.ballot.sync.b32 %r1522, p, 0xffffffff;
    @!p not.b32 %r1522, %r1522;
}

	// end inline asm
	and.b32  	%r1537, %r1522, %r1536;
	mov.b32 	%r1527, 128;
	// begin inline asm
	{
    .reg .pred p;
    and.b32 %r1525, %r1526, %r1527;    setp.ne.u32 p, %r1525, 0;
    vote.ballot.sync.b32 %r1525, p, 0xffffffff;
    @!p not.b32 %r1525, %r1525;
}

	// end inline asm
	and.b32  	%r1538, %r1525, %r1537;
	clz.b32 	%r1539, %r1538;
	sub.s32 	%r304, 31, %r1539;
	and.b32  	%r1540, %r933, %r1538;
	popc.b32 	%r305, %r1540;
	setp.ne.s32 	%p199, %r440, %r304;
	mov.b32 	%r2400, 0;
	@%p199 bra 	$L__BB5_209;
	mov.u32 	%r1543, _ZZN3cub18CUB_300001_SM_10006detail10radix_sort29DeviceRadixSortOnesweepKernelINS1_5radix10policy_hubIfiyE10Policy1000ELNS0_9SortOrderE1EfiyiiNS1_21identity_decomposer_tEEEvPT5_SB_PT3_PKSC_PT1_PKSG_PT2_PKSK_T4_iiT6_E1s;
	add.s32 	%r1544, %r1543, %r960;
	shl.b32 	%r1545, %r1526, 2;
	add.s32 	%r1546, %r1544, %r1545;
	atom.shared.add.u32 	%r2400, [%r1546], %r305;
$L__BB5_209:
	ld.param.u32 	%r2267, [_ZN3cub18CUB_300001_SM_10006detail10radix_sort29DeviceRadixSortOnesweepKernelINS1_5radix10policy_hubIfiyE10Policy1000ELNS0_9SortOrderE1EfiyiiNS1_21identity_decomposer_tEEEvPT5_SB_PT3_PKSC_PT1_PKSG_PT2_PKSK_T4_iiT6__param_9];
	shfl.sync.idx.b32	%r1572|%p200, %r2400, %r304, 31, -1;
	add.s32 	%r308, %r305, %r1572;
	setp.eq.s32 	%p201, %r2370, 2147483647;
	selp.b32 	%r1573, -2147483648, %r2370, %p201;
	shr.u32 	%r1574, %r1573, %r2267;
	and.b32  	%r1569, %r1574, %r218;
	mov.b32 	%r1549, 1;
	// begin inline asm
	{
    .reg .pred p;
    and.b32 %r1547, %r1569, %r1549;    setp.ne.u32 p, %r1547, 0;
    vote.ballot.sync.b32 %r1547, p, 0xffffffff;
    @!p not.b32 %r1547, %r1547;
}

	// end inline asm
	mov.b32 	%r1552, 2;
	// begin inline asm
	{
    .reg .pred p;
    and.b32 %r1550, %r1569, %r1552;    setp.ne.u32 p, %r1550, 0;
    vote.ballot.sync.b32 %r1550, p, 0xffffffff;
    @!p not.b32 %r1550, %r1550;
}

	// end inline asm
	and.b32  	%r1575, %r1550, %r1547;
	mov.b32 	%r1555, 4;
	// begin inline asm
	{
    .reg .pred p;
    and.b32 %r1553, %r1569, %r1555;    setp.ne.u32 p, %r1553, 0;
    vote.ballot.sync.b32 %r1553, p, 0xffffffff;
    @!p not.b32 %r1553, %r1553;
}

	// end inline asm
	and.b32  	%r1576, %r1553, %r1575;
	mov.b32 	%r1558, 8;
	// begin inline asm
	{
    .reg .pred p;
    and.b32 %r1556, %r1569, %r1558;    setp.ne.u32 p, %r1556, 0;
    vote.ballot.sync.b32 %r1556, p, 0xffffffff;
    @!p not.b32 %r1556, %r1556;
}

	// end inline asm
	and.b32  	%r1577, %r1556, %r1576;
	mov.b32 	%r1561, 16;
	// begin inline asm
	{
    .reg .pred p;
    and.b32 %r1559, %r1569, %r1561;    setp.ne.u32 p, %r1559, 0;
    vote.ballot.sync.b32 %r1559, p, 0xffffffff;
    @!p not.b32 %r1559, %r1559;
}

	// end inline asm
	and.b32  	%r1578, %r1559, %r1577;
	mov.b32 	%r1564, 32;
	// begin inline asm
	{
    .reg .pred p;
    and.b32 %r1562, %r1569, %r1564;    setp.ne.u32 p, %r1562, 0;
    vote.ballot.sync.b32 %r1562, p, 0xffffffff;
    @!p not.b32 %r1562, %r1562;
}

	// end inline asm
	and.b32  	%r1579, %r1562, %r1578;
	mov.b32 	%r1567, 64;
	// begin inline asm
	{
    .reg .pred p;
    and.b32 %r1565, %r1569, %r1567;    setp.ne.u32 p, %r1565, 0;
    vote.ballot.sync.b32 %r1565, p, 0xffffffff;
    @!p not.b32 %r1565, %r1565;
}

	// end inline asm
	and.b32  	%r1580, %r1565, %r1579;
	mov.b32 	%r1570, 128;
	// begin inline asm
	{
    .reg .pred p;
    and.b32 %r1568, %r1569, %r1570;    setp.ne.u32 p, %r1568, 0;
    vote.ballot.sync.b32 %r1568, p, 0xffffffff;
    @!p not.b32 %r1568, %r1568;
}

	// end inline asm
	and.b32  	%r1581, %r1568, %r1580;
	clz.b32 	%r1582, %r1581;
	sub.s32 	%r310, 31, %r1582;
	and.b32  	%r1583, %r933, %r1581;
	popc.b32 	%r311, %r1583;
	setp.ne.s32 	%p202, %r440, %r310;
	mov.b32 	%r2401, 0;
	@%p202 bra 	$L__BB5_211;
	mov.u32 	%r1586, _ZZN3cub18CUB_300001_SM_10006detail10radix_sort29DeviceRadixSortOnesweepKernelINS1_5radix10policy_hubIfiyE10Policy1000ELNS0_9SortOrderE1EfiyiiNS1_21identity_decomposer_tEEEvPT5_SB_PT3_PKSC_PT1_PKSG_PT2_PKSK_T4_iiT6_E1s;
	add.s32 	%r1587, %r1586, %r960;
	shl.b32 	%r1588, %r1569, 2;
	add.s32 	%r1589, %r1587, %r1588;
	atom.shared.add.u32 	%r2401, [%r1589], %r311;
$L__BB5_211:
	ld.param.u32 	%r2268, [_ZN3cub18CUB_300001_SM_10006detail10radix_sort29DeviceRadixSortOnesweepKernelINS1_5radix10policy_hubIfiyE10Policy1000ELNS0_9SortOrderE1EfiyiiNS1_21identity_decomposer_tEEEvPT5_SB_PT3_PKSC_PT1_PKSG_PT2_PKSK_T4_iiT6__param_9];
	shfl.sync.idx.b32	%r1615|%p203, %r2401, %r310, 31, -1;
	add.s32 	%r314, %r311, %r1615;
	setp.eq.s32 	%p204, %r2369, 2147483647;
	selp.b32 	%r1616, -2147483648, %r2369, %p204;
	shr.u32 	%r1617, %r1616, %r2268;
	and.b32  	%r1612, %r1617, %r218;
	mov.b32 	%r1592, 1;
	// begin inline asm
	{
    .reg .pred p;
    and.b32 %r1590, %r1612, %r1592;    setp.ne.u32 p, %r1590, 0;
    vote.ballot.sync.b32 %r1590, p, 0xffffffff;
    @!p not.b32 %r1590, %r1590;
}

	// end inline asm
	mov.b32 	%r1595, 2;
	// begin inline asm
	{
    .reg .pred p;
    and.b32 %r1593, %r1612, %r1595;    setp.ne.u32 p, %r1593, 0;
    vote.ballot.sync.b32 %r1593, p, 0xffffffff;
    @!p not.b32 %r1593, %r1593;
}

	// end inline asm
	and.b32  	%r1618, %r1593, %r1590;
	mov.b32 	%r1598, 4;
	// begin inline asm
	{
    .reg .pred p;
    and.b32 %r1596, %r1612, %r1598;    setp.ne.u32 p, %r1596, 0;
    vote.ballot.sync.b32 %r1596, p, 0xffffffff;
    @!p not.b32 %r1596, %r1596;
}

	// end inline asm
	and.b32  	%r1619, %r1596, %r1618;
	mov.b32 	%r1601, 8;
	// begin inline asm
	{
    .reg .pred p;
    and.b32 %r1599, %r1612, %r1601;    setp.ne.u32 p, %r1599, 0;
    vote.ballot.sync.b32 %r1599, p, 0xffffffff;
    @!p not.b32 %r1599, %r1599;
}

	// end inline asm
	and.b32  	%r1620, %r1599, %r1619;
	mov.b32 	%r1604, 16;
	// begin inline asm
	{
    .reg .pred p;
    and.b32 %r1602, %r1612, %r1604;    setp.ne.u32 p, %r1602, 0;
    vote.ballot.sync.b32 %r1602, p, 0xffffffff;
    @!p not.b32 %r1602, %r1602;
}

	// end inline asm
	and.b32  	%r1621, %r1602, %r1620;
	mov.b32 	%r1607, 32;
	// begin inline asm
	{
    .reg .pred p;
    and.b32 %r1605, %r1612, %r1607;    setp.ne.u32 p, %r1605, 0;
    vote.ballot.sync.b32 %r1605, p, 0xffffffff;
    @!p not.b32 %r1605, %r1605;
}

	// end inline asm
	and.b32  	%r1622, %r1605, %r1621;
	mov.b32 	%r1610, 64;
	// begin inline asm
	{
    .reg .pred p;
    and.b32 %r1608, %r1612, %r1610;    setp.ne.u32 p, %r1608, 0;
    vote.ballot.sync.b32 %r1608, p, 0xffffffff;
    @!p not.b32 %r1608, %r1608;
}

	// end inline asm
	and.b32  	%r1623, %r1608, %r1622;
	mov.b32 	%r1613, 128;
	// begin inline asm
	{
    .reg .pred p;
    and.b32 %r1611, %r1612, %r1613;    setp.ne.u32 p, %r1611, 0;
    vote.ballot.sync.b32 %r1611, p, 0xffffffff;
    @!p not.b32 %r1611, %r1611;
}

	// end inline asm
	and.b32  	%r1624, %r1611, %r1623;
	clz.b32 	%r1625, %r1624;
	sub.s32 	%r316, 31, %r1625;
	and.b32  	%r1626, %r933, %r1624;
	popc.b32 	%r317, %r1626;
	setp.ne.s32 	%p205, %r440, %r316;
	mov.b32 	%r2402, 0;
	@%p205 bra 	$L__BB5_213;
	mov.u32 	%r1629, _ZZN3cub18CUB_300001_SM_10006detail10radix_sort29DeviceRadixSortOnesweepKernelINS1_5radix10policy_hubIfiyE10Policy1000ELNS0_9SortOrderE1EfiyiiNS1_21identity_decomposer_tEEEvPT5_SB_PT3_PKSC_PT1_PKSG_PT2_PKSK_T4_iiT6_E1s;
	add.s32 	%r1630, %r1629, %r960;
	shl.b32 	%r1631, %r1612, 2;
	add.s32 	%r1632, %r1630, %r1631;
	atom.shared.add.u32 	%r2402, [%r1632], %r317;
$L__BB5_213:
	setp.gt.u32 	%p206, %r1, 255;
	shfl.sync.idx.b32	%r1633|%p207, %r2402, %r316, 31, -1;
	add.s32 	%r1634, %r317, %r1633;
	bar.sync 	0;
	shl.b32 	%r1635, %r224, 2;
	mov.u32 	%r1636, _ZZN3cub18CUB_300001_SM_10006detail10radix_sort29DeviceRadixSortOnesweepKernelINS1_5radix10policy_hubIfiyE10Policy1000ELNS0_9SortOrderE1EfiyiiNS1_21identity_decomposer_tEEEvPT5_SB_PT3_PKSC_PT1_PKSG_PT2_PKSK_T4_iiT6_E1s;
	add.s32 	%r320, %r1636, %r1635;
	st.shared.u32 	[%r320+-4], %r2385;
	shl.b32 	%r1637, %r230, 2;
	add.s32 	%r321, %r1636, %r1637;
	st.shared.u32 	[%r321+-4], %r2384;
	shl.b32 	%r1638, %r236, 2;
	add.s32 	%r322, %r1636, %r1638;
	st.shared.u32 	[%r322+-4], %r2383;
	shl.b32 	%r1639, %r242, 2;
	add.s32 	%r323, %r1636, %r1639;
	st.shared.u32 	[%r323+-4], %r2382;
	shl.b32 	%r1640, %r248, 2;
	add.s32 	%r324, %r1636, %r1640;
	st.shared.u32 	[%r324+-4], %r2381;
	shl.b32 	%r1641, %r254, 2;
	add.s32 	%r325, %r1636, %r1641;
	st.shared.u32 	[%r325+-4], %r2380;
	shl.b32 	%r1642, %r260, 2;
	add.s32 	%r326, %r1636, %r1642;
	st.shared.u32 	[%r326+-4], %r2379;
	shl.b32 	%r1643, %r266, 2;
	add.s32 	%r327, %r1636, %r1643;
	st.shared.u32 	[%r327+-4], %r2378;
	shl.b32 	%r1644, %r272, 2;
	add.s32 	%r328, %r1636, %r1644;
	st.shared.u32 	[%r328+-4], %r2377;
	shl.b32 	%r1645, %r278, 2;
	add.s32 	%r329, %r1636, %r1645;
	st.shared.u32 	[%r329+-4], %r2376;
	shl.b32 	%r1646, %r284, 2;
	add.s32 	%r330, %r1636, %r1646;
	st.shared.u32 	[%r330+-4], %r2375;
	shl.b32 	%r1647, %r290, 2;
	add.s32 	%r331, %r1636, %r1647;
	st.shared.u32 	[%r331+-4], %r2374;
	shl.b32 	%r1648, %r296, 2;
	add.s32 	%r332, %r1636, %r1648;
	st.shared.u32 	[%r332+-4], %r2373;
	shl.b32 	%r1649, %r302, 2;
	add.s32 	%r333, %r1636, %r1649;
	st.shared.u32 	[%r333+-4], %r2372;
	shl.b32 	%r1650, %r308, 2;
	add.s32 	%r334, %r1636, %r1650;
	st.shared.u32 	[%r334+-4], %r2371;
	shl.b32 	%r1651, %r314, 2;
	add.s32 	%r335, %r1636, %r1651;
	st.shared.u32 	[%r335+-4], %r2370;
	shl.b32 	%r1652, %r1634, 2;
	add.s32 	%r336, %r1636, %r1652;
	st.shared.u32 	[%r336+-4], %r2369;
	shl.b32 	%r1653, %r1, 3;
	add.s32 	%r1654, %r1636, %r1653;
	add.s32 	%r337, %r1654, 26112;
	@%p206 bra 	$L__BB5_221;
	ld.param.u64 	%rd437, [_ZN3cub18CUB_300001_SM_10006detail10radix_sort29DeviceRadixSortOnesweepKernelINS1_5radix10policy_hubIfiyE10Policy1000ELNS0_9SortOrderE1EfiyiiNS1_21identity_decomposer_tEEEvPT5_SB_PT3_PKSC_PT1_PKSG_PT2_PKSK_T4_iiT6__param_3];
	cvta.to.global.u64 	%rd93, %rd437;
	shl.b64 	%rd94, %rd9, 3;
	add.s64 	%rd95, %rd93, %rd94;
	ld.global.u64 	%rd96, [%rd95];
	cvt.s64.s32 	%rd97, %r215;
	sub.s64 	%rd456, %rd96, %rd97;
	st.shared.u64 	[%r337], %rd456;
	setp.lt.s32 	%p208, %r3, 1;
	mov.u32 	%r2406, %r2331;
	@%p208 bra 	$L__BB5_220;
	mov.b32 	%r2404, -1;
	mov.u32 	%r2403, %r3;
	mov.u32 	%r2406, %r2331;
$L__BB5_216:
	ld.param.u64 	%rd430, [_ZN3cub18CUB_300001_SM_10006detail10radix_sort29DeviceRadixSortOnesweepKernelINS1_5radix10policy_hubIfiyE10Policy1000ELNS0_9SortOrderE1EfiyiiNS1_21identity_decomposer_tEEEvPT5_SB_PT3_PKSC_PT1_PKSG_PT2_PKSK_T4_iiT6__param_0];
	add.s32 	%r341, %r2403, -1;
	shl.b32 	%r1656, %r341, 8;
	add.s32 	%r1657, %r1656, %r1;
	cvta.to.global.u64 	%rd98, %rd430;
	mul.wide.s32 	%rd99, %r1657, 4;
	add.s64 	%rd19, %rd98, %rd99;
$L__BB5_217:
	membar.cta;
	ld.volatile.global.u32 	%r342, [%rd19];
	setp.eq.s32 	%p209, %r342, 0;
	@%p209 bra 	$L__BB5_217;
	and.b32  	%r1658, %r342, 1073741823;
	add.s32 	%r2406, %r1658, %r2406;
	setp.gt.s32 	%p210, %r342, -1;
	vote.sync.ballot.b32 	%r2404, %p210, %r2404;
	setp.gt.u32 	%p212, %r2403, 1;
	and.pred  	%p213, %p210, %p212;
	mov.u32 	%r2403, %r341;
	@%p213 bra 	$L__BB5_216;
	ld.shared.u64 	%rd456, [%r337];
$L__BB5_220:
	ld.param.u64 	%rd431, [_ZN3cub18CUB_300001_SM_10006detail10radix_sort29DeviceRadixSortOnesweepKernelINS1_5radix10policy_hubIfiyE10Policy1000ELNS0_9SortOrderE1EfiyiiNS1_21identity_decomposer_tEEEvPT5_SB_PT3_PKSC_PT1_PKSG_PT2_PKSK_T4_iiT6__param_0];
	or.b32  	%r1659, %r2406, -2147483648;
	cvta.to.global.u64 	%rd100, %rd431;
	shl.b32 	%r1660, %r3, 8;
	add.s32 	%r1661, %r1660, %r1;
	mul.wide.s32 	%rd101, %r1661, 4;
	add.s64 	%rd102, %rd100, %rd101;
	st.volatile.global.u32 	[%rd102], %r1659;
	sub.s32 	%r1662, %r2406, %r2331;
	cvt.s64.s32 	%rd103, %r1662;
	add.s64 	%rd104, %rd456, %rd103;
	st.shared.u64 	[%r337], %rd104;
$L__BB5_221:
	ld.param.u32 	%r2244, [_ZN3cub18CUB_300001_SM_10006detail10radix_sort29DeviceRadixSortOnesweepKernelINS1_5radix10policy_hubIfiyE10Policy1000ELNS0_9SortOrderE1EfiyiiNS1_21identity_decomposer_tEEEvPT5_SB_PT3_PKSC_PT1_PKSG_PT2_PKSK_T4_iiT6__param_8];
	ld.param.u64 	%rd434, [_ZN3cub18CUB_300001_SM_10006detail10radix_sort29DeviceRadixSortOnesweepKernelINS1_5radix10policy_hubIfiyE10Policy1000ELNS0_9SortOrderE1EfiyiiNS1_21identity_decomposer_tEEEvPT5_SB_PT3_PKSC_PT1_PKSG_PT2_PKSK_T4_iiT6__param_2];
	setp.gt.u32 	%p214, %r1, 255;
	mad.lo.s32 	%r346, %r3, 6528, 6528;
	setp.lt.s32 	%p215, %r346, %r2244;
	setp.eq.s64 	%p216, %rd434, 0;
	or.pred  	%p217, %p216, %p215;
	or.pred  	%p218, %p214, %p217;
	@%p218 bra 	$L__BB5_223;
	ld.param.u64 	%rd435, [_ZN3cub18CUB_300001_SM_10006detail10radix_sort29DeviceRadixSortOnesweepKernelINS1_5radix10policy_hubIfiyE10Policy1000ELNS0_9SortOrderE1EfiyiiNS1_21identity_decomposer_tEEEvPT5_SB_PT3_PKSC_PT1_PKSG_PT2_PKSK_T4_iiT6__param_2];
	ld.shared.u64 	%rd105, [%r337];
	cvt.s64.s32 	%rd106, %r2331;
	cvt.s64.s32 	%rd107, %r215;
	add.s64 	%rd108, %rd107, %rd106;
	add.s64 	%rd109, %rd108, %rd105;
	cvta.to.global.u64 	%rd110, %rd435;
	shl.b64 	%rd111, %rd9, 3;
	add.s64 	%rd112, %rd110, %rd111;
	st.global.u64 	[%rd112], %rd109;
$L__BB5_223:
	ld.param.u32 	%r2245, [_ZN3cub18CUB_300001_SM_10006detail10radix_sort29DeviceRadixSortOnesweepKernelINS1_5radix10policy_hubIfiyE10Policy1000ELNS0_9SortOrderE1EfiyiiNS1_21identity_decomposer_tEEEvPT5_SB_PT3_PKSC_PT1_PKSG_PT2_PKSK_T4_iiT6__param_8];
	ld.param.u64 	%rd438, [_ZN3cub18CUB_300001_SM_10006detail10radix_sort29DeviceRadixSortOnesweepKernelINS1_5radix10policy_hubIfiyE10Policy1000ELNS0_9SortOrderE1EfiyiiNS1_21identity_decomposer_tEEEvPT5_SB_PT3_PKSC_PT1_PKSG_PT2_PKSK_T4_iiT6__param_4];
	cvta.to.global.u64 	%rd22, %rd438;
	shl.b32 	%r1663, %r1, 2;
	add.s32 	%r347, %r1636, %r1663;
	setp.gt.s32 	%p219, %r346, %r2245;
	bar.sync 	0;
	@%p219 bra 	$L__BB5_225;
	ld.param.u32 	%r2269, [_ZN3cub18CUB_300001_SM_10006detail10radix_sort29DeviceRadixSortOnesweepKernelINS1_5radix10policy_hubIfiyE10Policy1000ELNS0_9SortOrderE1EfiyiiNS1_21identity_decomposer_tEEEvPT5_SB_PT3_PKSC_PT1_PKSG_PT2_PKSK_T4_iiT6__param_9];
	ld.shared.u32 	%r1665, [%r347];
	setp.eq.s32 	%p220, %r1665, 2147483647;
	selp.b32 	%r1666, -2147483648, %r1665, %p220;
	shr.u32 	%r1667, %r1666, %r2269;
	and.b32  	%r1668, %r1667, %r218;
	shl.b32 	%r1669, %r1668, 3;
	add.s32 	%r1671, %r1636, 26112;
	add.s32 	%r1672, %r1671, %r1669;
	ld.shared.u64 	%rd113, [%r1672];
	add.s64 	%rd114, %rd113, %rd9;
	setp.lt.s32 	%p221, %r1665, 0;
	selp.b32 	%r1673, 0, 2147483647, %p221;
	xor.b32  	%r1674, %r1673, %r1665;
	shl.b64 	%rd115, %rd114, 2;
	add.s64 	%rd116, %rd22, %rd115;
	st.global.u32 	[%rd116], %r1674;
	bar.warp.sync 	-1;
	ld.shared.u32 	%r1675, [%r347+1536];
	setp.eq.s32 	%p222, %r1675, 2147483647;
	selp.b32 	%r1676, -2147483648, %r1675, %p222;
	shr.u32 	%r1677, %r1676, %r2269;
	and.b32  	%r1678, %r1677, %r218;
	shl.b32 	%r1679, %r1678, 3;
	add.s32 	%r1680, %r1671, %r1679;
	ld.shared.u64 	%rd117, [%r1680];
	add.s64 	%rd118, %rd117, %rd9;
	setp.lt.s32 	%p223, %r1675, 0;
	selp.b32 	%r1681, 0, 2147483647, %p223;
	xor.b32  	%r1682, %r1681, %r1675;
	shl.b64 	%rd119, %rd118, 2;
	add.s64 	%rd120, %rd22, %rd119;
	st.global.u32 	[%rd120+1536], %r1682;
	bar.warp.sync 	-1;
	ld.shared.u32 	%r1683, [%r347+3072];
	setp.eq.s32 	%p224, %r1683, 2147483647;
	selp.b32 	%r1684, -2147483648, %r1683, %p224;
	shr.u32 	%r1685, %r1684, %r2269;
	and.b32  	%r1686, %r1685, %r218;
	shl.b32 	%r1687, %r1686, 3;
	add.s32 	%r1688, %r1671, %r1687;
	ld.shared.u64 	%rd121, [%r1688];
	add.s64 	%rd122, %rd121, %rd9;
	setp.lt.s32 	%p225, %r1683, 0;
	selp.b32 	%r1689, 0, 2147483647, %p225;
	xor.b32  	%r1690, %r1689, %r1683;
	shl.b64 	%rd123, %rd122, 2;
	add.s64 	%rd124, %rd22, %rd123;
	st.global.u32 	[%rd124+3072], %r1690;
	bar.warp.sync 	-1;
	ld.shared.u32 	%r1691, [%r347+4608];
	setp.eq.s32 	%p226, %r1691, 2147483647;
	selp.b32 	%r1692, -2147483648, %r1691, %p226;
	shr.u32 	%r1693, %r1692, %r2269;
	and.b32  	%r1694, %r1693, %r218;
	shl.b32 	%r1695, %r1694, 3;
	add.s32 	%r1696, %r1671, %r1695;
	ld.shared.u64 	%rd125, [%r1696];
	add.s64 	%rd126, %rd125, %rd9;
	setp.lt.s32 	%p227, %r1691, 0;
	selp.b32 	%r1697, 0, 2147483647, %p227;
	xor.b32  	%r1698, %r1697, %r1691;
	shl.b64 	%rd127, %rd126, 2;
	add.s64 	%rd128, %rd22, %rd127;
	st.global.u32 	[%rd128+4608], %r1698;
	bar.warp.sync 	-1;
	ld.shared.u32 	%r1699, [%r347+6144];
	setp.eq.s32 	%p228, %r1699, 2147483647;
	selp.b32 	%r1700, -2147483648, %r1699, %p228;
	shr.u32 	%r1701, %r1700, %r2269;
	and.b32  	%r1702, %r1701, %r218;
	shl.b32 	%r1703, %r1702, 3;
	add.s32 	%r1704, %r1671, %r1703;
	ld.shared.u64 	%rd129, [%r1704];
	add.s64 	%rd130, %rd129, %rd9;
	setp.lt.s32 	%p229, %r1699, 0;
	selp.b32 	%r1705, 0, 2147483647, %p229;
	xor.b32  	%r1706, %r1705, %r1699;
	shl.b64 	%rd131, %rd130, 2;
	add.s64 	%rd132, %rd22, %rd131;
	st.global.u32 	[%rd132+6144], %r1706;
	bar.warp.sync 	-1;
	ld.shared.u32 	%r1707, [%r347+7680];
	setp.eq.s32 	%p230, %r1707, 2147483647;
	selp.b32 	%r1708, -2147483648, %r1707, %p230;
	shr.u32 	%r1709, %r1708, %r2269;
	and.b32  	%r1710, %r1709, %r218;
	shl.b32 	%r1711, %r1710, 3;
	add.s32 	%r1712, %r1671, %r1711;
	ld.shared.u64 	%rd133, [%r1712];
	add.s64 	%rd134, %rd133, %rd9;
	setp.lt.s32 	%p231, %r1707, 0;
	selp.b32 	%r1713, 0, 2147483647, %p231;
	xor.b32  	%r1714, %r1713, %r1707;
	shl.b64 	%rd135, %rd134, 2;
	add.s64 	%rd136, %rd22, %rd135;
	st.global.u32 	[%rd136+7680], %r1714;
	bar.warp.sync 	-1;
	ld.shared.u32 	%r1715, [%r347+9216];
	setp.eq.s32 	%p232, %r1715, 2147483647;
	selp.b32 	%r1716, -2147483648, %r1715, %p232;
	shr.u32 	%r1717, %r1716, %r2269;
	and.b32  	%r1718, %r1717, %r218;
	shl.b32 	%r1719, %r1718, 3;
	add.s32 	%r1720, %r1671, %r1719;
	ld.shared.u64 	%rd137, [%r1720];
	add.s64 	%rd138, %rd137, %rd9;
	setp.lt.s32 	%p233, %r1715, 0;
	selp.b32 	%r1721, 0, 2147483647, %p233;
	xor.b32  	%r1722, %r1721, %r1715;
	shl.b64 	%rd139, %rd138, 2;
	add.s64 	%rd140, %rd22, %rd139;
	st.global.u32 	[%rd140+9216], %r1722;
	bar.warp.sync 	-1;
	ld.shared.u32 	%r1723, [%r347+10752];
	setp.eq.s32 	%p234, %r1723, 2147483647;
	selp.b32 	%r1724, -2147483648, %r1723, %p234;
	shr.u32 	%r1725, %r1724, %r2269;
	and.b32  	%r1726, %r1725, %r218;
	shl.b32 	%r1727, %r1726, 3;
	add.s32 	%r1728, %r1671, %r1727;
	ld.shared.u64 	%rd141, [%r1728];
	add.s64 	%rd142, %rd141, %rd9;
	setp.lt.s32 	%p235, %r1723, 0;
	selp.b32 	%r1729, 0, 2147483647, %p235;
	xor.b32  	%r1730, %r1729, %r1723;
	shl.b64 	%rd143, %rd142, 2;
	add.s64 	%rd144, %rd22, %rd143;
	st.global.u32 	[%rd144+10752], %r1730;
	bar.warp.sync 	-1;
	ld.shared.u32 	%r1731, [%r347+12288];
	setp.eq.s32 	%p236, %r1731, 2147483647;
	selp.b32 	%r1732, -2147483648, %r1731, %p236;
	shr.u32 	%r1733, %r1732, %r2269;
	and.b32  	%r1734, %r1733, %r218;
	shl.b32 	%r1735, %r1734, 3;
	add.s32 	%r1736, %r1671, %r1735;
	ld.shared.u64 	%rd145, [%r1736];
	add.s64 	%rd146, %rd145, %rd9;
	setp.lt.s32 	%p237, %r1731, 0;
	selp.b32 	%r1737, 0, 2147483647, %p237;
	xor.b32  	%r1738, %r1737, %r1731;
	shl.b64 	%rd147, %rd146, 2;
	add.s64 	%rd148, %rd22, %rd147;
	st.global.u32 	[%rd148+12288], %r1738;
	bar.warp.sync 	-1;
	ld.shared.u32 	%r1739, [%r347+13824];
	setp.eq.s32 	%p238, %r1739, 2147483647;
	selp.b32 	%r1740, -2147483648, %r1739, %p238;
	shr.u32 	%r1741, %r1740, %r2269;
	and.b32  	%r1742, %r1741, %r218;
	shl.b32 	%r1743, %r1742, 3;
	add.s32 	%r1744, %r1671, %r1743;
	ld.shared.u64 	%rd149, [%r1744];
	add.s64 	%rd150, %rd149, %rd9;
	setp.lt.s32 	%p239, %r1739, 0;
	selp.b32 	%r1745, 0, 2147483647, %p239;
	xor.b32  	%r1746, %r1745, %r1739;
	shl.b64 	%rd151, %rd150, 2;
	add.s64 	%rd152, %rd22, %rd151;
	st.global.u32 	[%rd152+13824], %r1746;
	bar.warp.sync 	-1;
	ld.shared.u32 	%r1747, [%r347+15360];
	setp.eq.s32 	%p240, %r1747, 2147483647;
	selp.b32 	%r1748, -2147483648, %r1747, %p240;
	shr.u32 	%r1749, %r1748, %r2269;
	and.b32  	%r1750, %r1749, %r218;
	shl.b32 	%r1751, %r1750, 3;
	add.s32 	%r1752, %r1671, %r1751;
	ld.shared.u64 	%rd153, [%r1752];
	add.s64 	%rd154, %rd153, %rd9;
	setp.lt.s32 	%p241, %r1747, 0;
	selp.b32 	%r1753, 0, 2147483647, %p241;
	xor.b32  	%r1754, %r1753, %r1747;
	shl.b64 	%rd155, %rd154, 2;
	add.s64 	%rd156, %rd22, %rd155;
	st.global.u32 	[%rd156+15360], %r1754;
	bar.warp.sync 	-1;
	ld.shared.u32 	%r1755, [%r347+16896];
	setp.eq.s32 	%p242, %r1755, 2147483647;
	selp.b32 	%r1756, -2147483648, %r1755, %p242;
	shr.u32 	%r1757, %r1756, %r2269;
	and.b32  	%r1758, %r1757, %r218;
	shl.b32 	%r1759, %r1758, 3;
	add.s32 	%r1760, %r1671, %r1759;
	ld.shared.u64 	%rd157, [%r1760];
	add.s64 	%rd158, %rd157, %rd9;
	setp.lt.s32 	%p243, %r1755, 0;
	selp.b32 	%r1761, 0, 2147483647, %p243;
	xor.b32  	%r1762, %r1761, %r1755;
	shl.b64 	%rd159, %rd158, 2;
	add.s64 	%rd160, %rd22, %rd159;
	st.global.u32 	[%rd160+16896], %r1762;
	bar.warp.sync 	-1;
	ld.shared.u32 	%r1763, [%r347+18432];
	setp.eq.s32 	%p244, %r1763, 2147483647;
	selp.b32 	%r1764, -2147483648, %r1763, %p244;
	shr.u32 	%r1765, %r1764, %r2269;
	and.b32  	%r1766, %r1765, %r218;
	shl.b32 	%r1767, %r1766, 3;
	add.s32 	%r1768, %r1671, %r1767;
	ld.shared.u64 	%rd161, [%r1768];
	add.s64 	%rd162, %rd161, %rd9;
	setp.lt.s32 	%p245, %r1763, 0;
	selp.b32 	%r1769, 0, 2147483647, %p245;
	xor.b32  	%r1770, %r1769, %r1763;
	shl.b64 	%rd163, %rd162, 2;
	add.s64 	%rd164, %rd22, %rd163;
	st.global.u32 	[%rd164+18432], %r1770;
	bar.warp.sync 	-1;
	ld.shared.u32 	%r1771, [%r347+19968];
	setp.eq.s32 	%p246, %r1771, 2147483647;
	selp.b32 	%r1772, -2147483648, %r1771, %p246;
	shr.u32 	%r1773, %r1772, %r2269;
	and.b32  	%r1774, %r1773, %r218;
	shl.b32 	%r1775, %r1774, 3;
	add.s32 	%r1776, %r1671, %r1775;
	ld.shared.u64 	%rd165, [%r1776];
	add.s64 	%rd166, %rd165, %rd9;
	setp.lt.s32 	%p247, %r1771, 0;
	selp.b32 	%r1777, 0, 2147483647, %p247;
	xor.b32  	%r1778, %r1777, %r1771;
	shl.b64 	%rd167, %rd166, 2;
	add.s64 	%rd168, %rd22, %rd167;
	st.global.u32 	[%rd168+19968], %r1778;
	bar.warp.sync 	-1;
	ld.shared.u32 	%r1779, [%r347+21504];
	setp.eq.s32 	%p248, %r1779, 2147483647;
	selp.b32 	%r1780, -2147483648, %r1779, %p248;
	shr.u32 	%r1781, %r1780, %r2269;
	and.b32  	%r1782, %r1781, %r218;
	shl.b32 	%r1783, %r1782, 3;
	add.s32 	%r1784, %r1671, %r1783;
	ld.shared.u64 	%rd169, [%r1784];
	add.s64 	%rd170, %rd169, %rd9;
	setp.lt.s32 	%p249, %r1779, 0;
	selp.b32 	%r1785, 0, 2147483647, %p249;
	xor.b32  	%r1786, %r1785, %r1779;
	shl.b64 	%rd171, %rd170, 2;
	add.s64 	%rd172, %rd22, %rd171;
	st.global.u32 	[%rd172+21504], %r1786;
	bar.warp.sync 	-1;
	ld.shared.u32 	%r1787, [%r347+23040];
	setp.eq.s32 	%p250, %r1787, 2147483647;
	selp.b32 	%r1788, -2147483648, %r1787, %p250;
	shr.u32 	%r1789, %r1788, %r2269;
	and.b32  	%r1790, %r1789, %r218;
	shl.b32 	%r1791, %r1790, 3;
	add.s32 	%r1792, %r1671, %r1791;
	ld.shared.u64 	%rd173, [%r1792];
	add.s64 	%rd174, %rd173, %rd9;
	setp.lt.s32 	%p251, %r1787, 0;
	selp.b32 	%r1793, 0, 2147483647, %p251;
	xor.b32  	%r1794, %r1793, %r1787;
	shl.b64 	%rd175, %rd174, 2;
	add.s64 	%rd176, %rd22, %rd175;
	st.global.u32 	[%rd176+23040], %r1794;
	bar.warp.sync 	-1;
	ld.shared.u32 	%r1795, [%r347+24576];
	setp.eq.s32 	%p252, %r1795, 2147483647;
	selp.b32 	%r1796, -2147483648, %r1795, %p252;
	shr.u32 	%r1797, %r1796, %r2269;
	and.b32  	%r1798, %r1797, %r218;
	shl.b32 	%r1799, %r1798, 3;
	add.s32 	%r1800, %r1671, %r1799;
	ld.shared.u64 	%rd177, [%r1800];
	add.s64 	%rd178, %rd177, %rd9;
	setp.lt.s32 	%p253, %r1795, 0;
	selp.b32 	%r1801, 0, 2147483647, %p253;
	xor.b32  	%r1802, %r1801, %r1795;
	shl.b64 	%rd179, %rd178, 2;
	add.s64 	%rd180, %rd22, %rd179;
	st.global.u32 	[%rd180+24576], %r1802;
	bar.warp.sync 	-1;
	bra.uni 	$L__BB5_260;
$L__BB5_225:
	ld.param.u32 	%r2246, [_ZN3cub18CUB_300001_SM_10006detail10radix_sort29DeviceRadixSortOnesweepKernelINS1_5radix10policy_hubIfiyE10Policy1000ELNS0_9SortOrderE1EfiyiiNS1_21identity_decomposer_tEEEvPT5_SB_PT3_PKSC_PT1_PKSG_PT2_PKSK_T4_iiT6__param_8];
	mad.lo.s32 	%r348, %r3, -6528, %r2246;
	setp.ge.s32 	%p254, %r1, %r348;
	@%p254 bra 	$L__BB5_227;
	ld.param.u32 	%r2270, [_ZN3cub18CUB_300001_SM_10006detail10radix_sort29DeviceRadixSortOnesweepKernelINS1_5radix10policy_hubIfiyE10Policy1000ELNS0_9SortOrderE1EfiyiiNS1_21identity_decomposer_tEEEvPT5_SB_PT3_PKSC_PT1_PKSG_PT2_PKSK_T4_iiT6__param_9];
	ld.shared.u32 	%r1803, [%r347];
	setp.eq.s32 	%p255, %r1803, 2147483647;
	selp.b32 	%r1804, -2147483648, %r1803, %p255;
	shr.u32 	%r1805, %r1804, %r2270;
	and.b32  	%r1806, %r1805, %r218;
	shl.b32 	%r1807, %r1806, 3;
	add.s32 	%r1809, %r1636, %r1807;
	ld.shared.u64 	%rd181, [%r1809+26112];
	setp.lt.s32 	%p256, %r1803, 0;
	selp.b32 	%r1810, 0, 2147483647, %p256;
	xor.b32  	%r1811, %r1810, %r1803;
	add.s64 	%rd182, %rd181, %rd9;
	shl.b64 	%rd183, %rd182, 2;
	add.s64 	%rd184, %rd22, %rd183;
	st.global.u32 	[%rd184], %r1811;
$L__BB5_227:
	bar.warp.sync 	-1;
	add.s32 	%r1812, %r1, 384;
	setp.ge.s32 	%p257, %r1812, %r348;
	@%p257 bra 	$L__BB5_229;
	ld.param.u32 	%r2271, [_ZN3cub18CUB_300001_SM_10006detail10radix_sort29DeviceRadixSortOnesweepKernelINS1_5radix10policy_hubIfiyE10Policy1000ELNS0_9SortOrderE1EfiyiiNS1_21identity_decomposer_tEEEvPT5_SB_PT3_PKSC_PT1_PKSG_PT2_PKSK_T4_iiT6__param_9];
	ld.shared.u32 	%r1813, [%r347+1536];
	setp.eq.s32 	%p258, %r1813, 2147483647;
	selp.b32 	%r1814, -2147483648, %r1813, %p258;
	shr.u32 	%r1815, %r1814, %r2271;
	and.b32  	%r1816, %r1815, %r218;
	shl.b32 	%r1817, %r1816, 3;
	add.s32 	%r1819, %r1636, %r1817;
	ld.shared.u64 	%rd185, [%r1819+26112];
	setp.lt.s32 	%p259, %r1813, 0;
	selp.b32 	%r1820, 0, 2147483647, %p259;
	xor.b32  	%r1821, %r1820, %r1813;
	add.s64 	%rd186, %rd185, %rd9;
	shl.b64 	%rd187, %rd186, 2;
	add.s64 	%rd188, %rd22, %rd187;
	st.global.u32 	[%rd188+1536], %r1821;
$L__BB5_229:
	bar.warp.sync 	-1;
	add.s32 	%r1822, %r1, 768;
	setp.ge.s32 	%p260, %r1822, %r348;
	@%p260 bra 	$L__BB5_231;
	ld.param.u32 	%r2272, [_ZN3cub18CUB_300001_SM_10006detail10radix_sort29DeviceRadixSortOnesweepKernelINS1_5radix10policy_hubIfiyE10Policy1000ELNS0_9SortOrderE1EfiyiiNS1_21identity_decomposer_tEEEvPT5_SB_PT3_PKSC_PT1_PKSG_PT2_PKSK_T4_iiT6__param_9];
	ld.shared.u32 	%r1823, [%r347+3072];
	setp.eq.s32 	%p261, %r1823, 2147483647;
	selp.b32 	%r1824, -2147483648, %r1823, %p261;
	shr.u32 	%r1825, %r1824, %r2272;
	and.b32  	%r1826, %r1825, %r218;
	shl.b32 	%r1827, %r1826, 3;
	add.s32 	%r1829, %r1636, %r1827;
	ld.shared.u64 	%rd189, [%r1829+26112];
	setp.lt.s32 	%p262, %r1823, 0;
	selp.b32 	%r1830, 0, 2147483647, %p262;
	xor.b32  	%r1831, %r1830, %r1823;
	add.s64 	%rd190, %rd189, %rd9;
	shl.b64 	%rd191, %rd190, 2;
	add.s64 	%rd192, %rd22, %rd191;
	st.global.u32 	[%rd192+3072], %r1831;
$L__BB5_231:
	bar.warp.sync 	-1;
	add.s32 	%r1832, %r1, 1152;
	setp.ge.s32 	%p263, %r1832, %r348;
	@%p263 bra 	$L__BB5_233;
	ld.param.u32 	%r2273, [_ZN3cub18CUB_300001_SM_10006detail10radix_sort29DeviceRadixSortOnesweepKernelINS1_5radix10policy_hubIfiyE10Policy1000ELNS0_9SortOrderE1EfiyiiNS1_21identity_decomposer_tEEEvPT5_SB_PT3_PKSC_PT1_PKSG_PT2_PKSK_T4_iiT6__param_9];
	ld.shared.u32 	%r1833, [%r347+4608];
	setp.eq.s32 	%p264, %r1833, 2147483647;
	selp.b32 	%r1834, -2147483648, %r1833, %p264;
	shr.u32 	%r1835, %r1834, %r2273;
	and.b32  	%r1836, %r1835, %r218;
	shl.b32 	%r1837, %r1836, 3;
	add.s32 	%r1839, %r1636, %r1837;
	ld.shared.u64 	%rd193, [%r1839+26112];
	setp.lt.s32 	%p265, %r1833, 0;
	selp.b32 	%r1840, 0, 2147483647, %p265;
	xor.b32  	%r1841, %r1840, %r1833;
	add.s64 	%rd194, %rd193, %rd9;
	shl.b64 	%rd195, %rd194, 2;
	add.s64 	%rd196, %rd22, %rd195;
	st.global.u32 	[%rd196+4608], %r1841;
$L__BB5_233:
	bar.warp.sync 	-1;
	add.s32 	%r1842, %r1, 1536;
	setp.ge.s32 	%p266, %r1842, %r348;
	@%p266 bra 	$L__BB5_235;
	ld.param.u32 	%r2274, [_ZN3cub18CUB_300001_SM_10006detail10radix_sort29DeviceRadixSortOnesweepKernelINS1_5radix10policy_hubIfiyE10Policy1000ELNS0_9SortOrderE1EfiyiiNS1_21identity_decomposer_tEEEvPT5_SB_PT3_PKSC_PT1_PKSG_PT2_PKSK_T4_iiT6__param_9];
	ld.shared.u32 	%r1843, [%r347+6144];
	setp.eq.s32 	%p267, %r1843, 2147483647;
	selp.b32 	%r1844, -2147483648, %r1843, %p267;
	shr.u32 	%r1845, %r1844, %r2274;
	and.b32  	%r1846, %r1845, %r218;
	shl.b32 	%r1847, %r1846, 3;
	add.s32 	%r1849, %r1636, %r1847;
	ld.shared.u64 	%rd197, [%r1849+26112];
	setp.lt.s32 	%p268, %r1843, 0;
	selp.b32 	%r1850, 0, 2147483647, %p268;
	xor.b32  	%r1851, %r1850, %r1843;
	add.s64 	%rd198, %rd197, %rd9;
	shl.b64 	%rd199, %rd198, 2;
	add.s64 	%rd200, %rd22, %rd199;
	st.global.u32 	[%rd200+6144], %r1851;
$L__BB5_235:
	bar.warp.sync 	-1;
	add.s32 	%r1852, %r1, 1920;
	setp.ge.s32 	%p269, %r1852, %r348;
	@%p269 bra 	$L__BB5_237;
	ld.param.u32 	%r2275, [_ZN3cub18CUB_300001_SM_10006detail10radix_sort29DeviceRadixSortOnesweepKernelINS1_5radix10policy_hubIfiyE10Policy1000ELNS0_9SortOrderE1EfiyiiNS1_21identity_decomposer_tEEEvPT5_SB_PT3_PKSC_PT1_PKSG_PT2_PKSK_T4_iiT6__param_9];
	ld.shared.u32 	%r1853, [%r347+7680];
	setp.eq.s32 	%p270, %r1853, 2147483647;
	selp.b32 	%r1854, -2147483648, %r1853, %p270;
	shr.u32 	%r1855, %r1854, %r2275;
	and.b32  	%r1856, %r1855, %r218;
	shl.b32 	%r1857, %r1856, 3;
	add.s32 	%r1859, %r1636, %r1857;
	ld.shared.u64 	%rd201, [%r1859+26112];
	setp.lt.s32 	%p271, %r1853, 0;
	selp.b32 	%r1860, 0, 2147483647, %p271;
	xor.b32  	%r1861, %r1860, %r1853;
	add.s64 	%rd202, %rd201, %rd9;
	shl.b64 	%rd203, %rd202, 2;
	add.s64 	%rd204, %rd22, %rd203;
	st.global.u32 	[%rd204+7680], %r1861;
$L__BB5_237:
	bar.warp.sync 	-1;
	add.s32 	%r1862, %r1, 2304;
	setp.ge.s32 	%p272, %r1862, %r348;
	@%p272 bra 	$L__BB5_239;
	ld.param.u32 	%r2276, [_ZN3cub18CUB_300001_SM_10006detail10radix_sort29DeviceRadixSortOnesweepKernelINS1_5radix10policy_hubIfiyE10Policy1000ELNS0_9SortOrderE1EfiyiiNS1_21identity_decomposer_tEEEvPT5_SB_PT3_PKSC_PT1_PKSG_PT2_PKSK_T4_iiT6__param_9];
	ld.shared.u32 	%r1863, [%r347+9216];
	setp.eq.s32 	%p273, %r1863, 2147483647;
	selp.b32 	%r1864, -2147483648, %r1863, %p273;
	shr.u32 	%r1865, %r1864, %r2276;
	and.b32  	%r1866, %r1865, %r218;
	shl.b32 	%r1867, %r1866, 3;
	add.s32 	%r1869, %r1636, %r1867;
	ld.shared.u64 	%rd205, [%r1869+26112];
	setp.lt.s32 	%p274, %r1863, 0;
	selp.b32 	%r1870, 0, 2147483647, %p274;
	xor.b32  	%r1871, %r1870, %r1863;
	add.s64 	%rd206, %rd205, %rd9;
	shl.b64 	%rd207, %rd206, 2;
	add.s64 	%rd208, %rd22, %rd207;
	st.global.u32 	[%rd208+9216], %r1871;
$L__BB5_239:
	bar.warp.sync 	-1;
	add.s32 	%r1872, %r1, 2688;
	setp.ge.s32 	%p275, %r1872, %r348;
	@%p275 bra 	$L__BB5_241;
	ld.param.u32 	%r2277, [_ZN3cub18CUB_300001_SM_10006detail10radix_sort29DeviceRadixSortOnesweepKernelINS1_5radix10policy_hubIfiyE10Policy1000ELNS0_9SortOrderE1EfiyiiNS1_21identity_decomposer_tEEEvPT5_SB_PT3_PKSC_PT1_PKSG_PT2_PKSK_T4_iiT6__param_9];
	ld.shared.u32 	%r1873, [%r347+10752];
	setp.eq.s32 	%p276, %r1873, 2147483647;
	selp.b32 	%r1874, -2147483648, %r1873, %p276;
	shr.u32 	%r1875, %r1874, %r2277;
	and.b32  	%r1876, %r1875, %r218;
	shl.b32 	%r1877, %r1876, 3;
	add.s32 	%r1879, %r1636, %r1877;
	ld.shared.u64 	%rd209, [%r1879+26112];
	setp.lt.s32 	%p277, %r1873, 0;
	selp.b32 	%r1880, 0, 2147483647, %p277;
	xor.b32  	%r1881, %r1880, %r1873;
	add.s64 	%rd210, %rd209, %rd9;
	shl.b64 	%rd211, %rd210, 2;
	add.s64 	%rd212, %rd22, %rd211;
	st.global.u32 	[%rd212+10752], %r1881;
$L__BB5_241:
	bar.warp.sync 	-1;
	or.b32  	%r1882, %r1, 3072;
	setp.ge.s32 	%p278, %r1882, %r348;
	@%p278 bra 	$L__BB5_243;
	ld.param.u32 	%r2278, [_ZN3cub18CUB_300001_SM_10006detail10radix_sort29DeviceRadixSortOnesweepKernelINS1_5radix10policy_hubIfiyE10Policy1000ELNS0_9SortOrderE1EfiyiiNS1_21identity_decomposer_tEEEvPT5_SB_PT3_PKSC_PT1_PKSG_PT2_PKSK_T4_iiT6__param_9];
	ld.shared.u32 	%r1883, [%r347+12288];
	setp.eq.s32 	%p279, %r1883, 2147483647;
	selp.b32 	%r1884, -2147483648, %r1883, %p279;
	shr.u32 	%r1885, %r1884, %r2278;
	and.b32  	%r1886, %r1885, %r218;
	shl.b32 	%r1887, %r1886, 3;
	add.s32 	%r1889, %r1636, %r1887;
	ld.shared.u64 	%rd213, [%r1889+26112];
	setp.lt.s32 	%p280, %r1883, 0;
	selp.b32 	%r1890, 0, 2147483647, %p280;
	xor.b32  	%r1891, %r1890, %r1883;
	add.s64 	%rd214, %rd213, %rd9;
	shl.b64 	%rd215, %rd214, 2;
	add.s64 	%rd216, %rd22, %rd215;
	st.global.u32 	[%rd216+12288], %r1891;
$L__BB5_243:
	bar.warp.sync 	-1;
	add.s32 	%r1892, %r1, 3456;
	setp.ge.s32 	%p281, %r1892, %r348;
	@%p281 bra 	$L__BB5_245;
	ld.param.u32 	%r2279, [_ZN3cub18CUB_300001_SM_10006detail10radix_sort29DeviceRadixSortOnesweepKernelINS1_5radix10policy_hubIfiyE10Policy1000ELNS0_9SortOrderE1EfiyiiNS1_21identity_decomposer_tEEEvPT5_SB_PT3_PKSC_PT1_PKSG_PT2_PKSK_T4_iiT6__param_9];
	ld.shared.u32 	%r1893, [%r347+13824];
	setp.eq.s32 	%p282, %r1893, 2147483647;
	selp.b32 	%r1894, -2147483648, %r1893, %p282;
	shr.u32 	%r1895, %r1894, %r2279;
	and.b32  	%r1896, %r1895, %r218;
	shl.b32 	%r1897, %r1896, 3;
	add.s32 	%r1899, %r1636, %r1897;
	ld.shared.u64 	%rd217, [%r1899+26112];
	setp.lt.s32 	%p283, %r1893, 0;
	selp.b32 	%r1900, 0, 2147483647, %p283;
	xor.b32  	%r1901, %r1900, %r1893;
	add.s64 	%rd218, %rd217, %rd9;
	shl.b64 	%rd219, %rd218, 2;
	add.s64 	%rd220, %rd22, %rd219;
	st.global.u32 	[%rd220+13824], %r1901;
$L__BB5_245:
	bar.warp.sync 	-1;
	add.s32 	%r1902, %r1, 3840;
	setp.ge.s32 	%p284, %r1902, %r348;
	@%p284 bra 	$L__BB5_247;
	ld.param.u32 	%r2280, [_ZN3cub18CUB_300001_SM_10006detail10radix_sort29DeviceRadixSortOnesweepKernelINS1_5radix10policy_hubIfiyE10Policy1000ELNS0_9SortOrderE1EfiyiiNS1_21identity_decomposer_tEEEvPT5_SB_PT3_PKSC_PT1_PKSG_PT2_PKSK_T4_iiT6__param_9];
	ld.shared.u32 	%r1903, [%r347+15360];
	setp.eq.s32 	%p285, %r1903, 2147483647;
	selp.b32 	%r1904, -2147483648, %r1903, %p285;
	shr.u32 	%r1905, %r1904, %r2280;
	and.b32  	%r1906, %r1905, %r218;
	shl.b32 	%r1907, %r1906, 3;
	add.s32 	%r1909, %r1636, %r1907;
	ld.shared.u64 	%rd221, [%r1909+26112];
	setp.lt.s32 	%p286, %r1903, 0;
	selp.b32 	%r1910, 0, 2147483647, %p286;
	xor.b32  	%r1911, %r1910, %r1903;
	add.s64 	%rd222, %rd221, %rd9;
	shl.b64 	%rd223, %rd222, 2;
	add.s64 	%rd224, %rd22, %rd223;
	st.global.u32 	[%rd224+15360], %r1911;
$L__BB5_247:
	bar.warp.sync 	-1;
	add.s32 	%r1912, %r1, 4224;
	setp.ge.s32 	%p287, %r1912, %r348;
	@%p287 bra 	$L__BB5_249;
	ld.param.u32 	%r2281, [_ZN3cub18CUB_300001_SM_10006detail10radix_sort29DeviceRadixSortOnesweepKernelINS1_5radix10policy_hubIfiyE10Policy1000ELNS0_9SortOrderE1EfiyiiNS1_21identity_decomposer_tEEEvPT5_SB_PT3_PKSC_PT1_PKSG_PT2_PKSK_T4_iiT6__param_9];
	ld.shared.u32 	%r1913, [%r347+16896];
	setp.eq.s32 	%p288, %r1913, 2147483647;
	selp.b32 	%r1914, -2147483648, %r1913, %p288;
	shr.u32 	%r1915, %r1914, %r2281;
	and.b32  	%r1916, %r1915, %r218;
	shl.b32 	%r1917, %r1916, 3;
	add.s32 	%r1919, %r1636, %r1917;
	ld.shared.u64 	%rd225, [%r1919+26112];
	setp.lt.s32 	%p289, %r1913, 0;
	selp.b32 	%r1920, 0, 2147483647, %p289;
	xor.b32  	%r1921, %r1920, %r1913;
	add.s64 	%rd226, %rd225, %rd9;
	shl.b64 	%rd227, %rd226, 2;
	add.s64 	%rd228, %rd22, %rd227;
	st.global.u32 	[%rd228+16896], %r1921;
$L__BB5_249:
	bar.warp.sync 	-1;
	add.s32 	%r1922, %r1, 4608;
	setp.ge.s32 	%p290, %r1922, %r348;
	@%p290 bra 	$L__BB5_251;
	ld.param.u32 	%r2282, [_ZN3cub18CUB_300001_SM_10006detail10radix_sort29DeviceRadixSortOnesweepKernelINS1_5radix10policy_hubIfiyE10Policy1000ELNS0_9SortOrderE1EfiyiiNS1_21identity_decomposer_tEEEvPT5_SB_PT3_PKSC_PT1_PKSG_PT2_PKSK_T4_iiT6__param_9];
	ld.shared.u32 	%r1923, [%r347+18432];
	setp.eq.s32 	%p291, %r1923, 2147483647;
	selp.b32 	%r1924, -2147483648, %r1923, %p291;
	shr.u32 	%r1925, %r1924, %r2282;
	and.b32  	%r1926, %r1925, %r218;
	shl.b32 	%r1927, %r1926, 3;
	add.s32 	%r1929, %r1636, %r1927;
	ld.shared.u64 	%rd229, [%r1929+26112];
	setp.lt.s32 	%p292, %r1923, 0;
	selp.b32 	%r1930, 0, 2147483647, %p292;
	xor.b32  	%r1931, %r1930, %r1923;
	add.s64 	%rd230, %rd229, %rd9;
	shl.b64 	%rd231, %rd230, 2;
	add.s64 	%rd232, %rd22, %rd231;
	st.global.u32 	[%rd232+18432], %r1931;
$L__BB5_251:
	bar.warp.sync 	-1;
	add.s32 	%r1932, %r1, 4992;
	setp.ge.s32 	%p293, %r1932, %r348;
	@%p293 bra 	$L__BB5_253;
	ld.param.u32 	%r2283, [_ZN3cub18CUB_300001_SM_10006detail10radix_sort29DeviceRadixSortOnesweepKernelINS1_5radix10policy_hubIfiyE10Policy1000ELNS0_9SortOrderE1EfiyiiNS1_21identity_decomposer_tEEEvPT5_SB_PT3_PKSC_PT1_PKSG_PT2_PKSK_T4_iiT6__param_9];
	ld.shared.u32 	%r1933, [%r347+19968];
	setp.eq.s32 	%p294, %r1933, 2147483647;
	selp.b32 	%r1934, -2147483648, %r1933, %p294;
	shr.u32 	%r1935, %r1934, %r2283;
	and.b32  	%r1936, %r1935, %r218;
	shl.b32 	%r1937, %r1936, 3;
	add.s32 	%r1939, %r1636, %r1937;
	ld.shared.u64 	%rd233, [%r1939+26112];
	setp.lt.s32 	%p295, %r1933, 0;
	selp.b32 	%r1940, 0, 2147483647, %p295;
	xor.b32  	%r1941, %r1940, %r1933;
	add.s64 	%rd234, %rd233, %rd9;
	shl.b64 	%rd235, %rd234, 2;
	add.s64 	%rd236, %rd22, %rd235;
	st.global.u32 	[%rd236+19968], %r1941;
$L__BB5_253:
	bar.warp.sync 	-1;
	add.s32 	%r1942, %r1, 5376;
	setp.ge.s32 	%p296, %r1942, %r348;
	@%p296 bra 	$L__BB5_255;
	ld.param.u32 	%r2284, [_ZN3cub18CUB_300001_SM_10006detail10radix_sort29DeviceRadixSortOnesweepKernelINS1_5radix10policy_hubIfiyE10Policy1000ELNS0_9SortOrderE1EfiyiiNS1_21identity_decomposer_tEEEvPT5_SB_PT3_PKSC_PT1_PKSG_PT2_PKSK_T4_iiT6__param_9];
	ld.shared.u32 	%r1943, [%r347+21504];
	setp.eq.s32 	%p297, %r1943, 2147483647;
	selp.b32 	%r1944, -2147483648, %r1943, %p297;
	shr.u32 	%r1945, %r1944, %r2284;
	and.b32  	%r1946, %r1945, %r218;
	shl.b32 	%r1947, %r1946, 3;
	add.s32 	%r1949, %r1636, %r1947;
	ld.shared.u64 	%rd237, [%r1949+26112];
	setp.lt.s32 	%p298, %r1943, 0;
	selp.b32 	%r1950, 0, 2147483647, %p298;
	xor.b32  	%r1951, %r1950, %r1943;
	add.s64 	%rd238, %rd237, %rd9;
	shl.b64 	%rd239, %rd238, 2;
	add.s64 	%rd240, %rd22, %rd239;
	st.global.u32 	[%rd240+21504], %r1951;
$L__BB5_255:
	bar.warp.sync 	-1;
	add.s32 	%r1952, %r1, 5760;
	setp.ge.s32 	%p299, %r1952, %r348;
	@%p299 bra 	$L__BB5_257;
	ld.param.u32 	%r2285, [_ZN3cub18CUB_300001_SM_10006detail10radix_sort29DeviceRadixSortOnesweepKernelINS1_5radix10policy_hubIfiyE10Policy1000ELNS0_9SortOrderE1EfiyiiNS1_21identity_decomposer_tEEEvPT5_SB_PT3_PKSC_PT1_PKSG_PT2_PKSK_T4_iiT6__param_9];
	ld.shared.u32 	%r1953, [%r347+23040];
	setp.eq.s32 	%p300, %r1953, 2147483647;
	selp.b32 	%r1954, -2147483648, %r1953, %p300;
	shr.u32 	%r1955, %r1954, %r2285;
	and.b32  	%r1956, %r1955, %r218;
	shl.b32 	%r1957, %r1956, 3;
	add.s32 	%r1959, %r1636, %r1957;
	ld.shared.u64 	%rd241, [%r1959+26112];
	setp.lt.s32 	%p301, %r1953, 0;
	selp.b32 	%r1960, 0, 2147483647, %p301;
	xor.b32  	%r1961, %r1960, %r1953;
	add.s64 	%rd242, %rd241, %rd9;
	shl.b64 	%rd243, %rd242, 2;
	add.s64 	%rd244, %rd22, %rd243;
	st.global.u32 	[%rd244+23040], %r1961;
$L__BB5_257:
	bar.warp.sync 	-1;
	or.b32  	%r1962, %r1, 6144;
	setp.ge.s32 	%p302, %r1962, %r348;
	@%p302 bra 	$L__BB5_259;
	ld.param.u32 	%r2286, [_ZN3cub18CUB_300001_SM_10006detail10radix_sort29DeviceRadixSortOnesweepKernelINS1_5radix10policy_hubIfiyE10Policy1000ELNS0_9SortOrderE1EfiyiiNS1_21identity_decomposer_tEEEvPT5_SB_PT3_PKSC_PT1_PKSG_PT2_PKSK_T4_iiT6__param_9];
	ld.shared.u32 	%r1963, [%r347+24576];
	setp.eq.s32 	%p303, %r1963, 2147483647;
	selp.b32 	%r1964, -2147483648, %r1963, %p303;
	shr.u32 	%r1965, %r1964, %r2286;
	and.b32  	%r1966, %r1965, %r218;
	shl.b32 	%r1967, %r1966, 3;
	add.s32 	%r1969, %r1636, %r1967;
	ld.shared.u64 	%rd245, [%r1969+26112];
	setp.lt.s32 	%p304, %r1963, 0;
	selp.b32 	%r1970, 0, 2147483647, %p304;
	xor.b32  	%r1971, %r1970, %r1963;
	add.s64 	%rd246, %rd245, %rd9;
	shl.b64 	%rd247, %rd246, 2;
	add.s64 	%rd248, %rd22, %rd247;
	st.global.u32 	[%rd248+24576], %r1971;
$L__BB5_259:
	bar.warp.sync 	-1;
$L__BB5_260:
	ld.param.u32 	%r2287, [_ZN3cub18CUB_300001_SM_10006detail10radix_sort29DeviceRadixSortOnesweepKernelINS1_5radix10policy_hubIfiyE10Policy1000ELNS0_9SortOrderE1EfiyiiNS1_21identity_decomposer_tEEEvPT5_SB_PT3_PKSC_PT1_PKSG_PT2_PKSK_T4_iiT6__param_9];
	ld.param.u32 	%r2247, [_ZN3cub18CUB_300001_SM_10006detail10radix_sort29DeviceRadixSortOnesweepKernelINS1_5radix10policy_hubIfiyE10Policy1000ELNS0_9SortOrderE1EfiyiiNS1_21identity_decomposer_tEEEvPT5_SB_PT3_PKSC_PT1_PKSG_PT2_PKSK_T4_iiT6__param_8];
	setp.gt.s32 	%p305, %r346, %r2247;
	ld.shared.u32 	%r1972, [%r347];
	setp.eq.s32 	%p306, %r1972, 2147483647;
	selp.b32 	%r1973, -2147483648, %r1972, %p306;
	shr.u32 	%r1974, %r1973, %r2287;
	and.b32  	%r349, %r1974, %r218;
	ld.shared.u32 	%r1975, [%r347+1536];
	setp.eq.s32 	%p307, %r1975, 2147483647;
	selp.b32 	%r1976, -2147483648, %r1975, %p307;
	shr.u32 	%r1977, %r1976, %r2287;
	and.b32  	%r350, %r1977, %r218;
	ld.shared.u32 	%r1978, [%r347+3072];
	setp.eq.s32 	%p308, %r1978, 2147483647;
	selp.b32 	%r1979, -2147483648, %r1978, %p308;
	shr.u32 	%r1980, %r1979, %r2287;
	and.b32  	%r351, %r1980, %r218;
	ld.shared.u32 	%r1981, [%r347+4608];
	setp.eq.s32 	%p309, %r1981, 2147483647;
	selp.b32 	%r1982, -2147483648, %r1981, %p309;
	shr.u32 	%r1983, %r1982, %r2287;
	and.b32  	%r352, %r1983, %r218;
	ld.shared.u32 	%r1984, [%r347+6144];
	setp.eq.s32 	%p310, %r1984, 2147483647;
	selp.b32 	%r1985, -2147483648, %r1984, %p310;
	shr.u32 	%r1986, %r1985, %r2287;
	and.b32  	%r353, %r1986, %r218;
	ld.shared.u32 	%r1987, [%r347+7680];
	setp.eq.s32 	%p311, %r1987, 2147483647;
	selp.b32 	%r1988, -2147483648, %r1987, %p311;
	shr.u32 	%r1989, %r1988, %r2287;
	and.b32  	%r354, %r1989, %r218;
	ld.shared.u32 	%r1990, [%r347+9216];
	setp.eq.s32 	%p312, %r1990, 2147483647;
	selp.b32 	%r1991, -2147483648, %r1990, %p312;
	shr.u32 	%r1992, %r1991, %r2287;
	and.b32  	%r355, %r1992, %r218;
	ld.shared.u32 	%r1993, [%r347+10752];
	setp.eq.s32 	%p313, %r1993, 2147483647;
	selp.b32 	%r1994, -2147483648, %r1993, %p313;
	shr.u32 	%r1995, %r1994, %r2287;
	and.b32  	%r356, %r1995, %r218;
	ld.shared.u32 	%r1996, [%r347+12288];
	setp.eq.s32 	%p314, %r1996, 2147483647;
	selp.b32 	%r1997, -2147483648, %r1996, %p314;
	shr.u32 	%r1998, %r1997, %r2287;
	and.b32  	%r357, %r1998, %r218;
	ld.shared.u32 	%r1999, [%r347+13824];
	setp.eq.s32 	%p315, %r1999, 2147483647;
	selp.b32 	%r2000, -2147483648, %r1999, %p315;
	shr.u32 	%r2001, %r2000, %r2287;
	and.b32  	%r358, %r2001, %r218;
	ld.shared.u32 	%r2002, [%r347+15360];
	setp.eq.s32 	%p316, %r2002, 2147483647;
	selp.b32 	%r2003, -2147483648, %r2002, %p316;
	shr.u32 	%r2004, %r2003, %r2287;
	and.b32  	%r359, %r2004, %r218;
	ld.shared.u32 	%r2005, [%r347+16896];
	setp.eq.s32 	%p317, %r2005, 2147483647;
	selp.b32 	%r2006, -2147483648, %r2005, %p317;
	shr.u32 	%r2007, %r2006, %r2287;
	and.b32  	%r360, %r2007, %r218;
	ld.shared.u32 	%r2008, [%r347+18432];
	setp.eq.s32 	%p318, %r2008, 2147483647;
	selp.b32 	%r2009, -2147483648, %r2008, %p318;
	shr.u32 	%r2010, %r2009, %r2287;
	and.b32  	%r361, %r2010, %r218;
	ld.shared.u32 	%r2011, [%r347+19968];
	setp.eq.s32 	%p319, %r2011, 2147483647;
	selp.b32 	%r2012, -2147483648, %r2011, %p319;
	shr.u32 	%r2013, %r2012, %r2287;
	and.b32  	%r362, %r2013, %r218;
	ld.shared.u32 	%r2014, [%r347+21504];
	setp.eq.s32 	%p320, %r2014, 2147483647;
	selp.b32 	%r2015, -2147483648, %r2014, %p320;
	shr.u32 	%r2016, %r2015, %r2287;
	and.b32  	%r363, %r2016, %r218;
	ld.shared.u32 	%r2017, [%r347+23040];
	setp.eq.s32 	%p321, %r2017, 2147483647;
	selp.b32 	%r2018, -2147483648, %r2017, %p321;
	shr.u32 	%r2019, %r2018, %r2287;
	and.b32  	%r364, %r2019, %r218;
	ld.shared.u32 	%r2020, [%r347+24576];
	setp.eq.s32 	%p322, %r2020, 2147483647;
	selp.b32 	%r2021, -2147483648, %r2020, %p322;
	shr.u32 	%r2022, %r2021, %r2287;
	and.b32  	%r365, %r2022, %r218;
	@%p305 bra 	$L__BB5_262;
	ld.param.u64 	%rd443, [_ZN3cub18CUB_300001_SM_10006detail10radix_sort29DeviceRadixSortOnesweepKernelINS1_5radix10policy_hubIfiyE10Policy1000ELNS0_9SortOrderE1EfiyiiNS1_21identity_decomposer_tEEEvPT5_SB_PT3_PKSC_PT1_PKSG_PT2_PKSK_T4_iiT6__param_7];
	cvta.to.global.u64 	%rd249, %rd443;
	and.b32  	%r2026, %r1, 31;
	or.b32  	%r2027, %r702, %r2026;
	cvt.u64.u32 	%rd250, %r2027;
	mul.lo.s32 	%r2028, %r3, 6528;
	cvt.s64.s32 	%rd251, %r2028;
	add.s64 	%rd252, %rd250, %rd251;
	shl.b64 	%rd253, %rd252, 2;
	add.s64 	%rd254, %rd249, %rd253;
	ld.global.u32 	%r2423, [%rd254];
	ld.global.u32 	%r2424, [%rd254+128];
	ld.global.u32 	%r2425, [%rd254+256];
	ld.global.u32 	%r2426, [%rd254+384];
	ld.global.u32 	%r2427, [%rd254+512];
	ld.global.u32 	%r2428, [%rd254+640];
	ld.global.u32 	%r2429, [%rd254+768];
	ld.global.u32 	%r2430, [%rd254+896];
	ld.global.u32 	%r2431, [%rd254+1024];
	ld.global.u32 	%r2432, [%rd254+1152];
	ld.global.u32 	%r2433, [%rd254+1280];
	ld.global.u32 	%r2434, [%rd254+1408];
	ld.global.u32 	%r2435, [%rd254+1536];
	ld.global.u32 	%r2436, [%rd254+1664];
	ld.global.u32 	%r2437, [%rd254+1792];
	ld.global.u32 	%r2438, [%rd254+1920];
	ld.global.u32 	%r2439, [%rd254+2048];
	bra.uni 	$L__BB5_296;
$L__BB5_262:
	ld.param.u32 	%r2248, [_ZN3cub18CUB_300001_SM_10006detail10radix_sort29DeviceRadixSortOnesweepKernelINS1_5radix10policy_hubIfiyE10Policy1000ELNS0_9SortOrderE1EfiyiiNS1_21identity_decomposer_tEEEvPT5_SB_PT3_PKSC_PT1_PKSG_PT2_PKSK_T4_iiT6__param_8];
	ld.param.u64 	%rd444, [_ZN3cub18CUB_300001_SM_10006detail10radix_sort29DeviceRadixSortOnesweepKernelINS1_5radix10policy_hubIfiyE10Policy1000ELNS0_9SortOrderE1EfiyiiNS1_21identity_decomposer_tEEEvPT5_SB_PT3_PKSC_PT1_PKSG_PT2_PKSK_T4_iiT6__param_7];
	cvta.to.global.u64 	%rd255, %rd444;
	cvt.s64.s32 	%rd256, %r442;
	add.s64 	%rd257, %rd7, %rd256;
	shl.b64 	%rd258, %rd257, 2;
	add.s64 	%rd23, %rd255, %rd258;
	cvt.u32.u64 	%r2031, %rd7;
	sub.s32 	%r383, %r2248, %r442;
	setp.ge.s32 	%p323, %r2031, %r383;
	@%p323 bra 	$L__BB5_264;
	ld.global.u32 	%r2423, [%rd23];
$L__BB5_264:
	add.s32 	%r2034, %r2031, 32;
	setp.ge.s32 	%p324, %r2034, %r383;
	@%p324 bra 	$L__BB5_266;
	ld.global.u32 	%r2424, [%rd23+128];
$L__BB5_266:
	add.s32 	%r2037, %r2031, 64;
	setp.ge.s32 	%p325, %r2037, %r383;
	@%p325 bra 	$L__BB5_268;
	ld.global.u32 	%r2425, [%rd23+256];
$L__BB5_268:
	add.s32 	%r2040, %r2031, 96;
	setp.ge.s32 	%p326, %r2040, %r383;
	@%p326 bra 	$L__BB5_270;
	ld.global.u32 	%r2426, [%rd23+384];
$L__BB5_270:
	add.s32 	%r2043, %r2031, 128;
	setp.ge.s32 	%p327, %r2043, %r383;
	@%p327 bra 	$L__BB5_272;
	ld.global.u32 	%r2427, [%rd23+512];
$L__BB5_272:
	add.s32 	%r2046, %r2031, 160;
	setp.ge.s32 	%p328, %r2046, %r383;
	@%p328 bra 	$L__BB5_274;
	ld.global.u32 	%r2428, [%rd23+640];
$L__BB5_274:
	add.s32 	%r2049, %r2031, 192;
	setp.ge.s32 	%p329, %r2049, %r383;
	@%p329 bra 	$L__BB5_276;
	ld.global.u32 	%r2429, [%rd23+768];
$L__BB5_276:
	add.s32 	%r2052, %r2031, 224;
	setp.ge.s32 	%p330, %r2052, %r383;
	@%p330 bra 	$L__BB5_278;
	ld.param.u64 	%rd445, [_ZN3cub18CUB_300001_SM_10006detail10radix_sort29DeviceRadixSortOnesweepKernelINS1_5radix10policy_hubIfiyE10Policy1000ELNS0_9SortOrderE1EfiyiiNS1_21identity_decomposer_tEEEvPT5_SB_PT3_PKSC_PT1_PKSG_PT2_PKSK_T4_iiT6__param_7];
	cvta.to.global.u64 	%rd259, %rd445;
	add.s64 	%rd263, %rd259, %rd258;
	ld.global.u32 	%r2430, [%rd263+896];
$L__BB5_278:
	add.s32 	%r2056, %r2031, 256;
	setp.ge.s32 	%p331, %r2056, %r383;
	@%p331 bra 	$L__BB5_280;
	ld.param.u64 	%rd446, [_ZN3cub18CUB_300001_SM_10006detail10radix_sort29DeviceRadixSortOnesweepKernelINS1_5radix10policy_hubIfiyE10Policy1000ELNS0_9SortOrderE1EfiyiiNS1_21identity_decomposer_tEEEvPT5_SB_PT3_PKSC_PT1_PKSG_PT2_PKSK_T4_iiT6__param_7];
	cvta.to.global.u64 	%rd264, %rd446;
	cvt.s64.s32 	%rd265, %r442;
	add.s64 	%rd266, %rd7, %rd265;
	shl.b64 	%rd267, %rd266, 2;
	add.s64 	%rd268, %rd264, %rd267;
	ld.global.u32 	%r2431, [%rd268+1024];
$L__BB5_280:
	add.s32 	%r2060, %r2031, 288;
	setp.ge.s32 	%p332, %r2060, %r383;
	@%p332 bra 	$L__BB5_282;
	ld.param.u64 	%rd447, [_ZN3cub18CUB_300001_SM_10006detail10radix_sort29DeviceRadixSortOnesweepKernelINS1_5radix10policy_hubIfiyE10Policy1000ELNS0_9SortOrderE1EfiyiiNS1_21identity_decomposer_tEEEvPT5_SB_PT3_PKSC_PT1_PKSG_PT2_PKSK_T4_iiT6__param_7];
	cvta.to.global.u64 	%rd269, %rd447;
	cvt.s64.s32 	%rd270, %r442;
	add.s64 	%rd271, %rd7, %rd270;
	shl.b64 	%rd272, %rd271, 2;
	add.s64 	%rd273, %rd269, %rd272;
	ld.global.u32 	%r2432, [%rd273+1152];
$L__BB5_282:
	add.s32 	%r2064, %r2031, 320;
	setp.ge.s32 	%p333, %r2064, %r383;
	@%p333 bra 	$L__BB5_284;
	ld.param.u64 	%rd448, [_ZN3cub18CUB_300001_SM_10006detail10radix_sort29DeviceRadixSortOnesweepKernelINS1_5radix10policy_hubIfiyE10Policy1000ELNS0_9SortOrderE1EfiyiiNS1_21identity_decomposer_tEEEvPT5_SB_PT3_PKSC_PT1_PKSG_PT2_PKSK_T4_iiT6__param_7];
	cvta.to.global.u64 	%rd274, %rd448;
	cvt.s64.s32 	%rd275, %r442;
	add.s64 	%rd276, %rd7, %rd275;
	shl.b64 	%rd277, %rd276, 2;
	add.s64 	%rd278, %rd274, %rd277;
	ld.global.u32 	%r2433, [%rd278+1280];
$L__BB5_284:
	add.s32 	%r2068, %r2031, 352;
	setp.ge.s32 	%p334, %r2068, %r383;
	@%p334 bra 	$L__BB5_286;
	ld.param.u64 	%rd449, [_ZN3cub18CUB_300001_SM_10006detail10radix_sort29DeviceRadixSortOnesweepKernelINS1_5radix10policy_hubIfiyE10Policy1000ELNS0_9SortOrderE1EfiyiiNS1_21identity_decomposer_tEEEvPT5_SB_PT3_PKSC_PT1_PKSG_PT2_PKSK_T4_iiT6__param_7];
	cvta.to.global.u64 	%rd279, %rd449;
	mul.lo.s32 	%r2069, %r3, 6528;
	cvt.s64.s32 	%rd280, %r2069;
	add.s64 	%rd281, %rd7, %rd280;
	shl.b64 	%rd282, %rd281, 2;
	add.s64 	%rd283, %rd279, %rd282;
	ld.global.u32 	%r2434, [%rd283+1408];
$L__BB5_286:
	add.s32 	%r2072, %r2031, 384;
	setp.ge.s32 	%p335, %r2072, %r383;
	@%p335 bra 	$L__BB5_288;
	ld.param.u64 	%rd450, [_ZN3cub18CUB_300001_SM_10006detail10radix_sort29DeviceRadixSortOnesweepKernelINS1_5radix10policy_hubIfiyE10Policy1000ELNS0_9SortOrderE1EfiyiiNS1_21identity_decomposer_tEEEvPT5_SB_PT3_PKSC_PT1_PKSG_PT2_PKSK_T4_iiT6__param_7];
	cvta.to.global.u64 	%rd284, %rd450;
	mul.lo.s32 	%r2073, %r3, 6528;
	cvt.s64.s32 	%rd285, %r2073;
	add.s64 	%rd286, %rd7, %rd285;
	shl.b64 	%rd287, %rd286, 2;
	add.s64 	%rd288, %rd284, %rd287;
	ld.global.u32 	%r2435, [%rd288+1536];
$L__BB5_288:
	cvt.u32.u64 	%r2075, %rd7;
	add.s32 	%r2076, %r2075, 416;
	setp.ge.s32 	%p336, %r2076, %r383;
	@%p336 bra 	$L__BB5_290;
	ld.param.u64 	%rd451, [_ZN3cub18CUB_300001_SM_10006detail10radix_sort29DeviceRadixSortOnesweepKernelINS1_5radix10policy_hubIfiyE10Policy1000ELNS0_9SortOrderE1EfiyiiNS1_21identity_decomposer_tEEEvPT5_SB_PT3_PKSC_PT1_PKSG_PT2_PKSK_T4_iiT6__param_7];
	cvta.to.global.u64 	%rd289, %rd451;
	mul.lo.s32 	%r2077, %r3, 6528;
	cvt.s64.s32 	%rd290, %r2077;
	add.s64 	%rd291, %rd7, %rd290;
	shl.b64 	%rd292, %rd291, 2;
	add.s64 	%rd293, %rd289, %rd292;
	ld.global.u32 	%r2436, [%rd293+1664];
$L__BB5_290:
	cvt.u32.u64 	%r2079, %rd7;
	add.s32 	%r2080, %r2079, 448;
	setp.ge.s32 	%p337, %r2080, %r383;
	@%p337 bra 	$L__BB5_292;
	ld.param.u64 	%rd452, [_ZN3cub18CUB_300001_SM_10006detail10radix_sort29DeviceRadixSortOnesweepKernelINS1_5radix10policy_hubIfiyE10Policy1000ELNS0_9SortOrderE1EfiyiiNS1_21identity_decomposer_tEEEvPT5_SB_PT3_PKSC_PT1_PKSG_PT2_PKSK_T4_iiT6__param_7];
	cvta.to.global.u64 	%rd294, %rd452;
	mul.lo.s32 	%r2081, %r3, 6528;
	cvt.s64.s32 	%rd295, %r2081;
	add.s64 	%rd296, %rd7, %rd295;
	shl.b64 	%rd297, %rd296, 2;
	add.s64 	%rd298, %rd294, %rd297;
	ld.global.u32 	%r2437, [%rd298+1792];
$L__BB5_292:
	cvt.u32.u64 	%r2083, %rd7;
	add.s32 	%r2084, %r2083, 480;
	setp.ge.s32 	%p338, %r2084, %r383;
	@%p338 bra 	$L__BB5_294;
	ld.param.u64 	%rd453, [_ZN3cub18CUB_300001_SM_10006detail10radix_sort29DeviceRadixSortOnesweepKernelINS1_5radix10policy_hubIfiyE10Policy1000ELNS0_9SortOrderE1EfiyiiNS1_21identity_decomposer_tEEEvPT5_SB_PT3_PKSC_PT1_PKSG_PT2_PKSK_T4_iiT6__param_7];
	cvta.to.global.u64 	%rd299, %rd453;
	mul.lo.s32 	%r2085, %r3, 6528;
	cvt.s64.s32 	%rd300, %r2085;
	add.s64 	%rd301, %rd7, %rd300;
	shl.b64 	%rd302, %rd301, 2;
	add.s64 	%rd303, %rd299, %rd302;
	ld.global.u32 	%r2438, [%rd303+1920];
$L__BB5_294:
	cvt.u32.u64 	%r2087, %rd7;
	add.s32 	%r2088, %r2087, 512;
	setp.ge.s32 	%p339, %r2088, %r383;
	@%p339 bra 	$L__BB5_296;
	ld.param.u64 	%rd454, [_ZN3cub18CUB_300001_SM_10006detail10radix_sort29DeviceRadixSortOnesweepKernelINS1_5radix10policy_hubIfiyE10Policy1000ELNS0_9SortOrderE1EfiyiiNS1_21identity_decomposer_tEEEvPT5_SB_PT3_PKSC_PT1_PKSG_PT2_PKSK_T4_iiT6__param_7];
	cvta.to.global.u64 	%rd304, %rd454;
	mov.u32 	%r2089, %tid.x;
	and.b32  	%r2090, %r2089, 992;
	mul.lo.s32 	%r2091, %r2090, 17;
	and.b32  	%r2092, %r2089, 31;
	or.b32  	%r2093, %r2091, %r2092;
	cvt.u64.u32 	%rd305, %r2093;
	mul.lo.s32 	%r2094, %r3, 6528;
	cvt.s64.s32 	%rd306, %r2094;
	add.s64 	%rd307, %rd305, %rd306;
	shl.b64 	%rd308, %rd307, 2;
	add.s64 	%rd309, %rd304, %rd308;
	ld.global.u32 	%r2439, [%rd309+2048];
$L__BB5_296:
	ld.param.u32 	%r2249, [_ZN3cub18CUB_300001_SM_10006detail10radix_sort29DeviceRadixSortOnesweepKernelINS1_5radix10policy_hubIfiyE10Policy1000ELNS0_9SortOrderE1EfiyiiNS1_21identity_decomposer_tEEEvPT5_SB_PT3_PKSC_PT1_PKSG_PT2_PKSK_T4_iiT6__param_8];
	ld.param.u64 	%rd441, [_ZN3cub18CUB_300001_SM_10006detail10radix_sort29DeviceRadixSortOnesweepKernelINS1_5radix10policy_hubIfiyE10Policy1000ELNS0_9SortOrderE1EfiyiiNS1_21identity_decomposer_tEEEvPT5_SB_PT3_PKSC_PT1_PKSG_PT2_PKSK_T4_iiT6__param_6];
	cvta.to.global.u64 	%rd24, %rd441;
	mov.u32 	%r434, %tid.x;
	cvt.u64.u32 	%rd25, %r434;
	shl.b32 	%r2095, %r434, 2;
	mov.u32 	%r2096, _ZZN3cub18CUB_300001_SM_10006detail10radix_sort29DeviceRadixSortOnesweepKernelINS1_5radix10policy_hubIfiyE10Policy1000ELNS0_9SortOrderE1EfiyiiNS1_21identity_decomposer_tEEEvPT5_SB_PT3_PKSC_PT1_PKSG_PT2_PKSK_T4_iiT6_E1s;
	add.s32 	%r435, %r2096, %r2095;
	mad.lo.s32 	%r2097, %r3, 6528, 6528;
	setp.gt.s32 	%p340, %r2097, %r2249;
	bar.sync 	0;
	st.shared.u32 	[%r320+-4], %r2423;
	st.shared.u32 	[%r321+-4], %r2424;
	st.shared.u32 	[%r322+-4], %r2425;
	st.shared.u32 	[%r323+-4], %r2426;
	st.shared.u32 	[%r324+-4], %r2427;
	st.shared.u32 	[%r325+-4], %r2428;
	st.shared.u32 	[%r326+-4], %r2429;
	st.shared.u32 	[%r327+-4], %r2430;
	st.shared.u32 	[%r328+-4], %r2431;
	st.shared.u32 	[%r329+-4], %r2432;
	st.shared.u32 	[%r330+-4], %r2433;
	st.shared.u32 	[%r331+-4], %r2434;
	st.shared.u32 	[%r332+-4], %r2435;
	st.shared.u32 	[%r333+-4], %r2436;
	st.shared.u32 	[%r334+-4], %r2437;
	st.shared.u32 	[%r335+-4], %r2438;
	st.shared.u32 	[%r336+-4], %r2439;
	bar.sync 	0;
	@%p340 bra 	$L__BB5_298;
	ld.shared.u32 	%r2098, [%r435];
	shl.b32 	%r2099, %r349, 3;
	add.s32 	%r2101, %r2096, 26112;
	add.s32 	%r2102, %r2101, %r2099;
	ld.shared.u64 	%rd310, [%r2102];
	add.s64 	%rd311, %rd310, %rd25;
	shl.b64 	%rd312, %rd311, 2;
	add.s64 	%rd313, %rd24, %rd312;
	st.global.u32 	[%rd313], %r2098;
	bar.warp.sync 	-1;
	ld.shared.u32 	%r2103, [%r435+1536];
	shl.b32 	%r2104, %r350, 3;
	add.s32 	%r2105, %r2101, %r2104;
	ld.shared.u64 	%rd314, [%r2105];
	add.s64 	%rd315, %rd314, %rd25;
	shl.b64 	%rd316, %rd315, 2;
	add.s64 	%rd317, %rd24, %rd316;
	st.global.u32 	[%rd317+1536], %r2103;
	bar.warp.sync 	-1;
	ld.shared.u32 	%r2106, [%r435+3072];
	shl.b32 	%r2107, %r351, 3;
	add.s32 	%r2108, %r2101, %r2107;
	ld.shared.u64 	%rd318, [%r2108];
	add.s64 	%rd319, %rd318, %rd25;
	shl.b64 	%rd320, %rd319, 2;
	add.s64 	%rd321, %rd24, %rd320;
	st.global.u32 	[%rd321+3072], %r2106;
	bar.warp.sync 	-1;
	ld.shared.u32 	%r2109, [%r435+4608];
	shl.b32 	%r2110, %r352, 3;
	add.s32 	%r2111, %r2101, %r2110;
	ld.shared.u64 	%rd322, [%r2111];
	add.s64 	%rd323, %rd322, %rd25;
	shl.b64 	%rd324, %rd323, 2;
	add.s64 	%rd325, %rd24, %rd324;
	st.global.u32 	[%rd325+4608], %r2109;
	bar.warp.sync 	-1;
	ld.shared.u32 	%r2112, [%r435+6144];
	shl.b32 	%r2113, %r353, 3;
	add.s32 	%r2114, %r2101, %r2113;
	ld.shared.u64 	%rd326, [%r2114];
	add.s64 	%rd327, %rd326, %rd25;
	shl.b64 	%rd328, %rd327, 2;
	add.s64 	%rd329, %rd24, %rd328;
	st.global.u32 	[%rd329+6144], %r2112;
	bar.warp.sync 	-1;
	ld.shared.u32 	%r2115, [%r435+7680];
	shl.b32 	%r2116, %r354, 3;
	add.s32 	%r2117, %r2101, %r2116;
	ld.shared.u64 	%rd330, [%r2117];
	add.s64 	%rd331, %rd330, %rd25;
	shl.b64 	%rd332, %rd331, 2;
	add.s64 	%rd333, %rd24, %rd332;
	st.global.u32 	[%rd333+7680], %r2115;
	bar.warp.sync 	-1;
	ld.shared.u32 	%r2118, [%r435+9216];
	shl.b32 	%r2119, %r355, 3;
	add.s32 	%r2120, %r2101, %r2119;
	ld.shared.u64 	%rd334, [%r2120];
	add.s64 	%rd335, %rd334, %rd25;
	shl.b64 	%rd336, %rd335, 2;
	add.s64 	%rd337, %rd24, %rd336;
	st.global.u32 	[%rd337+9216], %r2118;
	bar.warp.sync 	-1;
	ld.shared.u32 	%r2121, [%r435+10752];
	shl.b32 	%r2122, %r356, 3;
	add.s32 	%r2123, %r2101, %r2122;
	ld.shared.u64 	%rd338, [%r2123];
	add.s64 	%rd339, %rd338, %rd25;
	shl.b64 	%rd340, %rd339, 2;
	add.s64 	%rd341, %rd24, %rd340;
	st.global.u32 	[%rd341+10752], %r2121;
	bar.warp.sync 	-1;
	ld.shared.u32 	%r2124, [%r435+12288];
	shl.b32 	%r2125, %r357, 3;
	add.s32 	%r2126, %r2101, %r2125;
	ld.shared.u64 	%rd342, [%r2126];
	add.s64 	%rd343, %rd342, %rd25;
	shl.b64 	%rd344, %rd343, 2;
	add.s64 	%rd345, %rd24, %rd344;
	st.global.u32 	[%rd345+12288], %r2124;
	bar.warp.sync 	-1;
	ld.shared.u32 	%r2127, [%r435+13824];
	shl.b32 	%r2128, %r358, 3;
	add.s32 	%r2129, %r2101, %r2128;
	ld.shared.u64 	%rd346, [%r2129];
	add.s64 	%rd347, %rd346, %rd25;
	shl.b64 	%rd348, %rd347, 2;
	add.s64 	%rd349, %rd24, %rd348;
	st.global.u32 	[%rd349+13824], %r2127;
	bar.warp.sync 	-1;
	ld.shared.u32 	%r2130, [%r435+15360];
	shl.b32 	%r2131, %r359, 3;
	add.s32 	%r2132, %r2101, %r2131;
	ld.shared.u64 	%rd350, [%r2132];
	add.s64 	%rd351, %rd350, %rd25;
	shl.b64 	%rd352, %rd351, 2;
	add.s64 	%rd353, %rd24, %rd352;
	st.global.u32 	[%rd353+15360], %r2130;
	bar.warp.sync 	-1;
	ld.shared.u32 	%r2133, [%r435+16896];
	shl.b32 	%r2134, %r360, 3;
	add.s32 	%r2135, %r2101, %r2134;
	ld.shared.u64 	%rd354, [%r2135];
	add.s64 	%rd355, %rd354, %rd25;
	shl.b64 	%rd356, %rd355, 2;
	add.s64 	%rd357, %rd24, %rd356;
	st.global.u32 	[%rd357+16896], %r2133;
	bar.warp.sync 	-1;
	ld.shared.u32 	%r2136, [%r435+18432];
	shl.b32 	%r2137, %r361, 3;
	add.s32 	%r2138, %r2101, %r2137;
	ld.shared.u64 	%rd358, [%r2138];
	add.s64 	%rd359, %rd358, %rd25;
	shl.b64 	%rd360, %rd359, 2;
	add.s64 	%rd361, %rd24, %rd360;
	st.global.u32 	[%rd361+18432], %r2136;
	bar.warp.sync 	-1;
	ld.shared.u32 	%r2139, [%r435+19968];
	shl.b32 	%r2140, %r362, 3;
	add.s32 	%r2141, %r2101, %r2140;
	ld.shared.u64 	%rd362, [%r2141];
	add.s64 	%rd363, %rd362, %rd25;
	shl.b64 	%rd364, %rd363, 2;
	add.s64 	%rd365, %rd24, %rd364;
	st.global.u32 	[%rd365+19968], %r2139;
	bar.warp.sync 	-1;
	ld.shared.u32 	%r2142, [%r435+21504];
	shl.b32 	%r2143, %r363, 3;
	add.s32 	%r2144, %r2101, %r2143;
	ld.shared.u64 	%rd366, [%r2144];
	add.s64 	%rd367, %rd366, %rd25;
	shl.b64 	%rd368, %rd367, 2;
	add.s64 	%rd369, %rd24, %rd368;
	st.global.u32 	[%rd369+21504], %r2142;
	bar.warp.sync 	-1;
	ld.shared.u32 	%r2145, [%r435+23040];
	shl.b32 	%r2146, %r364, 3;
	add.s32 	%r2147, %r2101, %r2146;
	ld.shared.u64 	%rd370, [%r2147];
	add.s64 	%rd371, %rd370, %rd25;
	shl.b64 	%rd372, %rd371, 2;
	add.s64 	%rd373, %rd24, %rd372;
	st.global.u32 	[%rd373+23040], %r2145;
	bar.warp.sync 	-1;
	ld.shared.u32 	%r2148, [%r435+24576];
	shl.b32 	%r2149, %r365, 3;
	add.s32 	%r2150, %r2101, %r2149;
	ld.shared.u64 	%rd374, [%r2150];
	add.s64 	%rd375, %rd374, %rd25;
	shl.b64 	%rd376, %rd375, 2;
	add.s64 	%rd377, %rd24, %rd376;
	st.global.u32 	[%rd377+24576], %r2148;
	bar.warp.sync 	-1;
	bra.uni 	$L__BB5_333;
$L__BB5_298:
	ld.param.u32 	%r2250, [_ZN3cub18CUB_300001_SM_10006detail10radix_sort29DeviceRadixSortOnesweepKernelINS1_5radix10policy_hubIfiyE10Policy1000ELNS0_9SortOrderE1EfiyiiNS1_21identity_decomposer_tEEEvPT5_SB_PT3_PKSC_PT1_PKSG_PT2_PKSK_T4_iiT6__param_8];
	mad.lo.s32 	%r436, %r3, -6528, %r2250;
	shl.b32 	%r2151, %r349, 3;
	add.s32 	%r2153, %r2096, %r2151;
	ld.shared.u64 	%rd26, [%r2153+26112];
	setp.ge.s32 	%p341, %r434, %r436;
	@%p341 bra 	$L__BB5_300;
	ld.shared.u32 	%r2154, [%r435];
	add.s64 	%rd378, %rd26, %rd25;
	shl.b64 	%rd379, %rd378, 2;
	add.s64 	%rd380, %rd24, %rd379;
	st.global.u32 	[%rd380], %r2154;
$L__BB5_300:
	bar.warp.sync 	-1;
	shl.b32 	%r2155, %r350, 3;
	add.s32 	%r2157, %r2096, %r2155;
	ld.shared.u64 	%rd27, [%r2157+26112];
	add.s32 	%r2158, %r434, 384;
	setp.ge.s32 	%p342, %r2158, %r436;
	@%p342 bra 	$L__BB5_302;
	ld.shared.u32 	%r2159, [%r435+1536];
	add.s64 	%rd381, %rd27, %rd25;
	shl.b64 	%rd382, %rd381, 2;
	add.s64 	%rd383, %rd24, %rd382;
	st.global.u32 	[%rd383+1536], %r2159;
$L__BB5_302:
	bar.warp.sync 	-1;
	shl.b32 	%r2160, %r351, 3;
	add.s32 	%r2162, %r2096, %r2160;
	ld.shared.u64 	%rd28, [%r2162+26112];
	add.s32 	%r2163, %r434, 768;
	setp.ge.s32 	%p343, %r2163, %r436;
	@%p343 bra 	$L__BB5_304;
	ld.shared.u32 	%r2164, [%r435+3072];
	add.s64 	%rd384, %rd28, %rd25;
	shl.b64 	%rd385, %rd384, 2;
	add.s64 	%rd386, %rd24, %rd385;
	st.global.u32 	[%rd386+3072], %r2164;
$L__BB5_304:
	bar.warp.sync 	-1;
	shl.b32 	%r2165, %r352, 3;
	add.s32 	%r2167, %r2096, %r2165;
	ld.shared.u64 	%rd29, [%r2167+26112];
	add.s32 	%r2168, %r434, 1152;
	setp.ge.s32 	%p344, %r2168, %r436;
	@%p344 bra 	$L__BB5_306;
	ld.shared.u32 	%r2169, [%r435+4608];
	add.s64 	%rd387, %rd29, %rd25;
	shl.b64 	%rd388, %rd387, 2;
	add.s64 	%rd389, %rd24, %rd388;
	st.global.u32 	[%rd389+4608], %r2169;
$L__BB5_306:
	bar.warp.sync 	-1;
	shl.b32 	%r2170, %r353, 3;
	add.s32 	%r2172, %r2096, %r2170;
	ld.shared.u64 	%rd30, [%r2172+26112];
	add.s32 	%r2173, %r434, 1536;
	setp.ge.s32 	%p345, %r2173, %r436;
	@%p345 bra 	$L__BB5_308;
	ld.shared.u32 	%r2174, [%r435+6144];
	add.s64 	%rd390, %rd30, %rd25;
	shl.b64 	%rd391, %rd390, 2;
	add.s64 	%rd392, %rd24, %rd391;
	st.global.u32 	[%rd392+6144], %r2174;
$L__BB5_308:
	bar.warp.sync 	-1;
	shl.b32 	%r2175, %r354, 3;
	add.s32 	%r2177, %r2096, %r2175;
	ld.shared.u64 	%rd31, [%r2177+26112];
	add.s32 	%r2178, %r434, 1920;
	setp.ge.s32 	%p346, %r2178, %r436;
	@%p346 bra 	$L__BB5_310;
	ld.shared.u32 	%r2179, [%r435+7680];
	add.s64 	%rd393, %rd31, %rd25;
	shl.b64 	%rd394, %rd393, 2;
	add.s64 	%rd395, %rd24, %rd394;
	st.global.u32 	[%rd395+7680], %r2179;
$L__BB5_310:
	bar.warp.sync 	-1;
	shl.b32 	%r2180, %r355, 3;
	add.s32 	%r2182, %r2096, %r2180;
	ld.shared.u64 	%rd32, [%r2182+26112];
	add.s32 	%r2183, %r434, 2304;
	setp.ge.s32 	%p347, %r2183, %r436;
	@%p347 bra 	$L__BB5_312;
	ld.shared.u32 	%r2184, [%r435+9216];
	add.s64 	%rd396, %rd32, %rd25;
	shl.b64 	%rd397, %rd396, 2;
	add.s64 	%rd398, %rd24, %rd397;
	st.global.u32 	[%rd398+9216], %r2184;
$L__BB5_312:
	bar.warp.sync 	-1;
	shl.b32 	%r2185, %r356, 3;
	add.s32 	%r2187, %r2096, %r2185;
	ld.shared.u64 	%rd33, [%r2187+26112];
	add.s32 	%r2188, %r434, 2688;
	setp.ge.s32 	%p348, %r2188, %r436;
	@%p348 bra 	$L__BB5_314;
	ld.shared.u32 	%r2189, [%r435+10752];
	add.s64 	%rd399, %rd33, %rd25;
	shl.b64 	%rd400, %rd399, 2;
	add.s64 	%rd401, %rd24, %rd400;
	st.global.u32 	[%rd401+10752], %r2189;
$L__BB5_314:
	bar.warp.sync 	-1;
	shl.b32 	%r2190, %r357, 3;
	add.s32 	%r2192, %r2096, %r2190;
	ld.shared.u64 	%rd34, [%r2192+26112];
	or.b32  	%r2193, %r434, 3072;
	setp.ge.s32 	%p349, %r2193, %r436;
	@%p349 bra 	$L__BB5_316;
	ld.shared.u32 	%r2194, [%r435+12288];
	add.s64 	%rd402, %rd34, %rd25;
	shl.b64 	%rd403, %rd402, 2;
	add.s64 	%rd404, %rd24, %rd403;
	st.global.u32 	[%rd404+12288], %r2194;
$L__BB5_316:
	bar.warp.sync 	-1;
	shl.b32 	%r2195, %r358, 3;
	add.s32 	%r2197, %r2096, %r2195;
	ld.shared.u64 	%rd35, [%r2197+26112];
	add.s32 	%r2198, %r434, 3456;
	setp.ge.s32 	%p350, %r2198, %r436;
	@%p350 bra 	$L__BB5_318;
	ld.shared.u32 	%r2199, [%r435+13824];
	add.s64 	%rd405, %rd35, %rd25;
	shl.b64 	%rd406, %rd405, 2;
	add.s64 	%rd407, %rd24, %rd406;
	st.global.u32 	[%rd407+13824], %r2199;
$L__BB5_318:
	bar.warp.sync 	-1;
	shl.b32 	%r2200, %r359, 3;
	add.s32 	%r2202, %r2096, %r2200;
	ld.shared.u64 	%rd36, [%r2202+26112];
	add.s32 	%r2203, %r434, 3840;
	setp.ge.s32 	%p351, %r2203, %r436;
	@%p351 bra 	$L__BB5_320;
	ld.shared.u32 	%r2204, [%r435+15360];
	add.s64 	%rd408, %rd36, %rd25;
	shl.b64 	%rd409, %rd408, 2;
	add.s64 	%rd410, %rd24, %rd409;
	st.global.u32 	[%rd410+15360], %r2204;
$L__BB5_320:
	bar.warp.sync 	-1;
	shl.b32 	%r2205, %r360, 3;
	add.s32 	%r2207, %r2096, %r2205;
	ld.shared.u64 	%rd37, [%r2207+26112];
	add.s32 	%r2208, %r434, 4224;
	setp.ge.s32 	%p352, %r2208, %r436;
	@%p352 bra 	$L__BB5_322;
	ld.shared.u32 	%r2209, [%r435+16896];
	add.s64 	%rd411, %rd37, %rd25;
	shl.b64 	%rd412, %rd411, 2;
	add.s64 	%rd413, %rd24, %rd412;
	st.global.u32 	[%rd413+16896], %r2209;
$L__BB5_322:
	bar.warp.sync 	-1;
	shl.b32 	%r2210, %r361, 3;
	add.s32 	%r2212, %r2096, %r2210;
	ld.shared.u64 	%rd38, [%r2212+26112];
	add.s32 	%r2213, %r434, 4608;
	setp.ge.s32 	%p353, %r2213, %r436;
	@%p353 bra 	$L__BB5_324;
	ld.shared.u32 	%r2214, [%r435+18432];
	add.s64 	%rd414, %rd38, %rd25;
	shl.b64 	%rd415, %rd414, 2;
	add.s64 	%rd416, %rd24, %rd415;
	st.global.u32 	[%rd416+18432], %r2214;
$L__BB5_324:
	bar.warp.sync 	-1;
	shl.b32 	%r2215, %r362, 3;
	add.s32 	%r2217, %r2096, %r2215;
	ld.shared.u64 	%rd39, [%r2217+26112];
	add.s32 	%r2218, %r434, 4992;
	setp.ge.s32 	%p354, %r2218, %r436;
	@%p354 bra 	$L__BB5_326;
	ld.shared.u32 	%r2219, [%r435+19968];
	add.s64 	%rd417, %rd39, %rd25;
	shl.b64 	%rd418, %rd417, 2;
	add.s64 	%rd419, %rd24, %rd418;
	st.global.u32 	[%rd419+19968], %r2219;
$L__BB5_326:
	bar.warp.sync 	-1;
	shl.b32 	%r2220, %r363, 3;
	add.s32 	%r2222, %r2096, %r2220;
	ld.shared.u64 	%rd40, [%r2222+26112];
	add.s32 	%r2223, %r434, 5376;
	setp.ge.s32 	%p355, %r2223, %r436;
	@%p355 bra 	$L__BB5_328;
	ld.shared.u32 	%r2224, [%r435+21504];
	add.s64 	%rd420, %rd40, %rd25;
	shl.b64 	%rd421, %rd420, 2;
	add.s64 	%rd422, %rd24, %rd421;
	st.global.u32 	[%rd422+21504], %r2224;
$L__BB5_328:
	bar.warp.sync 	-1;
	shl.b32 	%r2225, %r364, 3;
	add.s32 	%r2227, %r2096, %r2225;
	ld.shared.u64 	%rd41, [%r2227+26112];
	add.s32 	%r2228, %r434, 5760;
	setp.ge.s32 	%p356, %r2228, %r436;
	@%p356 bra 	$L__BB5_330;
	ld.shared.u32 	%r2229, [%r435+23040];
	add.s64 	%rd423, %rd41, %rd25;
	shl.b64 	%rd424, %rd423, 2;
	add.s64 	%rd425, %rd24, %rd424;
	st.global.u32 	[%rd425+23040], %r2229;
$L__BB5_330:
	bar.warp.sync 	-1;
	shl.b32 	%r2230, %r365, 3;
	add.s32 	%r2232, %r2096, %r2230;
	ld.shared.u64 	%rd426, [%r2232+26112];
	add.s64 	%rd42, %rd426, %rd25;
	or.b32  	%r2233, %r434, 6144;
	setp.ge.s32 	%p357, %r2233, %r436;
	@%p357 bra 	$L__BB5_332;
	ld.shared.u32 	%r2234, [%r435+24576];
	shl.b64 	%rd427, %rd42, 2;
	add.s64 	%rd428, %rd24, %rd427;
	st.global.u32 	[%rd428+24576], %r2234;
$L__BB5_332:
	bar.warp.sync 	-1;
$L__BB5_333:
	ret;

}
	// .globl	_ZN3cub18CUB_300001_SM_10006detail10radix_sort31DeviceRadixSortSingleTileKernelINS1_5radix10policy_hubIffyE10Policy1000ELNS0_9SortOrderE1EffyNS1_21identity_decomposer_tEEEvPKT1_PSA_PKT2_PSE_T3_iiT4_
.visible .entry _ZN3cub18CUB_300001_SM_10006detail10radix_sort31DeviceRadixSortSingleTileKernelINS1_5radix10policy_hubIffyE10Policy1000ELNS0_9SortOrderE1EffyNS1_21identity_decomposer_tEEEvPKT1_PSA_PKT2_PSE_T3_iiT4_(
	.param .u64 .ptr .align 1 _ZN3cub18CUB_300001_SM_10006detail10radix_sort31DeviceRadixSortSingleTileKernelINS1_5radix10policy_hubIffyE10Policy1000ELNS0_9SortOrderE1EffyNS1_21identity_decomposer_tEEEvPKT1_PSA_PKT2_PSE_T3_iiT4__param_0,
	.param .u64 .ptr .align 1 _ZN3cub18CUB_300001_SM_10006detail10radix_sort31DeviceRadixSortSingleTileKernelINS1_5radix10policy_hubIffyE10Policy1000ELNS0_9SortOrderE1EffyNS1_21identity_decomposer_tEEEvPKT1_PSA_PKT2_PSE_T3_iiT4__param_1,
	.param .u64 .ptr .align 1 _ZN3cub18CUB_300001_SM_10006detail10radix_sort31DeviceRadixSortSingleTileKernelINS1_5radix10policy_hubIffyE10Policy1000ELNS0_9SortOrderE1EffyNS1_21identity_decomposer_tEEEvPKT1_PSA_PKT2_PSE_T3_iiT4__param_2,
	.param .u64 .ptr .align 1 _ZN3cub18CUB_300001_SM_10006detail10radix_sort31DeviceRadixSortSingleTileKernelINS1_5radix10policy_hubIffyE10Policy1000ELNS0_9SortOrderE1EffyNS1_21identity_decomposer_tEEEvPKT1_PSA_PKT2_PSE_T3_iiT4__param_3,
	.param .u64 _ZN3cub18CUB_300001_SM_10006detail10radix_sort31DeviceRadixSortSingleTileKernelINS1_5radix10policy_hubIffyE10Policy1000ELNS0_9SortOrderE1EffyNS1_21identity_decomposer_tEEEvPKT1_PSA_PKT2_PSE_T3_iiT4__param_4,
	.param .u32 _ZN3cub18CUB_300001_SM_10006detail10radix_sort31DeviceRadixSortSingleTileKernelINS1_5radix10policy_hubIffyE10Policy1000ELNS0_9SortOrderE1EffyNS1_21identity_decomposer_tEEEvPKT1_PSA_PKT2_PSE_T3_iiT4__param_5,
	.param .u32 _ZN3cub18CUB_300001_SM_10006detail10radix_sort31DeviceRadixSortSingleTileKernelINS1_5radix10policy_hubIffyE10Policy1000ELNS0_9SortOrderE1EffyNS1_21identity_decomposer_tEEEvPKT1_PSA_PKT2_PSE_T3_iiT4__param_6,
	.param .align 1 .b8 _ZN3cub18CUB_300001_SM_10006detail10radix_sort31DeviceRadixSortSingleTileKernelINS1_5radix10policy_hubIffyE10Policy1000ELNS0_9SortOrderE1EffyNS1_21identity_decomposer_tEEEvPKT1_PSA_PKT2_PSE_T3_iiT4__param_7[1]
)
.maxntid 256
.minnctapersm 1
{
	.reg .pred 	%p<130>;
	.reg .b16 	%rs<39>;
	.reg .b32 	%r<805>;
	.reg .b32 	%f<153>;
	.reg .b64 	%rd<37>;
	// demoted variable
	.shared .align 16 .b8 _ZZN3cub18CUB_300001_SM_10006detail10radix_sort31DeviceRadixSortSingleTileKernelINS1_5radix10policy_hubIffyE10Policy1000ELNS0_9SortOrderE1EffyNS1_21identity_decomposer_tEEEvPKT1_PSA_PKT2_PSE_T3_iiT4_E12temp_storage[33856];
	ld.param.u64 	%rd10, [_ZN3cub18CUB_300001_SM_10006detail10radix_sort31DeviceRadixSortSingleTileKernelINS1_5radix10policy_hubIffyE10Policy1000ELNS0_9SortOrderE1EffyNS1_21identity_decomposer_tEEEvPKT1_PSA_PKT2_PSE_T3_iiT4__param_0];
	ld.param.u64 	%rd6, [_ZN3cub18CUB_300001_SM_10006detail10radix_sort31DeviceRadixSortSingleTileKernelINS1_5radix10policy_hubIffyE10Policy1000ELNS0_9SortOrderE1EffyNS1_21identity_decomposer_tEEEvPKT1_PSA_PKT2_PSE_T3_iiT4__param_1];
	ld.param.u64 	%rd7, [_ZN3cub18CUB_300001_SM_10006detail10radix_sort31DeviceRadixSortSingleTileKernelINS1_5radix10policy_hubIffyE10Policy1000ELNS0_9SortOrderE1EffyNS1_21identity_decomposer_tEEEvPKT1_PSA_PKT2_PSE_T3_iiT4__param_2];
	ld.param.u64 	%rd8, [_ZN3cub18CUB_300001_SM_10006detail10radix_sort31DeviceRadixSortSingleTileKernelINS1_5radix10policy_hubIffyE10Policy1000ELNS0_9SortOrderE1EffyNS1_21identity_decomposer_tEEEvPKT1_PSA_PKT2_PSE_T3_iiT4__param_3];
	ld.param.u64 	%rd9, [_ZN3cub18CUB_300001_SM_10006detail10radix_sort31DeviceRadixSortSingleTileKernelINS1_5radix10policy_hubIffyE10Policy1000ELNS0_9SortOrderE1EffyNS1_21identity_decomposer_tEEEvPKT1_PSA_PKT2_PSE_T3_iiT4__param_4];
	ld.param.u32 	%r228, [_ZN3cub18CUB_300001_SM_10006detail10radix_sort31DeviceRadixSortSingleTileKernelINS1_5radix10policy_hubIffyE10Policy1000ELNS0_9SortOrderE1EffyNS1_21identity_decomposer_tEEEvPKT1_PSA_PKT2_PSE_T3_iiT4__param_5];
	ld.param.u32 	%r229, [_ZN3cub18CUB_300001_SM_10006detail10radix_sort31DeviceRadixSortSingleTileKernelINS1_5radix10policy_hubIffyE10Policy1000ELNS0_9SortOrderE1EffyNS1_21identity_decomposer_tEEEvPKT1_PSA_PKT2_PSE_T3_iiT4__param_6];
	cvta.to.global.u64 	%rd11, %rd10;
	cvt.u32.u64 	%r1, %rd9;
	mov.u32 	%r2, %tid.x;
	mul.lo.s32 	%r3, %r2, 19;
	setp.ge.s32 	%p1, %r3, %r1;
	mul.wide.u32 	%rd12, %r3, 4;
	add.s64 	%rd1, %rd11, %rd12;
	mov.b32 	%r763, -1;
	@%p1 bra 	$L__BB6_2;
	ld.global.u32 	%r763, [%rd1];
$L__BB6_2:
	add.s32 	%r6, %r3, 1;
	setp.ge.s32 	%p2, %r6, %r1;
	mov.b32 	%r764, -1;
	@%p2 bra 	$L__BB6_4;
	ld.global.u32 	%r764, [%rd1+4];
$L__BB6_4:
	add.s32 	%r9, %r3, 2;
	setp.ge.s32 	%p3, %r9, %r1;
	mov.b32 	%r765, -1;
	@%p3 bra 	$L__BB6_6;
	ld.global.u32 	%r765, [%rd1+8];
$L__BB6_6:
	add.s32 	%r12, %r3, 3;
	setp.ge.s32 	%p4, %r12, %r1;
	mov.b32 	%r766, -1;
	@%p4 bra 	$L__BB6_8;
	ld.global.u32 	%r766, [%rd1+12];
$L__BB6_8:
	add.s32 	%r15, %r3, 4;
	setp.ge.s32 	%p5, %r15, %r1;
	mov.b32 	%r767, -1;
	@%p5 bra 	$L__BB6_10;
	ld.global.u32 	%r767, [%rd1+16];
$L__BB6_10:
	add.s32 	%r18, %r3, 5;
	setp.ge.s32 	%p6, %r18, %r1;
	mov.b32 	%r768, -1;
	@%p6 bra 	$L__BB6_12;
	ld.global.u32 	%r768, [%rd1+20];
$L__BB6_12:
	add.s32 	%r21, %r3, 6;
	setp.ge.s32 	%p7, %r21, %r1;
	mov.b32 	%r769, -1;
	@%p7 bra 	$L__BB6_14;
	ld.global.u32 	%r769, [%rd1+24];
$L__BB6_14:
	add.s32 	%r24, %r3, 7;
	setp.ge.s32 	%p8, %r24, %r1;
	mov.b32 	%r770, -1;
	@%p8 bra 	$L__BB6_16;
	ld.global.u32 	%r770, [%rd1+28];
$L__BB6_16:
	add.s32 	%r27, %r3, 8;
	setp.ge.s32 	%p9, %r27, %r1;
	mov.b32 	%r771, -1;
	@%p9 bra 	$L__BB6_18;
	ld.global.u32 	%r771, [%rd1+32];
$L__BB6_18:
	add.s32 	%r30, %r3, 9;
	setp.ge.s32 	%p10, %r30, %r1;
	mov.b32 	%r772, -1;
	@%p10 bra 	$L__BB6_20;
	ld.global.u32 	%r772, [%rd1+36];
$L__BB6_20:
	add.s32 	%r33, %r3, 10;
	setp.ge.s32 	%p11, %r33, %r1;
	mov.b32 	%r773, -1;
	@%p11 bra 	$L__BB6_22;
	ld.global.u32 	%r773, [%rd1+40];
$L__BB6_22:
	add.s32 	%r36, %r3, 11;
	setp.ge.s32 	%p12, %r36, %r1;
	mov.b32 	%r774, -1;
	@%p12 bra 	$L__BB6_24;
	ld.global.u32 	%r774, [%rd1+44];
$L__BB6_24:
	add.s32 	%r39, %r3, 12;
	setp.ge.s32 	%p13, %r39, %r1;
	mov.b32 	%r775, -1;
	@%p13 bra 	$L__BB6_26;
	ld.global.u32 	%r775, [%rd1+48];
$L__BB6_26:
	add.s32 	%r42, %r3, 13;
	setp.ge.s32 	%p14, %r42, %r1;
	mov.b32 	%r776, -1;
	@%p14 bra 	$L__BB6_28;
	ld.global.u32 	%r776, [%rd1+52];
$L__BB6_28:
	add.s32 	%r45, %r3, 14;
	setp.ge.s32 	%p15, %r45, %r1;
	mov.b32 	%r777, -1;
	@%p15 bra 	$L__BB6_30;
	ld.global.u32 	%r777, [%rd1+56];
$L__BB6_30:
	add.s32 	%r48, %r3, 15;
	setp.ge.s32 	%p16, %r48, %r1;
	mov.b32 	%r778, -1;
	@%p16 bra 	$L__BB6_32;
	ld.global.u32 	%r778, [%rd1+60];
$L__BB6_32:
	add.s32 	%r51, %r3, 16;
	setp.ge.s32 	%p17, %r51, %r1;
	mov.b32 	%r779, -1;
	@%p17 bra 	$L__BB6_34;
	ld.global.u32 	%r779, [%rd1+64];
$L__BB6_34:
	add.s32 	%r54, %r3, 17;
	setp.ge.s32 	%p18, %r54, %r1;
	mov.b32 	%r780, -1;
	@%p18 bra 	$L__BB6_36;
	ld.global.u32 	%r780, [%rd1+68];
$L__BB6_36:
	add.s32 	%r57, %r3, 18;
	setp.ge.s32 	%p19, %r57, %r1;
	mov.b32 	%r781, -1;
	@%p19 bra 	$L__BB6_38;
	ld.global.u32 	%r781, [%rd1+72];
$L__BB6_38:
	bar.sync 	0;
	mov.b64 	{%r249, %r250}, %rd9;
	shfl.sync.idx.b32	%r60|%p20, %r249, 0, 31, -1;
	shfl.sync.idx.b32	%r251|%p21, %r250, 0, 31, -1;
	mov.b64 	%rd2, {%r60, %r251};
	setp.ge.s32 	%p22, %r3, %r60;
	cvta.to.global.u64 	%rd13, %rd7;
	add.s64 	%rd3, %rd13, %rd12;
	@%p22 bra 	$L__BB6_40;
	ld.global.f32 	%f152, [%rd3];
$L__BB6_40:
	setp.ge.s32 	%p23, %r6, %r60;
	@%p23 bra 	$L__BB6_42;
	ld.global.f32 	%f151, [%rd3+4];
$L__BB6_42:
	setp.ge.s32 	%p24, %r9, %r60;
	@%p24 bra 	$L__BB6_44;
	ld.global.f32 	%f150, [%rd3+8];
$L__BB6_44:
	setp.ge.s32 	%p25, %r12, %r60;
	@%p25 bra 	$L__BB6_46;
	ld.global.f32 	%f149, [%rd3+12];
$L__BB6_46:
	setp.ge.s32 	%p26, %r15, %r60;
	@%p26 bra 	$L__BB6_48;
	ld.global.f32 	%f148, [%rd3+16];
$L__BB6_48:
	setp.ge.s32 	%p27, %r18, %r60;
	@%p27 bra 	$L__BB6_50;
	ld.global.f32 	%f147, [%rd3+20];
$L__BB6_50:
	setp.ge.s32 	%p28, %r21, %r60;
	@%p28 bra 	$L__BB6_52;
	ld.global.f32 	%f146, [%rd3+24];
$L__BB6_52:
	setp.ge.s32 	%p29, %r24, %r60;
	@%p29 bra 	$L__BB6_54;
	ld.global.f32 	%f145, [%rd3+28];
$L__BB6_54:
	setp.ge.s32 	%p30, %r27, %r60;
	@%p30 bra 	$L__BB6_56;
	ld.global.f32 	%f144, [%rd3+32];
$L__BB6_56:
	setp.ge.s32 	%p31, %r30, %r60;
	@%p31 bra 	$L__BB6_58;
	ld.global.f32 	%f143, [%rd3+36];
$L__BB6_58:
	setp.ge.s32 	%p32, %r33, %r60;
	@%p32 bra 	$L__BB6_60;
	ld.global.f32 	%f142, [%rd3+40];
$L__BB6_60:
	setp.ge.s32 	%p33, %r36, %r60;
	@%p33 bra 	$L__BB6_62;
	ld.global.f32 	%f141, [%rd3+44];
$L__BB6_62:
	setp.ge.s32 	%p34, %r39, %r60;
	@%p34 bra 	$L__BB6_64;
	ld.global.f32 	%f140, [%rd3+48];
$L__BB6_64:
	setp.ge.s32 	%p35, %r42, %r60;
	@%p35 bra 	$L__BB6_66;
	ld.global.f32 	%f139, [%rd3+52];
$L__BB6_66:
	setp.ge.s32 	%p36, %r45, %r60;
	@%p36 bra 	$L__BB6_68;
	ld.global.f32 	%f138, [%rd3+56];
$L__BB6_68:
	setp.ge.s32 	%p37, %r48, %r60;
	@%p37 bra 	$L__BB6_70;
	ld.global.f32 	%f137, [%rd3+60];
$L__BB6_70:
	setp.ge.s32 	%p38, %r51, %r60;
	@%p38 bra 	$L__BB6_72;
	ld.global.f32 	%f136, [%rd3+64];
$L__BB6_72:
	setp.ge.s32 	%p39, %r54, %r60;
	@%p39 bra 	$L__BB6_74;
	ld.global.f32 	%f135, [%rd3+68];
$L__BB6_74:
	setp.ge.s32 	%p40, %r57, %r60;
	@%p40 bra 	$L__BB6_76;
	ld.global.f32 	%f134, [%rd3+72];
$L__BB6_76:
	bar.sync 	0;
	setp.gt.s32 	%p41, %r763, -1;
	selp.b32 	%r253, -2147483648, -1, %p41;
	xor.b32  	%r802, %r253, %r763;
	setp.gt.s32 	%p42, %r764, -1;
	selp.b32 	%r254, -2147483648, -1, %p42;
	xor.b32  	%r801, %r254, %r764;
	setp.gt.s32 	%p43, %r765, -1;
	selp.b32 	%r255, -2147483648, -1, %p43;
	xor.b32  	%r800, %r255, %r765;
	setp.gt.s32 	%p44, %r766, -1;
	selp.b32 	%r256, -2147483648, -1, %p44;
	xor.b32  	%r799, %r256, %r766;
	setp.gt.s32 	%p45, %r767, -1;
	selp.b32 	%r257, -2147483648, -1, %p45;
	xor.b32  	%r798, %r257, %r767;
	setp.gt.s32 	%p46, %r768, -1;
	selp.b32 	%r258, -2147483648, -1, %p46;
	xor.b32  	%r797, %r258, %r768;
	setp.gt.s32 	%p47, %r769, -1;
	selp.b32 	%r259, -2147483648, -1, %p47;
	xor.b32  	%r796, %r259, %r769;
	setp.gt.s32 	%p48, %r770, -1;
	selp.b32 	%r260, -2147483648, -1, %p48;
	xor.b32  	%r795, %r260, %r770;
	setp.gt.s32 	%p49, %r771, -1;
	selp.b32 	%r261, -2147483648, -1, %p49;
	xor.b32  	%r794, %r261, %r771;
	setp.gt.s32 	%p50, %r772, -1;
	selp.b32 	%r262, -2147483648, -1, %p50;
	xor.b32  	%r793, %r262, %r772;
	setp.gt.s32 	%p51, %r773, -1;
	selp.b32 	%r263, -2147483648, -1, %p51;
	xor.b32  	%r792, %r263, %r773;
	setp.gt.s32 	%p52, %r774, -1;
	selp.b32 	%r264, -2147483648, -1, %p52;
	xor.b32  	%r791, %r264, %r774;
	setp.gt.s32 	%p53, %r775, -1;
	selp.b32 	%r265, -2147483648, -1, %p53;
	xor.b32  	%r790, %r265, %r775;
	setp.gt.s32 	%p54, %r776, -1;
	selp.b32 	%r266, -2147483648, -1, %p54;
	xor.b32  	%r789, %r266, %r776;
	setp.gt.s32 	%p55, %r777, -1;
	selp.b32 	%r267, -2147483648, -1, %p55;
	xor.b32  	%r788, %r267, %r777;
	setp.gt.s32 	%p56, %r778, -1;
	selp.b32 	%r268, -2147483648, -1, %p56;
	xor.b32  	%r787, %r268, %r778;
	setp.gt.s32 	%p57, %r779, -1;
	selp.b32 	%r269, -2147483648, -1, %p57;
	xor.b32  	%r786, %r269, %r779;
	setp.gt.s32 	%p58, %r780, -1;
	selp.b32 	%r270, -2147483648, -1, %p58;
	xor.b32  	%r785, %r270, %r780;
	setp.gt.s32 	%p59, %r781, -1;
	selp.b32 	%r271, -2147483648, -1, %p59;
	xor.b32  	%r784, %r271, %r781;
	shr.u32 	%r80, %r2, 5;
	shl.b32 	%r272, %r2, 2;
	mov.u32 	%r273, _ZZN3cub18CUB_300001_SM_10006detail10radix_sort31DeviceRadixSortSingleTileKernelINS1_5radix10policy_hubIffyE10Policy1000ELNS0_9SortOrderE1EffyNS1_21identity_decomposer_tEEEvPKT1_PSA_PKT2_PSE_T3_iiT4_E12temp_storage;
	add.s32 	%r81, %r273, %r272;
	shl.b32 	%r274, %r2, 7;
	add.s32 	%r82, %r81, %r274;
	shl.b32 	%r275, %r80, 2;
	add.s32 	%r276, %r273, %r275;
	add.s32 	%r83, %r276, 33792;
	mad.lo.s32 	%r84, %r2, -56, %r82;
	add.s32 	%r783, %r228, 6;
	sub.s32 	%r782, %r229, %r228;
$L__BB6_77:
	add.s32 	%r336, %r783, -6;
	min.s32 	%r279, %r782, 6;
	mov.b32 	%r365, 0;
	st.shared.u32 	[%r81], %r365;
	st.shared.u32 	[%r81+1024], %r365;
	st.shared.u32 	[%r81+2048], %r365;
	st.shared.u32 	[%r81+3072], %r365;
	st.shared.u32 	[%r81+4096], %r365;
	st.shared.u32 	[%r81+5120], %r365;
	st.shared.u32 	[%r81+6144], %r365;
	st.shared.u32 	[%r81+7168], %r365;
	st.shared.u32 	[%r81+8192], %r365;
	st.shared.u32 	[%r81+9216], %r365;
	st.shared.u32 	[%r81+10240], %r365;
	st.shared.u32 	[%r81+11264], %r365;
	st.shared.u32 	[%r81+12288], %r365;
	st.shared.u32 	[%r81+13312], %r365;
	st.shared.u32 	[%r81+14336], %r365;
	st.shared.u32 	[%r81+15360], %r365;
	st.shared.u32 	[%r81+16384], %r365;
	st.shared.u32 	[%r81+17408], %r365;
	st.shared.u32 	[%r81+18432], %r365;
	st.shared.u32 	[%r81+19456], %r365;
	st.shared.u32 	[%r81+20480], %r365;
	st.shared.u32 	[%r81+21504], %r365;
	st.shared.u32 	[%r81+22528], %r365;
	st.shared.u32 	[%r81+23552], %r365;
	st.shared.u32 	[%r81+24576], %r365;
	st.shared.u32 	[%r81+25600], %r365;
	st.shared.u32 	[%r81+26624], %r365;
	st.shared.u32 	[%r81+27648], %r365;
	st.shared.u32 	[%r81+28672], %r365;
	st.shared.u32 	[%r81+29696], %r365;
	st.shared.u32 	[%r81+30720], %r365;
	st.shared.u32 	[%r81+31744], %r365;
	st.shared.u32 	[%r81+32768], %r365;
	// begin inline asm
	bmsk.clamp.b32 %r277, %r365, %r279;
	// end inline asm
	setp.eq.s32 	%p60, %r802, 2147483647;
	selp.b32 	%r281, -2147483648, %r802, %p60;
	// begin inline asm
	shr.b32 %r280, %r281, %r336;
	// end inline asm
	and.b32  	%r368, %r277, %r280;
	shl.b32 	%r369, %r368, 10;
	not.b32 	%r370, %r369;
	and.b32  	%r371, %r370, 31744;
	add.s32 	%r372, %r81, %r371;
	shr.u32 	%r373, %r368, 4;
	and.b32  	%r374, %r373, 268435454;
	sub.s32 	%r109, %r372, %r374;
	ld.shared.u16 	%rs1, [%r109+2];
	add.s16 	%rs20, %rs1, 1;
	st.shared.u16 	[%r109+2], %rs20;
	setp.eq.s32 	%p61, %r801, 2147483647;
	selp.b32 	%r284, -2147483648, %r801, %p61;
	// begin inline asm
	shr.b32 %r283, %r284, %r336;
	// end inline asm
	and.b32  	%r375, %r277, %r283;
	shl.b32 	%r376, %r375, 10;
	not.b32 	%r377, %r376;
	and.b32  	%r378, %r377, 31744;
	add.s32 	%r379, %r81, %r378;
	shr.u32 	%r380, %r375, 4;
	and.b32  	%r381, %r380, 268435454;
	sub.s32 	%r110, %r379, %r381;
	ld.shared.u16 	%rs2, [%r110+2];
	add.s16 	%rs21, %rs2, 1;
	st.shared.u16 	[%r110+2], %rs21;
	setp.eq.s32 	%p62, %r800, 2147483647;
	selp.b32 	%r287, -2147483648, %r800, %p62;
	// begin inline asm
	shr.b32 %r286, %r287, %r336;
	// end inline asm
	and.b32  	%r382, %r277, %r286;
	shl.b32 	%r383, %r382, 10;
	not.b32 	%r384, %r383;
	and.b32  	%r385, %r384, 31744;
	add.s32 	%r386, %r81, %r385;
	shr.u32 	%r387, %r382, 4;
	and.b32  	%r388, %r387, 268435454;
	sub.s32 	%r111, %r386, %r388;
	ld.shared.u16 	%rs3, [%r111+2];
	add.s16 	%rs22, %rs3, 1;
	st.shared.u16 	[%r111+2], %rs22;
	setp.eq.s32 	%p63, %r799, 2147483647;
	selp.b32 	%r290, -2147483648, %r799, %p63;
	// begin inline asm
	shr.b32 %r289, %r290, %r336;
	// end inline asm
	and.b32  	%r389, %r277, %r289;
	shl.b32 	%r390, %r389, 10;
	not.b32 	%r391, %r390;
	and.b32  	%r392, %r391, 31744;
	add.s32 	%r393, %r81, %r392;
	shr.u32 	%r394, %r389, 4;
	and.b32  	%r395, %r394, 268435454;
	sub.s32 	%r112, %r393, %r395;
	ld.shared.u16 	%rs4, [%r112+2];
	add.s16 	%rs23, %rs4, 1;
	st.shared.u16 	[%r112+2], %rs23;
	setp.eq.s32 	%p64, %r798, 2147483647;
	selp.b32 	%r293, -2147483648, %r798, %p64;
	// begin inline asm
	shr.b32 %r292, %r293, %r336;
	// end inline asm
	and.b32  	%r396, %r277, %r292;
	shl.b32 	%r397, %r396, 10;
	not.b32 	%r398, %r397;
	and.b32  	%r399, %r398, 31744;
	add.s32 	%r400, %r81, %r399;
	shr.u32 	%r401, %r396, 4;
	and.b32  	%r402, %r401, 268435454;
	sub.s32 	%r113, %r400, %r402;
	ld.shared.u16 	%rs5, [%r113+2];
	add.s16 	%rs24, %rs5, 1;
	st.shared.u16 	[%r113+2], %rs24;
	setp.eq.s32 	%p65, %r797, 2147483647;
	selp.b32 	%r296, -2147483648, %r797, %p65;
	// begin inline asm
	shr.b32 %r295, %r296, %r336;
	// end inline asm
	and.b32  	%r403, %r277, %r295;
	shl.b32 	%r404, %r403, 10;
	not.b32 	%r405, %r404;
	and.b32  	%r406, %r405, 31744;
	add.s32 	%r407, %r81, %r406;
	shr.u32 	%r408, %r403, 4;
	and.b32  	%r409, %r408, 268435454;
	sub.s32 	%r114, %r407, %r409;
	ld.shared.u16 	%rs6, [%r114+2];
	add.s16 	%rs25, %rs6, 1;
	st.shared.u16 	[%r114+2], %rs25;
	setp.eq.s32 	%p66, %r796, 2147483647;
	selp.b32 	%r299, -2147483648, %r796, %p66;
	// begin inline asm
	shr.b32 %r298, %r299, %r336;
	// end inline asm
	and.b32  	%r410, %r277, %r298;
	shl.b32 	%r411, %r410, 10;
	not.b32 	%r412, %r411;
	and.b32  	%r413, %r412, 31744;
	add.s32 	%r414, %r81, %r413;
	shr.u32 	%r415, %r410, 4;
	and.b32  	%r416, %r415, 268435454;
	sub.s32 	%r115, %r414, %r416;
	ld.shared.u16 	%rs7, [%r115+2];
	add.s16 	%rs26, %rs7, 1;
	st.shared.u16 	[%r115+2], %rs26;
	setp.eq.s32 	%p67, %r795, 2147483647;
	selp.b32 	%r302, -2147483648, %r795, %p67;
	// begin inline asm
	shr.b32 %r301, %r302, %r336;
	// end inline asm
	and.b32  	%r417, %r277, %r301;
	shl.b32 	%r418, %r417, 10;
	not.b32 	%r419, %r418;
	and.b32  	%r420, %r419, 31744;
	add.s32 	%r421, %r81, %r420;
	shr.u32 	%r422, %r417, 4;
	and.b32  	%r423, %r422, 268435454;
	sub.s32 	%r116, %r421, %r423;
	ld.shared.u16 	%rs8, [%r116+2];
	add.s16 	%rs27, %rs8, 1;
	st.shared.u16 	[%r116+2], %rs27;
	setp.eq.s32 	%p68, %r794, 2147483647;
	selp.b32 	%r305, -2147483648, %r794, %p68;
	// begin inline asm
	shr.b32 %r304, %r305, %r336;
	// end inline asm
	and.b32  	%r424, %r277, %r304;
	shl.b32 	%r425, %r424, 10;
	not.b32 	%r426, %r425;
	and.b32  	%r427, %r426, 31744;
	add.s32 	%r428, %r81, %r427;
	shr.u32 	%r429, %r424, 4;
	and.b32  	%r430, %r429, 268435454;
	sub.s32 	%r117, %r428, %r430;
	ld.shared.u16 	%rs9, [%r117+2];
	add.s16 	%rs28, %rs9, 1;
	st.shared.u16 	[%r117+2], %rs28;
	setp.eq.s32 	%p69, %r793, 2147483647;
	selp.b32 	%r308, -2147483648, %r793, %p69;
	// begin inline asm
	shr.b32 %r307, %r308, %r336;
	// end inline asm
	and.b32  	%r431, %r277, %r307;
	shl.b32 	%r432, %r431, 10;
	not.b32 	%r433, %r432;
	and.b32  	%r434, %r433, 31744;
	add.s32 	%r435, %r81, %r434;
	shr.u32 	%r436, %r431, 4;
	and.b32  	%r437, %r436, 268435454;
	sub.s32 	%r118, %r435, %r437;
	ld.shared.u16 	%rs10, [%r118+2];
	add.s16 	%rs29, %rs10, 1;
	st.shared.u16 	[%r118+2], %rs29;
	setp.eq.s32 	%p70, %r792, 2147483647;
	selp.b32 	%r311, -2147483648, %r792, %p70;
	// begin inline asm
	shr.b32 %r310, %r311, %r336;
	// end inline asm
	and.b32  	%r438, %r277, %r310;
	shl.b32 	%r439, %r438, 10;
	not.b32 	%r440, %r439;
	and.b32  	%r441, %r440, 31744;
	add.s32 	%r442, %r81, %r441;
	shr.u32 	%r443, %r438, 4;
	and.b32  	%r444, %r443, 268435454;
	sub.s32 	%r119, %r442, %r444;
	ld.shared.u16 	%rs11, [%r119+2];
	add.s16 	%rs30, %rs11, 1;
	st.shared.u16 	[%r119+2], %rs30;
	setp.eq.s32 	%p71, %r791, 2147483647;
	selp.b32 	%r314, -2147483648, %r791, %p71;
	// begin inline asm
	shr.b32 %r313, %r314, %r336;
	// end inline asm
	and.b32  	%r445, %r277, %r313;
	shl.b32 	%r446, %r445, 10;
	not.b32 	%r447, %r446;
	and.b32  	%r448, %r447, 31744;
	add.s32 	%r449, %r81, %r448;
	shr.u32 	%r450, %r445, 4;
	and.b32  	%r451, %r450, 268435454;
	sub.s32 	%r120, %r449, %r451;
	ld.shared.u16 	%rs12, [%r120+2];
	add.s16 	%rs31, %rs12, 1;
	st.shared.u16 	[%r120+2], %rs31;
	setp.eq.s32 	%p72, %r790, 2147483647;
	selp.b32 	%r317, -2147483648, %r790, %p72;
	// begin inline asm
	shr.b32 %r316, %r317, %r336;
	// end inline asm
	and.b32  	%r452, %r277, %r316;
	shl.b32 	%r453, %r452, 10;
	not.b32 	%r454, %r453;
	and.b32  	%r455, %r454, 31744;
	add.s32 	%r456, %r81, %r455;
	shr.u32 	%r457, %r452, 4;
	and.b32  	%r458, %r457, 268435454;
	sub.s32 	%r121, %r456, %r458;
	ld.shared.u16 	%rs13, [%r121+2];
	add.s16 	%rs32, %rs13, 1;
	st.shared.u16 	[%r121+2], %rs32;
	setp.eq.s32 	%p73, %r789, 2147483647;
	selp.b32 	%r320, -2147483648, %r789, %p73;
	// begin inline asm
	shr.b32 %r319, %r320, %r336;
	// end inline asm
	and.b32  	%r459, %r277, %r319;
	shl.b32 	%r460, %r459, 10;
	not.b32 	%r461, %r460;
	and.b32  	%r462, %r461, 31744;
	add.s32 	%r463, %r81, %r462;
	shr.u32 	%r464, %r459, 4;
	and.b32  	%r465, %r464, 268435454;
	sub.s32 	%r122, %r463, %r465;
	ld.shared.u16 	%rs14, [%r122+2];
	add.s16 	%rs33, %rs14, 1;
	st.shared.u16 	[%r122+2], %rs33;
	setp.eq.s32 	%p74, %r788, 2147483647;
	selp.b32 	%r323, -2147483648, %r788, %p74;
	// begin inline asm
	shr.b32 %r322, %r323, %r336;
	// end inline asm
	and.b32  	%r466, %r277, %r322;
	shl.b32 	%r467, %r466, 10;
	not.b32 	%r468, %r467;
	and.b32  	%r469, %r468, 31744;
	add.s32 	%r470, %r81, %r469;
	shr.u32 	%r471, %r466, 4;
	and.b32  	%r472, %r471, 268435454;
	sub.s32 	%r123, %r470, %r472;
	ld.shared.u16 	%rs15, [%r123+2];
	add.s16 	%rs34, %rs15, 1;
	st.shared.u16 	[%r123+2], %rs34;
	setp.eq.s32 	%p75, %r787, 2147483647;
	selp.b32 	%r326, -2147483648, %r787, %p75;
	// begin inline asm
	shr.b32 %r325, %r326, %r336;
	// end inline asm
	and.b32  	%r473, %r277, %r325;
	shl.b32 	%r474, %r473, 10;
	not.b32 	%r475, %r474;
	and.b32  	%r476, %r475, 31744;
	add.s32 	%r477, %r81, %r476;
	shr.u32 	%r478, %r473, 4;
	and.b32  	%r479, %r478, 268435454;
	sub.s32 	%r124, %r477, %r479;
	ld.shared.u16 	%rs16, [%r124+2];
	add.s16 	%rs35, %rs16, 1;
	st.shared.u16 	[%r124+2], %rs35;
	setp.eq.s32 	%p76, %r786, 2147483647;
	selp.b32 	%r329, -2147483648, %r786, %p76;
	// begin inline asm
	shr.b32 %r328, %r329, %r336;
	// end inline asm
	and.b32  	%r480, %r277, %r328;
	shl.b32 	%r481, %r480, 10;
	not.b32 	%r482, %r481;
	and.b32  	%r483, %r482, 31744;
	add.s32 	%r484, %r81, %r483;
	shr.u32 	%r485, %r480, 4;
	and.b32  	%r486, %r485, 268435454;
	sub.s32 	%r125, %r484, %r486;
	ld.shared.u16 	%rs17, [%r125+2];
	add.s16 	%rs36, %rs17, 1;
	st.shared.u16 	[%r125+2], %rs36;
	setp.eq.s32 	%p77, %r785, 2147483647;
	selp.b32 	%r332, -2147483648, %r785, %p77;
	// begin inline asm
	shr.b32 %r331, %r332, %r336;
	// end inline asm
	and.b32  	%r487, %r277, %r331;
	shl.b32 	%r488, %r487, 10;
	not.b32 	%r489, %r488;
	and.b32  	%r490, %r489, 31744;
	add.s32 	%r491, %r81, %r490;
	shr.u32 	%r492, %r487, 4;
	and.b32  	%r493, %r492, 268435454;
	sub.s32 	%r126, %r491, %r493;
	ld.shared.u16 	%rs18, [%r126+2];
	add.s16 	%rs37, %rs18, 1;
	st.shared.u16 	[%r126+2], %rs37;
	setp.eq.s32 	%p78, %r784, 2147483647;
	selp.b32 	%r335, -2147483648, %r784, %p78;
	// begin inline asm
	shr.b32 %r334, %r335, %r336;
	// end inline asm
	and.b32  	%r494, %r277, %r334;
	shl.b32 	%r495, %r494, 10;
	not.b32 	%r496, %r495;
	and.b32  	%r497, %r496, 31744;
	add.s32 	%r498, %r81, %r497;
	shr.u32 	%r499, %r494, 4;
	and.b32  	%r500, %r499, 268435454;
	sub.s32 	%r127, %r498, %r500;
	ld.shared.u16 	%rs19, [%r127+2];
	add.s16 	%rs38, %rs19, 1;
	st.shared.u16 	[%r127+2], %rs38;
	bar.sync 	0;
	ld.shared.u32 	%r128, [%r82];
	ld.shared.u32 	%r501, [%r82+4];
	ld.shared.u32 	%r502, [%r82+8];
	ld.shared.u32 	%r503, [%r82+12];
	ld.shared.u32 	%r504, [%r82+16];
	ld.shared.u32 	%r505, [%r82+20];
	ld.shared.u32 	%r506, [%r82+24];
	ld.shared.u32 	%r507, [%r82+28];
	ld.shared.u32 	%r508, [%r82+32];
	ld.shared.u32 	%r509, [%r82+36];
	ld.shared.u32 	%r510, [%r82+40];
	ld.shared.u32 	%r511, [%r82+44];
	ld.shared.u32 	%r512, [%r82+48];
	ld.shared.u32 	%r513, [%r82+52];
	ld.shared.u32 	%r514, [%r82+56];
	ld.shared.u32 	%r515, [%r82+60];
	ld.shared.u32 	%r516, [%r82+64];
	ld.shared.u32 	%r517, [%r82+68];
	ld.shared.u32 	%r518, [%r82+72];
	ld.shared.u32 	%r519, [%r82+76];
	ld.shared.u32 	%r520, [%r82+80];
	ld.shared.u32 	%r521, [%r82+84];
	ld.shared.u32 	%r522, [%r82+88];
	ld.shared.u32 	%r523, [%r82+92];
	ld.shared.u32 	%r524, [%r82+96];
	ld.shared.u32 	%r525, [%r82+100];
	ld.shared.u32 	%r526, [%r82+104];
	ld.shared.u32 	%r527, [%r82+108];
	ld.shared.u32 	%r528, [%r82+112];
	ld.shared.u32 	%r529, [%r82+116];
	ld.shared.u32 	%r530, [%r82+120];
	ld.shared.u32 	%r531, [%r82+124];
	ld.shared.u32 	%r532, [%r82+128];
	add.s32 	%r129, %r501, %r128;
	add.s32 	%r130, %r502, %r129;
	add.s32 	%r131, %r503, %r130;
	add.s32 	%r132, %r504, %r131;
	add.s32 	%r133, %r505, %r132;
	add.s32 	%r134, %r506, %r133;
	add.s32 	%r135, %r507, %r134;
	add.s32 	%r136, %r508, %r135;
	add.s32 	%r137, %r509, %r136;
	add.s32 	%r138, %r510, %r137;
	add.s32 	%r139, %r511, %r138;
	add.s32 	%r140, %r512, %r139;
	add.s32 	%r141, %r513, %r140;
	add.s32 	%r142, %r514, %r141;
	add.s32 	%r143, %r515, %r142;
	add.s32 	%r144, %r516, %r143;
	add.s32 	%r145, %r517, %r144;
	add.s32 	%r146, %r518, %r145;
	add.s32 	%r147, %r519, %r146;
	add.s32 	%r148, %r520, %r147;
	add.s32 	%r149, %r521, %r148;
	add.s32 	%r150, %r522, %r149;
	add.s32 	%r151, %r523, %r150;
	add.s32 	%r152, %r524, %r151;
	add.s32 	%r153, %r525, %r152;
	add.s32 	%r154, %r526, %r153;
	add.s32 	%r155, %r527, %r154;
	add.s32 	%r156, %r528, %r155;
	add.s32 	%r157, %r529, %r156;
	add.s32 	%r158, %r530, %r157;
	add.s32 	%r159, %r531, %r158;
	add.s32 	%r342, %r532, %r159;
	// begin inline asm
	mov.u32 %r337, %laneid;
	// end inline asm
	mov.b32 	%r340, 1;
	mov.b32 	%r367, -1;
	// begin inline asm
	{  .reg .u32 r0;  .reg .pred p;  shfl.sync.up.b32 r0|p, %r342, %r340, %r365, %r367;  @p add.u32 r0, r0, %r342;  mov.u32 %r338, r0;}
	// end inline asm
	mov.b32 	%r346, 2;
	// begin inline asm
	{  .reg .u32 r0;  .reg .pred p;  shfl.sync.up.b32 r0|p, %r338, %r346, %r365, %r367;  @p add.u32 r0, r0, %r338;  mov.u32 %r344, r0;}
	// end inline asm
	mov.b32 	%r352, 4;
	// begin inline asm
	{  .reg .u32 r0;  .reg .pred p;  shfl.sync.up.b32 r0|p, %r344, %r352, %r365, %r367;  @p add.u32 r0, r0, %r344;  mov.u32 %r350, r0;}
	// end inline asm
	mov.b32 	%r358, 8;
	// begin inline asm
	{  .reg .u32 r0;  .reg .pred p;  shfl.sync.up.b32 r0|p, %r350, %r358, %r365, %r367;  @p add.u32 r0, r0, %r350;  mov.u32 %r356, r0;}
	// end inline asm
	mov.b32 	%r364, 16;
	// begin inline asm
	{  .reg .u32 r0;  .reg .pred p;  shfl.sync.up.b32 r0|p, %r356, %r364, %r365, %r367;  @p add.u32 r0, r0, %r356;  mov.u32 %r362, r0;}
	// end inline asm
	setp.ne.s32 	%p79, %r337, 31;
	@%p79 bra 	$L__BB6_79;
	st.shared.u32 	[%r83], %r362;
$L__BB6_79:
	sub.s32 	%r533, %r362, %r342;
	setp.gt.u32 	%p80, %r2, 31;
	setp.eq.s32 	%p81, %r80, 7;
	setp.eq.s32 	%p82, %r80, 6;
	setp.eq.s32 	%p83, %r80, 5;
	setp.eq.s32 	%p84, %r80, 4;
	setp.eq.s32 	%p85, %r80, 3;
	setp.eq.s32 	%p86, %r80, 2;
	setp.eq.s32 	%p87, %r80, 1;
	bar.sync 	0;
	ld.shared.v4.u32 	{%r534, %r535, %r536, %r537}, [_ZZN3cub18CUB_300001_SM_10006detail10radix_sort31DeviceRadixSortSingleTileKernelINS1_5radix10policy_hubIffyE10Policy1000ELNS0_9SortOrderE1EffyNS1_21identity_decomposer_tEEEvPKT1_PSA_PKT2_PSE_T3_iiT4_E12temp_storage+33792];
	selp.b32 	%r538, %r534, %r803, %p87;
	add.s32 	%r539, %r535, %r534;
	selp.b32 	%r540, %r539, %r538, %p86;
	add.s32 	%r541, %r539, %r536;
	selp.b32 	%r542, %r541, %r540, %p85;
	add.s32 	%r543, %r541, %r537;
	selp.b32 	%r544, %r543, %r542, %p84;
	ld.shared.v4.u32 	{%r545, %r546, %r547, %r548}, [_ZZN3cub18CUB_300001_SM_10006detail10radix_sort31DeviceRadixSortSingleTileKernelINS1_5radix10policy_hubIffyE10Policy1000ELNS0_9SortOrderE1EffyNS1_21identity_decomposer_tEEEvPKT1_PSA_PKT2_PSE_T3_iiT4_E12temp_storage+33808];
	add.s32 	%r549, %r543, %r545;
	selp.b32 	%r550, %r549, %r544, %p83;
	add.s32 	%r551, %r549, %r546;
	selp.b32 	%r552, %r551, %r550, %p82;
	add.s32 	%r553, %r551, %r547;
	selp.b32 	%r803, %r553, %r552, %p81;
	add.s32 	%r164, %r553, %r548;
	setp.ne.s32 	%p88, %r337, 0;
	selp.b32 	%r554, %r533, 0, %p88;
	add.s32 	%r555, %r803, %r554;
	or.pred  	%p89, %p80, %p88;
	selp.b32 	%r804, %r555, %r533, %p80;
	@%p89 bra 	$L__BB6_81;
	shl.b32 	%r804, %r164, 16;
	st.shared.u32 	[_ZZN3cub18CUB_300001_SM_10006detail10radix_sort31DeviceRadixSortSingleTileKernelINS1_5radix10policy_hubIffyE10Policy1000ELNS0_9SortOrderE1EffyNS1_21identity_decomposer_tEEEvPKT1_PSA_PKT2_PSE_T3_iiT4_E12temp_storage+33832], %r804;
$L__BB6_81:
	setp.eq.s32 	%p90, %r2, 0;
	bar.sync 	0;
	ld.shared.u32 	%r556, [_ZZN3cub18CUB_300001_SM_10006detail10radix_sort31DeviceRadixSortSingleTileKernelINS1_5radix10policy_hubIffyE10Policy1000ELNS0_9SortOrderE1EffyNS1_21identity_decomposer_tEEEvPKT1_PSA_PKT2_PSE_T3_iiT4_E12temp_storage+33832];
	selp.b32 	%r557, 0, %r556, %p90;
	add.s32 	%r558, %r804, %r557;
	add.s32 	%r559, %r128, %r558;
	add.s32 	%r560, %r129, %r558;
	add.s32 	%r561, %r130, %r558;
	add.s32 	%r562, %r131, %r558;
	add.s32 	%r563, %r132, %r558;
	add.s32 	%r564, %r133, %r558;
	add.s32 	%r565, %r134, %r558;
	add.s32 	%r566, %r135, %r558;
	add.s32 	%r567, %r136, %r558;
	add.s32 	%r568, %r137, %r558;
	add.s32 	%r569, %r138, %r558;
	add.s32 	%r570, %r139, %r558;
	add.s32 	%r571, %r140, %r558;
	add.s32 	%r572, %r141, %r558;
	add.s32 	%r573, %r142, %r558;
	add.s32 	%r574, %r143, %r558;
	add.s32 	%r575, %r144, %r558;
	add.s32 	%r576, %r145, %r558;
	add.s32 	%r577, %r146, %r558;
	add.s32 	%r578, %r147, %r558;
	add.s32 	%r579, %r148, %r558;
	add.s32 	%r580, %r149, %r558;
	add.s32 	%r581, %r150, %r558;
	add.s32 	%r582, %r151, %r558;
	add.s32 	%r583, %r152, %r558;
	add.s32 	%r584, %r153, %r558;
	add.s32 	%r585, %r154, %r558;
	add.s32 	%r586, %r155, %r558;
	add.s32 	%r587, %r156, %r558;
	add.s32 	%r588, %r157, %r558;
	add.s32 	%r589, %r158, %r558;
	add.s32 	%r590, %r159, %r558;
	st.shared.u32 	[%r82], %r558;
	st.shared.u32 	[%r82+4], %r559;
	st.shared.u32 	[%r82+8], %r560;
	st.shared.u32 	[%r82+12], %r561;
	st.shared.u32 	[%r82+16], %r562;
	st.shared.u32 	[%r82+20], %r563;
	st.shared.u32 	[%r82+24], %r564;
	st.shared.u32 	[%r82+28], %r565;
	st.shared.u32 	[%r82+32], %r566;
	st.shared.u32 	[%r82+36], %r567;
	st.shared.u32 	[%r82+40], %r568;
	st.shared.u32 	[%r82+44], %r569;
	st.shared.u32 	[%r82+48], %r570;
	st.shared.u32 	[%r82+52], %r571;
	st.shared.u32 	[%r82+56], %r572;
	st.shared.u32 	[%r82+60], %r573;
	st.shared.u32 	[%r82+64], %r574;
	st.shared.u32 	[%r82+68], %r575;
	st.shared.u32 	[%r82+72], %r576;
	st.shared.u32 	[%r82+76], %r577;
	st.shared.u32 	[%r82+80], %r578;
	st.shared.u32 	[%r82+84], %r579;
	st.shared.u32 	[%r82+88], %r580;
	st.shared.u32 	[%r82+92], %r581;
	st.shared.u32 	[%r82+96], %r582;
	st.shared.u32 	[%r82+100], %r583;
	st.shared.u32 	[%r82+104], %r584;
	st.shared.u32 	[%r82+108], %r585;
	st.shared.u32 	[%r82+112], %r586;
	st.shared.u32 	[%r82+116], %r587;
	st.shared.u32 	[%r82+120], %r588;
	st.shared.u32 	[%r82+124], %r589;
	st.shared.u32 	[%r82+128], %r590;
	bar.sync 	0;
	cvt.u32.u16 	%r591, %rs1;
	ld.shared.u16 	%r592, [%r109+2];
	add.s32 	%r168, %r592, %r591;
	cvt.u32.u16 	%r593, %rs2;
	ld.shared.u16 	%r594, [%r110+2];
	add.s32 	%r169, %r594, %r593;
	cvt.u32.u16 	%r595, %rs3;
	ld.shared.u16 	%r596, [%r111+2];
	add.s32 	%r170, %r596, %r595;
	cvt.u32.u16 	%r597, %rs4;
	ld.shared.u16 	%r598, [%r112+2];
	add.s32 	%r171, %r598, %r597;
	cvt.u32.u16 	%r599, %rs5;
	ld.shared.u16 	%r600, [%r113+2];
	add.s32 	%r172, %r600, %r599;
	cvt.u32.u16 	%r601, %rs6;
	ld.shared.u16 	%r602, [%r114+2];
	add.s32 	%r173, %r602, %r601;
	cvt.u32.u16 	%r603, %rs7;
	ld.shared.u16 	%r604, [%r115+2];
	add.s32 	%r174, %r604, %r603;
	cvt.u32.u16 	%r605, %rs8;
	ld.shared.u16 	%r606, [%r116+2];
	add.s32 	%r175, %r606, %r605;
	cvt.u32.u16 	%r607, %rs9;
	ld.shared.u16 	%r608, [%r117+2];
	add.s32 	%r176, %r608, %r607;
	cvt.u32.u16 	%r609, %rs10;
	ld.shared.u16 	%r610, [%r118+2];
	add.s32 	%r177, %r610, %r609;
	cvt.u32.u16 	%r611, %rs11;
	ld.shared.u16 	%r612, [%r119+2];
	add.s32 	%r178, %r612, %r611;
	cvt.u32.u16 	%r613, %rs12;
	ld.shared.u16 	%r614, [%r120+2];
	add.s32 	%r179, %r614, %r613;
	cvt.u32.u16 	%r615, %rs13;
	ld.shared.u16 	%r616, [%r121+2];
	add.s32 	%r180, %r616, %r615;
	cvt.u32.u16 	%r617, %rs14;
	ld.shared.u16 	%r618, [%r122+2];
	add.s32 	%r181, %r618, %r617;
	cvt.u32.u16 	%r619, %rs15;
	ld.shared.u16 	%r620, [%r123+2];
	add.s32 	%r182, %r620, %r619;
	cvt.u32.u16 	%r621, %rs16;
	ld.shared.u16 	%r622, [%r124+2];
	add.s32 	%r183, %r622, %r621;
	cvt.u32.u16 	%r623, %rs17;
	ld.shared.u16 	%r624, [%r125+2];
	add.s32 	%r184, %r624, %r623;
	cvt.u32.u16 	%r625, %rs18;
	ld.shared.u16 	%r626, [%r126+2];
	add.s32 	%r185, %r626, %r625;
	cvt.u32.u16 	%r627, %rs19;
	ld.shared.u16 	%r628, [%r127+2];
	add.s32 	%r186, %r628, %r627;
	bar.sync 	0;
	setp.lt.s32 	%p91, %r783, %r229;
	@%p91 bra 	$L__BB6_121;
	cvt.u64.u32 	%rd15, %r2;
	shl.b32 	%r629, %r168, 2;
	mov.u32 	%r630, _ZZN3cub18CUB_300001_SM_10006detail10radix_sort31DeviceRadixSortSingleTileKernelINS1_5radix10policy_hubIffyE10Policy1000ELNS0_9SortOrderE1EffyNS1_21identity_decomposer_tEEEvPKT1_PSA_PKT2_PSE_T3_iiT4_E12temp_storage;
	add.s32 	%r631, %r630, %r629;
	st.shared.u32 	[%r631], %r802;
	shl.b32 	%r632, %r169, 2;
	add.s32 	%r633, %r630, %r632;
	st.shared.u32 	[%r633], %r801;
	shl.b32 	%r634, %r170, 2;
	add.s32 	%r635, %r630, %r634;
	st.shared.u32 	[%r635], %r800;
	shl.b32 	%r636, %r171, 2;
	add.s32 	%r637, %r630, %r636;
	st.shared.u32 	[%r637], %r799;
	shl.b32 	%r638, %r172, 2;
	add.s32 	%r639, %r630, %r638;
	st.shared.u32 	[%r639], %r798;
	shl.b32 	%r640, %r173, 2;
	add.s32 	%r641, %r630, %r640;
	st.shared.u32 	[%r641], %r797;
	shl.b32 	%r642, %r174, 2;
	add.s32 	%r643, %r630, %r642;
	st.shared.u32 	[%r643], %r796;
	shl.b32 	%r644, %r175, 2;
	add.s32 	%r645, %r630, %r644;
	st.shared.u32 	[%r645], %r795;
	shl.b32 	%r646, %r176, 2;
	add.s32 	%r647, %r630, %r646;
	st.shared.u32 	[%r647], %r794;
	shl.b32 	%r648, %r177, 2;
	add.s32 	%r649, %r630, %r648;
	st.shared.u32 	[%r649], %r793;
	shl.b32 	%r650, %r178, 2;
	add.s32 	%r651, %r630, %r650;
	st.shared.u32 	[%r651], %r792;
	shl.b32 	%r652, %r179, 2;
	add.s32 	%r653, %r630, %r652;
	st.shared.u32 	[%r653], %r791;
	shl.b32 	%r654, %r180, 2;
	add.s32 	%r655, %r630, %r654;
	st.shared.u32 	[%r655], %r790;
	shl.b32 	%r656, %r181, 2;
	add.s32 	%r657, %r630, %r656;
	st.shared.u32 	[%r657], %r789;
	shl.b32 	%r658, %r182, 2;
	add.s32 	%r659, %r630, %r658;
	st.shared.u32 	[%r659], %r788;
	shl.b32 	%r660, %r183, 2;
	add.s32 	%r661, %r630, %r660;
	st.shared.u32 	[%r661], %r787;
	shl.b32 	%r662, %r184, 2;
	add.s32 	%r663, %r630, %r662;
	st.shared.u32 	[%r663], %r786;
	shl.b32 	%r664, %r185, 2;
	add.s32 	%r665, %r630, %r664;
	st.shared.u32 	[%r665], %r785;
	shl.b32 	%r666, %r186, 2;
	add.s32 	%r667, %r630, %r666;
	st.shared.u32 	[%r667], %r784;
	bar.sync 	0;
	mad.lo.s32 	%r187, %r2, -72, %r84;
	ld.shared.u32 	%r188, [%r187];
	ld.shared.u32 	%r189, [%r187+1024];
	ld.shared.u32 	%r190, [%r187+2048];
	ld.shared.u32 	%r191, [%r187+3072];
	ld.shared.u32 	%r192, [%r187+4096];
	ld.shared.u32 	%r193, [%r187+5120];
	ld.shared.u32 	%r194, [%r187+6144];
	ld.shared.u32 	%r195, [%r187+7168];
	ld.shared.u32 	%r196, [%r187+8192];
	ld.shared.u32 	%r197, [%r187+9216];
	ld.shared.u32 	%r198, [%r187+10240];
	ld.shared.u32 	%r199, [%r187+11264];
	ld.shared.u32 	%r200, [%r187+12288];
	ld.shared.u32 	%r201, [%r187+13312];
	ld.shared.u32 	%r202, [%r187+14336];
	ld.shared.u32 	%r203, [%r187+15360];
	ld.shared.u32 	%r204, [%r187+16384];
	ld.shared.u32 	%r205, [%r187+17408];
	ld.shared.u32 	%r206, [%r187+18432];
	bar.sync 	0;
	st.shared.f32 	[%r631], %f152;
	st.shared.f32 	[%r633], %f151;
	st.shared.f32 	[%r635], %f150;
	st.shared.f32 	[%r637], %f149;
	st.shared.f32 	[%r639], %f148;
	st.shared.f32 	[%r641], %f147;
	st.shared.f32 	[%r643], %f146;
	st.shared.f32 	[%r645], %f145;
	st.shared.f32 	[%r647], %f144;
	st.shared.f32 	[%r649], %f143;
	st.shared.f32 	[%r651], %f142;
	st.shared.f32 	[%r653], %f141;
	st.shared.f32 	[%r655], %f140;
	st.shared.f32 	[%r657], %f139;
	st.shared.f32 	[%r659], %f138;
	st.shared.f32 	[%r661], %f137;
	st.shared.f32 	[%r663], %f136;
	st.shared.f32 	[%r665], %f135;
	st.shared.f32 	[%r667], %f134;
	bar.sync 	0;
	ld.shared.f32 	%f58, [%r187+1024];
	ld.shared.f32 	%f59, [%r187+2048];
	ld.shared.f32 	%f60, [%r187+3072];
	ld.shared.f32 	%f61, [%r187+4096];
	ld.shared.f32 	%f62, [%r187+5120];
	ld.shared.f32 	%f63, [%r187+6144];
	ld.shared.f32 	%f64, [%r187+7168];
	ld.shared.f32 	%f65, [%r187+8192];
	ld.shared.f32 	%f66, [%r187+9216];
	ld.shared.f32 	%f67, [%r187+10240];
	ld.shared.f32 	%f68, [%r187+11264];
	ld.shared.f32 	%f69, [%r187+12288];
	ld.shared.f32 	%f70, [%r187+13312];
	ld.shared.f32 	%f71, [%r187+14336];
	ld.shared.f32 	%f72, [%r187+15360];
	ld.shared.f32 	%f73, [%r187+16384];
	ld.shared.f32 	%f74, [%r187+17408];
	ld.shared.f32 	%f75, [%r187+18432];
	setp.gt.u64 	%p92, %rd2, %rd15;
	cvta.to.global.u64 	%rd16, %rd6;
	mul.wide.u32 	%rd17, %r2, 4;
	add.s64 	%rd4, %rd16, %rd17;
	cvta.to.global.u64 	%rd18, %rd8;
	add.s64 	%rd5, %rd18, %rd17;
	@%p92 bra 	$L__BB6_83;
	bra.uni 	$L__BB6_84;
$L__BB6_83:
	ld.shared.f32 	%f114, [%r187];
	setp.gt.s32 	%p93, %r188, -1;
	selp.b32 	%r668, -1, -2147483648, %p93;
	xor.b32  	%r669, %r668, %r188;
	st.global.u32 	[%rd4], %r669;
	st.global.f32 	[%rd5], %f114;
$L__BB6_84:
	add.s32 	%r670, %r2, 256;
	cvt.u64.u32 	%rd19, %r670;
	setp.le.u64 	%p94, %rd2, %rd19;
	@%p94 bra 	$L__BB6_86;
	setp.gt.s32 	%p95, %r189, -1;
	selp.b32 	%r671, -1, -2147483648, %p95;
	xor.b32  	%r672, %r671, %r189;
	st.global.u32 	[%rd4+1024], %r672;
	st.global.f32 	[%rd5+1024], %f58;
$L__BB6_86:
	add.s32 	%r673, %r2, 512;
	cvt.u64.u32 	%rd20, %r673;
	setp.le.u64 	%p96, %rd2, %rd20;
	@%p96 bra 	$L__BB6_88;
	setp.gt.s32 	%p97, %r190, -1;
	selp.b32 	%r674, -1, -2147483648, %p97;
	xor.b32  	%r675, %r674, %r190;
	st.global.u32 	[%rd4+2048], %r675;
	st.global.f32 	[%rd5+2048], %f59;
$L__BB6_88:
	add.s32 	%r676, %r2, 768;
	cvt.u64.u32 	%rd21, %r676;
	setp.le.u64 	%p98, %rd2, %rd21;
	@%p98 bra 	$L__BB6_90;
	setp.gt.s32 	%p99, %r191, -1;
	selp.b32 	%r677, -1, -2147483648, %p99;
	xor.b32  	%r678, %r677, %r191;
	st.global.u32 	[%rd4+3072], %r678;
	st.global.f32 	[%rd5+3072], %f60;
$L__BB6_90:
	or.b32  	%r679, %r2, 1024;
	cvt.u64.u32 	%rd22, %r679;
	setp.le.u64 	%p100, %rd2, %rd22;
	@%p100 bra 	$L__BB6_92;
	setp.gt.s32 	%p101, %r192, -1;
	selp.b32 	%r680, -1, -2147483648, %p101;
	xor.b32  	%r681, %r680, %r192;
	st.global.u32 	[%rd4+4096], %r681;
	st.global.f32 	[%rd5+4096], %f61;
$L__BB6_92:
	add.s32 	%r682, %r2, 1280;
	cvt.u64.u32 	%rd23, %r682;
	setp.le.u64 	%p102, %rd2, %rd23;
	@%p102 bra 	$L__BB6_94;
	setp.gt.s32 	%p103, %r193, -1;
	selp.b32 	%r683, -1, -2147483648, %p103;
	xor.b32  	%r684, %r683, %r193;
	st.global.u32 	[%rd4+5120], %r684;
	st.global.f32 	[%rd5+5120], %f62;
$L__BB6_94:
	add.s32 	%r685, %r2, 1536;
	cvt.u64.u32 	%rd24, %r685;
	setp.le.u64 	%p104, %rd2, %rd24;
	@%p104 bra 	$L__BB6_96;
	setp.gt.s32 	%p105, %r194, -1;
	selp.b32 	%r686, -1, -2147483648, %p105;
	xor.b32  	%r687, %r686, %r194;
	st.global.u32 	[%rd4+6144], %r687;
	st.global.f32 	[%rd5+6144], %f63;
$L__BB6_96:
	add.s32 	%r688, %r2, 1792;
	cvt.u64.u32 	%rd25, %r688;
	setp.le.u64 	%p106, %rd2, %rd25;
	@%p106 bra 	$L__BB6_98;
	setp.gt.s32 	%p107, %r195, -1;
	selp.b32 	%r689, -1, -2147483648, %p107;
	xor.b32  	%r690, %r689, %r195;
	st.global.u32 	[%rd4+7168], %r690;
	st.global.f32 	[%rd5+7168], %f64;
$L__BB6_98:
	or.b32  	%r691, %r2, 2048;
	cvt.u64.u32 	%rd26, %r691;
	setp.le.u64 	%p108, %rd2, %rd26;
	@%p108 bra 	$L__BB6_100;
	setp.gt.s32 	%p109, %r196, -1;
	selp.b32 	%r692, -1, -2147483648, %p109;
	xor.b32  	%r693, %r692, %r196;
	st.global.u32 	[%rd4+8192], %r693;
	st.global.f32 	[%rd5+8192], %f65;
$L__BB6_100:
	add.s32 	%r694, %r2, 2304;
	cvt.u64.u32 	%rd27, %r694;
	setp.le.u64 	%p110, %rd2, %rd27;
	@%p110 bra 	$L__BB6_102;
	setp.gt.s32 	%p111, %r197, -1;
	selp.b32 	%r695, -1, -2147483648, %p111;
	xor.b32  	%r696, %r695, %r197;
	st.global.u32 	[%rd4+9216], %r696;
	st.global.f32 	[%rd5+9216], %f66;
$L__BB6_102:
	add.s32 	%r697, %r2, 2560;
	cvt.u64.u32 	%rd28, %r697;
	setp.le.u64 	%p112, %rd2, %rd28;
	@%p112 bra 	$L__BB6_104;
	setp.gt.s32 	%p113, %r198, -1;
	selp.b32 	%r698, -1, -2147483648, %p113;
	xor.b32  	%r699, %r698, %r198;
	st.global.u32 	[%rd4+10240], %r699;
	st.global.f32 	[%rd5+10240], %f67;
$L__BB6_104:
	add.s32 	%r700, %r2, 2816;
	cvt.u64.u32 	%rd29, %r700;
	setp.le.u64 	%p114, %rd2, %rd29;
	@%p114 bra 	$L__BB6_106;
	setp.gt.s32 	%p115, %r199, -1;
	selp.b32 	%r701, -1, -2147483648, %p115;
	xor.b32  	%r702, %r701, %r199;
	st.global.u32 	[%rd4+11264], %r702;
	st.global.f32 	[%rd5+11264], %f68;
$L__BB6_106:
	or.b32  	%r703, %r2, 3072;
	cvt.u64.u32 	%rd30, %r703;
	setp.le.u64 	%p116, %rd2, %rd30;
	@%p116 bra 	$L__BB6_108;
	setp.gt.s32 	%p117, %r200, -1;
	selp.b32 	%r704, -1, -2147483648, %p117;
	xor.b32  	%r705, %r704, %r200;
	st.global.u32 	[%rd4+12288], %r705;
	st.global.f32 	[%rd5+12288], %f69;
$L__BB6_108:
	add.s32 	%r706, %r2, 3328;
	cvt.u64.u32 	%rd31, %r706;
	setp.le.u64 	%p118, %rd2, %rd31;
	@%p118 bra 	$L__BB6_110;
	setp.gt.s32 	%p119, %r201, -1;
	selp.b32 	%r707, -1, -2147483648, %p119;
	xor.b32  	%r708, %r707, %r201;
	st.global.u32 	[%rd4+13312], %r708;
	st.global.f32 	[%rd5+13312], %f70;
$L__BB6_110:
	add.s32 	%r709, %r2, 3584;
	cvt.u64.u32 	%rd32, %r709;
	setp.le.u64 	%p120, %rd2, %rd32;
	@%p120 bra 	$L__BB6_112;
	setp.gt.s32 	%p121, %r202, -1;
	selp.b32 	%r710, -1, -2147483648, %p121;
	xor.b32  	%r711, %r710, %r202;
	st.global.u32 	[%rd4+14336], %r711;
	st.global.f32 	[%rd5+14336], %f71;
$L__BB6_112:
	add.s32 	%r712, %r2, 3840;
	cvt.u64.u32 	%rd33, %r712;
	setp.le.u64 	%p122, %rd2, %rd33;
	@%p122 bra 	$L__BB6_114;
	setp.gt.s32 	%p123, %r203, -1;
	selp.b32 	%r713, -1, -2147483648, %p123;
	xor.b32  	%r714, %r713, %r203;
	st.global.u32 	[%rd4+15360], %r714;
	st.global.f32 	[%rd5+15360], %f72;
$L__BB6_114:
	or.b32  	%r715, %r2, 4096;
	cvt.u64.u32 	%rd34, %r715;
	setp.le.u64 	%p124, %rd2, %rd34;
	@%p124 bra 	$L__BB6_116;
	setp.gt.s32 	%p125, %r204, -1;
	selp.b32 	%r716, -1, -2147483648, %p125;
	xor.b32  	%r717, %r716, %r204;
	st.global.u32 	[%rd4+16384], %r717;
	st.global.f32 	[%rd5+16384], %f73;
$L__BB6_116:
	add.s32 	%r718, %r2, 4352;
	cvt.u64.u32 	%rd35, %r718;
	setp.le.u64 	%p126, %rd2, %rd35;
	@%p126 bra 	$L__BB6_118;
	setp.gt.s32 	%p127, %r205, -1;
	selp.b32 	%r719, -1, -2147483648, %p127;
	xor.b32  	%r720, %r719, %r205;
	st.global.u32 	[%rd4+17408], %r720;
	st.global.f32 	[%rd5+17408], %f74;
$L__BB6_118:
	add.s32 	%r721, %r2, 4608;
	cvt.u64.u32 	%rd36, %r721;
	setp.le.u64 	%p128, %rd2, %rd36;
	@%p128 bra 	$L__BB6_120;
	setp.gt.s32 	%p129, %r206, -1;
	selp.b32 	%r722, -1, -2147483648, %p129;
	xor.b32  	%r723, %r722, %r206;
	st.global.u32 	[%rd4+18432], %r723;
	st.global.f32 	[%rd5+18432], %f75;
$L__BB6_120:
	ret;
$L__BB6_121:
	shl.b32 	%r724, %r168, 2;
	mov.u32 	%r725, _ZZN3cub18CUB_300001_SM_10006detail10radix_sort31DeviceRadixSortSingleTileKernelINS1_5radix10policy_hubIffyE10Policy1000ELNS0_9SortOrderE1EffyNS1_21identity_decomposer_tEEEvPKT1_PSA_PKT2_PSE_T3_iiT4_E12temp_storage;
	add.s32 	%r726, %r725, %r724;
	st.shared.u32 	[%r726], %r802;
	shl.b32 	%r727, %r169, 2;
	add.s32 	%r728, %r725, %r727;
	st.shared.u32 	[%r728], %r801;
	shl.b32 	%r729, %r170, 2;
	add.s32 	%r730, %r725, %r729;
	st.shared.u32 	[%r730], %r800;
	shl.b32 	%r731, %r171, 2;
	add.s32 	%r732, %r725, %r731;
	st.shared.u32 	[%r732], %r799;
	shl.b32 	%r733, %r172, 2;
	add.s32 	%r734, %r725, %r733;
	st.shared.u32 	[%r734], %r798;
	shl.b32 	%r735, %r173, 2;
	add.s32 	%r736, %r725, %r735;
	st.shared.u32 	[%r736], %r797;
	shl.b32 	%r737, %r174, 2;
	add.s32 	%r738, %r725, %r737;
	st.shared.u32 	[%r738], %r796;
	shl.b32 	%r739, %r175, 2;
	add.s32 	%r740, %r725, %r739;
	st.shared.u32 	[%r740], %r795;
	shl.b32 	%r741, %r176, 2;
	add.s32 	%r742, %r725, %r741;
	st.shared.u32 	[%r742], %r794;
	shl.b32 	%r743, %r177, 2;
	add.s32 	%r744, %r725, %r743;
	st.shared.u32 	[%r744], %r793;
	shl.b32 	%r745, %r178, 2;
	add.s32 	%r746, %r725, %r745;
	st.shared.u32 	[%r746], %r792;
	shl.b32 	%r747, %r179, 2;
	add.s32 	%r748, %r725, %r747;
	st.shared.u32 	[%r748], %r791;
	shl.b32 	%r749, %r180, 2;
	add.s32 	%r750, %r725, %r749;
	st.shared.u32 	[%r750], %r790;
	shl.b32 	%r751, %r181, 2;
	add.s32 	%r752, %r725, %r751;
	st.shared.u32 	[%r752], %r789;
	shl.b32 	%r753, %r182, 2;
	add.s32 	%r754, %r725, %r753;
	st.shared.u32 	[%r754], %r788;
	shl.b32 	%r755, %r183, 2;
	add.s32 	%r756, %r725, %r755;
	st.shared.u32 	[%r756], %r787;
	shl.b32 	%r757, %r184, 2;
	add.s32 	%r758, %r725, %r757;
	st.shared.u32 	[%r758], %r786;
	shl.b32 	%r759, %r185, 2;
	add.s32 	%r760, %r725, %r759;
	st.shared.u32 	[%r760], %r785;
	shl.b32 	%r761, %r186, 2;
	add.s32 	%r762, %r725, %r761;
	st.shared.u32 	[%r762], %r784;
	bar.sync 	0;
	ld.shared.u32 	%r802, [%r84];
	ld.shared.u32 	%r801, [%r84+4];
	ld.shared.u32 	%r800, [%r84+8];
	ld.shared.u32 	%r799, [%r84+12];
	ld.shared.u32 	%r798, [%r84+16];
	ld.shared.u32 	%r797, [%r84+20];
	ld.shared.u32 	%r796, [%r84+24];
	ld.shared.u32 	%r795, [%r84+28];
	ld.shared.u32 	%r794, [%r84+32];
	ld.shared.u32 	%r793, [%r84+36];
	ld.shared.u32 	%r792, [%r84+40];
	ld.shared.u32 	%r791, [%r84+44];
	ld.shared.u32 	%r790, [%r84+48];
	ld.shared.u32 	%r789, [%r84+52];
	ld.shared.u32 	%r788, [%r84+56];
	ld.shared.u32 	%r787, [%r84+60];
	ld.shared.u32 	%r786, [%r84+64];
	ld.shared.u32 	%r785, [%r84+68];
	ld.shared.u32 	%r784, [%r84+72];
	bar.sync 	0;
	st.shared.f32 	[%r726], %f152;
	st.shared.f32 	[%r728], %f151;
	st.shared.f32 	[%r730], %f150;
	st.shared.f32 	[%r732], %f149;
	st.shared.f32 	[%r734], %f148;
	st.shared.f32 	[%r736], %f147;
	st.shared.f32 	[%r738], %f146;
	st.shared.f32 	[%r740], %f145;
	st.shared.f32 	[%r742], %f144;
	st.shared.f32 	[%r744], %f143;
	st.shared.f32 	[%r746], %f142;
	st.shared.f32 	[%r748], %f141;
	st.shared.f32 	[%r750], %f140;
	st.shared.f32 	[%r752], %f139;
	st.shared.f32 	[%r754], %f138;
	st.shared.f32 	[%r756], %f137;
	st.shared.f32 	[%r758], %f136;
	st.shared.f32 	[%r760], %f135;
	st.shared.f32 	[%r762], %f134;
	bar.sync 	0;
	ld.shared.f32 	%f152, [%r84];
	ld.shared.f32 	%f151, [%r84+4];
	ld.shared.f32 	%f150, [%r84+8];
	ld.shared.f32 	%f149, [%r84+12];
	ld.shared.f32 	%f148, [%r84+16];
	ld.shared.f32 	%f147, [%r84+20];
	ld.shared.f32 	%f146, [%r84+24];
	ld.shared.f32 	%f145, [%r84+28];
	ld.shared.f32 	%f144, [%r84+32];
	ld.shared.f32 	%f143, [%r84+36];
	ld.shared.f32 	%f142, [%r84+40];
	ld.shared.f32 	%f141, [%r84+44];
	ld.shared.f32 	%f140, [%r84+48];
	ld.shared.f32 	%f139, [%r84+52];
	ld.shared.f32 	%f138, [%r84+56];
	ld.shared.f32 	%f137, [%r84+60];
	ld.shared.f32 	%f136, [%r84+64];
	ld.shared.f32 	%f135, [%r84+68];
	ld.shared.f32 	%f134, [%r84+72];
	bar.sync 	0;
	add.s32 	%r783, %r783, 6;
	add.s32 	%r782, %r782, -6;
	bra.uni 	$L__BB6_77;

}
	// .globl	_ZN3cub18CUB_300001_SM_10006detail10radix_sort30DeviceRadixSortHistogramKernelINS1_5radix10policy_hubIffyE10Policy1000ELNS0_9SortOrderE1EfyNS1_21identity_decomposer_tEEEvPT2_PKT1_SA_iiT3_
.visible .entry _ZN3cub18CUB_300001_SM_10006detail10radix_sort30DeviceRadixSortHistogramKernelINS1_5radix10policy_hubIffyE10Policy1000ELNS0_9SortOrderE1EfyNS1_21identity_decomposer_tEEEvPT2_PKT1_SA_iiT3_(
	.param .u64 .ptr .align 1 _ZN3cub18CUB_300001_SM_10006detail10radix_sort30DeviceRadixSortHistogramKernelINS1_5radix10policy_hubIffyE10Policy1000ELNS0_9SortOrderE1EfyNS1_21identity_decomposer_tEEEvPT2_PKT1_SA_iiT3__param_0,
	.param .u64 .ptr .align 1 _ZN3cub18CUB_300001_SM_10006detail10radix_sort30DeviceRadixSortHistogramKernelINS1_5radix10policy_hubIffyE10Policy1000ELNS0_9SortOrderE1EfyNS1_21identity_decomposer_tEEEvPT2_PKT1_SA_iiT3__param_1,
	.param .u64 _ZN3cub18CUB_300001_SM_10006detail10radix_sort30DeviceRadixSortHistogramKernelINS1_5radix10policy_hubIffyE10Policy1000ELNS0_9SortOrderE1EfyNS1_21identity_decomposer_tEEEvPT2_PKT1_SA_iiT3__param_2,
	.param .u32 _ZN3cub18CUB_300001_SM_10006detail10radix_sort30DeviceRadixSortHistogramKernelINS1_5radix10policy_hubIffyE10Policy1000ELNS0_9SortOrderE1EfyNS1_21identity_decomposer_tEEEvPT2_PKT1_SA_iiT3__param_3,
	.param .u32 _ZN3cub18CUB_300001_SM_10006detail10radix_sort30DeviceRadixSortHistogramKernelINS1_5radix10policy_hubIffyE10Policy1000ELNS0_9SortOrderE1EfyNS1_21identity_decomposer_tEEEvPT2_PKT1_SA_iiT3__param_4,
	.param .align 1 .b8 _ZN3cub18CUB_300001_SM_10006detail10radix_sort30DeviceRadixSortHistogramKernelINS1_5radix10policy_hubIffyE10Policy1000ELNS0_9SortOrderE1EfyNS1_21identity_decomposer_tEEEvPT2_PKT1_SA_iiT3__param_5[1]
)
.maxntid 128
{
	.reg .pred 	%p<123>;
	.reg .b32 	%r<518>;
	.reg .b64 	%rd<137>;
	// demoted variable
	.shared .align 4 .b8 _ZZN3cub18CUB_300001_SM_10006detail10radix_sort30DeviceRadixSortHistogramKernelINS1_5radix10policy_hubIffyE10Policy1000ELNS0_9SortOrderE1EfyNS1_21identity_decomposer_tEEEvPT2_PKT1_SA_iiT3_E12temp_storage[4096];
	ld.param.u64 	%rd18, [_ZN3cub18CUB_300001_SM_10006detail10radix_sort30DeviceRadixSortHistogramKernelINS1_5radix10policy_hubIffyE10Policy1000ELNS0_9SortOrderE1EfyNS1_21identity_decomposer_tEEEvPT2_PKT1_SA_iiT3__param_0];
	ld.param.u64 	%rd19, [_ZN3cub18CUB_300001_SM_10006detail10radix_sort30DeviceRadixSortHistogramKernelINS1_5radix10policy_hubIffyE10Policy1000ELNS0_9SortOrderE1EfyNS1_21identity_decomposer_tEEEvPT2_PKT1_SA_iiT3__param_1];
	ld.param.u64 	%rd17, [_ZN3cub18CUB_300001_SM_10006detail10radix_sort30DeviceRadixSortHistogramKernelINS1_5radix10policy_hubIffyE10Policy1000ELNS0_9SortOrderE1EfyNS1_21identity_decomposer_tEEEvPT2_PKT1_SA_iiT3__param_2];
	ld.param.u32 	%r174, [_ZN3cub18CUB_300001_SM_10006detail10radix_sort30DeviceRadixSortHistogramKernelINS1_5radix10policy_hubIffyE10Policy1000ELNS0_9SortOrderE1EfyNS1_21identity_decomposer_tEEEvPT2_PKT1_SA_iiT3__param_3];
	ld.param.u32 	%r175, [_ZN3cub18CUB_300001_SM_10006detail10radix_sort30DeviceRadixSortHistogramKernelINS1_5radix10policy_hubIffyE10Policy1000ELNS0_9SortOrderE1EfyNS1_21identity_decomposer_tEEEvPT2_PKT1_SA_iiT3__param_4];
	cvta.to.global.u64 	%rd1, %rd19;
	cvta.to.global.u64 	%rd2, %rd18;
	setp.eq.s64 	%p2, %rd17, 0;
	@%p2 bra 	$L__BB7_153;
	sub.s32 	%r176, %r175, %r174;
	add.s32 	%r177, %r176, 7;
	shr.s32 	%r178, %r177, 31;
	shr.u32 	%r179, %r178, 29;
	add.s32 	%r180, %r177, %r179;
	shr.s32 	%r181, %r180, 3;
	mov.u32 	%r182, %tid.x;
	setp.gt.u32 	%p3, %r182, 255;
	setp.lt.s32 	%p4, %r177, 8;
	mov.u32 	%r183, %ctaid.x;
	shl.b32 	%r184, %r183, 11;
	cvt.u64.u32 	%rd3, %r184;
	mov.u32 	%r185, %nctaid.x;
	shl.b32 	%r186, %r185, 11;
	cvt.u64.u32 	%rd4, %r186;
	add.s32 	%r1, %r181, -1;
	and.b32  	%r2, %r181, 15;
	and.b32  	%r3, %r181, 7;
	add.s32 	%r4, %r3, -1;
	and.b32  	%r5, %r181, 3;
	or.pred  	%p1, %p3, %p4;
	shl.b32 	%r187, %r182, 2;
	mov.u32 	%r188, _ZZN3cub18CUB_300001_SM_10006detail10radix_sort30DeviceRadixSortHistogramKernelINS1_5radix10policy_hubIffyE10Policy1000ELNS0_9SortOrderE1EfyNS1_21identity_decomposer_tEEEvPT2_PKT1_SA_iiT3_E12temp_storage;
	add.s32 	%r6, %r188, %r187;
	and.b32  	%r7, %r181, 268435440;
	cvt.u64.u32 	%rd5, %r182;
	add.s32 	%r8, %r182, 128;
	add.s32 	%r9, %r182, 256;
	add.s32 	%r10, %r182, 384;
	add.s32 	%r11, %r182, 512;
	add.s32 	%r12, %r182, 640;
	add.s32 	%r13, %r182, 768;
	or.b32  	%r14, %r182, 1024;
	add.s32 	%r15, %r182, 1920;
	and.b32  	%r16, %r181, 268435448;
	and.b32  	%r17, %r181, 1;
	neg.s32 	%r18, %r7;
	add.s32 	%r19, %r6, 8192;
	add.s64 	%rd21, %rd17, -1;
	shr.u64 	%rd22, %rd21, 30;
	add.s64 	%rd23, %rd22, 1;
	min.u64 	%rd6, %rd23, %rd17;
	mov.b64 	%rd135, 0;
$L__BB7_2:
	@%p1 bra 	$L__BB7_30;
	setp.lt.u32 	%p5, %r1, 15;
	mov.b32 	%r471, 0;
	@%p5 bra 	$L__BB7_6;
	mov.u32 	%r468, %r19;
	mov.u32 	%r469, %r18;
$L__BB7_5:
	.pragma "nounroll";
	mov.b32 	%r190, 0;
	st.shared.u32 	[%r468+-8192], %r190;
	st.shared.u32 	[%r468+-7168], %r190;
	st.shared.u32 	[%r468+-6144], %r190;
	st.shared.u32 	[%r468+-5120], %r190;
	st.shared.u32 	[%r468+-4096], %r190;
	st.shared.u32 	[%r468+-3072], %r190;
	st.shared.u32 	[%r468+-2048], %r190;
	st.shared.u32 	[%r468+-1024], %r190;
	st.shared.u32 	[%r468], %r190;
	st.shared.u32 	[%r468+1024], %r190;
	st.shared.u32 	[%r468+2048], %r190;
	st.shared.u32 	[%r468+3072], %r190;
	st.shared.u32 	[%r468+4096], %r190;
	st.shared.u32 	[%r468+5120], %r190;
	st.shared.u32 	[%r468+6144], %r190;
	st.shared.u32 	[%r468+7168], %r190;
	add.s32 	%r469, %r469, 16;
	add.s32 	%r468, %r468, 16384;
	setp.ne.s32 	%p6, %r469, 0;
	mov.u32 	%r471, %r7;
	@%p6 bra 	$L__BB7_5;
$L__BB7_6:
	add.s32 	%r25, %r2, -1;
	setp.eq.s32 	%p7, %r2, 0;
	@%p7 bra 	$L__BB7_16;
	setp.lt.u32 	%p8, %r25, 7;
	@%p8 bra 	$L__BB7_9;
	shl.b32 	%r191, %r471, 10;
	add.s32 	%r192, %r6, %r191;
	mov.b32 	%r193, 0;
	st.shared.u32 	[%r192], %r193;
	st.shared.u32 	[%r192+1024], %r193;
	st.shared.u32 	[%r192+2048], %r193;
	st.shared.u32 	[%r192+3072], %r193;
	st.shared.u32 	[%r192+4096], %r193;
	st.shared.u32 	[%r192+5120], %r193;
	st.shared.u32 	[%r192+6144], %r193;
	st.shared.u32 	[%r192+7168], %r193;
	add.s32 	%r471, %r471, 8;
$L__BB7_9:
	setp.eq.s32 	%p9, %r3, 0;
	@%p9 bra 	$L__BB7_16;
	setp.lt.u32 	%p10, %r4, 3;
	@%p10 bra 	$L__BB7_12;
	shl.b32 	%r194, %r471, 10;
	add.s32 	%r195, %r6, %r194;
	mov.b32 	%r196, 0;
	st.shared.u32 	[%r195], %r196;
	st.shared.u32 	[%r195+1024], %r196;
	st.shared.u32 	[%r195+2048], %r196;
	st.shared.u32 	[%r195+3072], %r196;
	add.s32 	%r471, %r471, 4;
$L__BB7_12:
	setp.eq.s32 	%p11, %r5, 0;
	@%p11 bra 	$L__BB7_16;
	setp.eq.s32 	%p12, %r5, 1;
	shl.b32 	%r197, %r471, 10;
	add.s32 	%r30, %r6, %r197;
	mov.b32 	%r198, 0;
	st.shared.u32 	[%r30], %r198;
	@%p12 bra 	$L__BB7_16;
	setp.eq.s32 	%p13, %r5, 2;
	mov.b32 	%r199, 0;
	st.shared.u32 	[%r30+1024], %r199;
	@%p13 bra 	$L__BB7_16;
	mov.b32 	%r200, 0;
	st.shared.u32 	[%r30+2048], %r200;
$L__BB7_16:
	cvt.u32.u64 	%r201, %rd5;
	setp.gt.u32 	%p14, %r201, 127;
	@%p14 bra 	$L__BB7_30;
	setp.lt.u32 	%p15, %r1, 15;
	mov.b32 	%r475, 0;
	@%p15 bra 	$L__BB7_20;
	mov.b32 	%r473, 0;
$L__BB7_19:
	.pragma "nounroll";
	shl.b32 	%r204, %r473, 10;
	add.s32 	%r205, %r6, %r204;
	mov.b32 	%r206, 0;
	st.shared.u32 	[%r205+512], %r206;
	st.shared.u32 	[%r205+1536], %r206;
	st.shared.u32 	[%r205+2560], %r206;
	st.shared.u32 	[%r205+3584], %r206;
	st.shared.u32 	[%r205+4608], %r206;
	st.shared.u32 	[%r205+5632], %r206;
	st.shared.u32 	[%r205+6656], %r206;
	st.shared.u32 	[%r205+7680], %r206;
	st.shared.u32 	[%r205+8704], %r206;
	st.shared.u32 	[%r205+9728], %r206;
	st.shared.u32 	[%r205+10752], %r206;
	st.shared.u32 	[%r205+11776], %r206;
	st.shared.u32 	[%r205+12800], %r206;
	st.shared.u32 	[%r205+13824], %r206;
	st.shared.u32 	[%r205+14848], %r206;
	st.shared.u32 	[%r205+15872], %r206;
	add.s32 	%r473, %r473, 16;
	setp.ne.s32 	%p16, %r473, %r7;
	mov.u32 	%r475, %r7;
	@%p16 bra 	$L__BB7_19;
$L__BB7_20:
	setp.eq.s32 	%p17, %r2, 0;
	@%p17 bra 	$L__BB7_30;
	setp.lt.u32 	%p18, %r25, 7;
	@%p18 bra 	$L__BB7_23;
	shl.b32 	%r207, %r475, 10;
	add.s32 	%r208, %r6, %r207;
	mov.b32 	%r209, 0;
	st.shared.u32 	[%r208+512], %r209;
	st.shared.u32 	[%r208+1536], %r209;
	st.shared.u32 	[%r208+2560], %r209;
	st.shared.u32 	[%r208+3584], %r209;
	st.shared.u32 	[%r208+4608], %r209;
	st.shared.u32 	[%r208+5632], %r209;
	st.shared.u32 	[%r208+6656], %r209;
	st.shared.u32 	[%r208+7680], %r209;
	add.s32 	%r475, %r475, 8;
$L__BB7_23:
	setp.eq.s32 	%p19, %r3, 0;
	@%p19 bra 	$L__BB7_30;
	setp.lt.u32 	%p20, %r4, 3;
	@%p20 bra 	$L__BB7_26;
	shl.b32 	%r210, %r475, 10;
	add.s32 	%r211, %r6, %r210;
	mov.b32 	%r212, 0;
	st.shared.u32 	[%r211+512], %r212;
	st.shared.u32 	[%r211+1536], %r212;
	st.shared.u32 	[%r211+2560], %r212;
	st.shared.u32 	[%r211+3584], %r212;
	add.s32 	%r475, %r475, 4;
$L__BB7_26:
	setp.eq.s32 	%p21, %r5, 0;
	@%p21 bra 	$L__BB7_30;
	setp.eq.s32 	%p22, %r5, 1;
	shl.b32 	%r213, %r475, 10;
	add.s32 	%r38, %r6, %r213;
	mov.b32 	%r214, 0;
	st.shared.u32 	[%r38+512], %r214;
	@%p22 bra 	$L__BB7_30;
	setp.eq.s32 	%p23, %r5, 2;
	mov.b32 	%r215, 0;
	st.shared.u32 	[%r38+1536], %r215;
	@%p23 bra 	$L__BB7_30;
	mov.b32 	%r216, 0;
	st.shared.u32 	[%r38+2560], %r216;
$L__BB7_30:
	bar.sync 	0;
	bar.sync 	0;
	shl.b64 	%rd8, %rd135, 30;
	sub.s64 	%rd24, %rd17, %rd8;
	min.u64 	%rd9, %rd24, 1073741824;
	setp.le.u64 	%p24, %rd9, %rd3;
	@%p24 bra 	$L__BB7_70;
	mov.u64 	%rd136, %rd3;
$L__BB7_32:
	add.s64 	%rd11, %rd136, %rd8;
	sub.s64 	%rd12, %rd17, %rd11;
	setp.lt.u64 	%p25, %rd12, 2048;
	@%p25 bra 	$L__BB7_34;
	add.s64 	%rd27, %rd11, %rd5;
	shl.b64 	%rd28, %rd27, 2;
	add.s64 	%rd29, %rd1, %rd28;
	ld.global.u32 	%r507, [%rd29];
	ld.global.u32 	%r506, [%rd29+512];
	ld.global.u32 	%r505, [%rd29+1024];
	ld.global.u32 	%r504, [%rd29+1536];
	ld.global.u32 	%r503, [%rd29+2048];
	ld.global.u32 	%r502, [%rd29+2560];
	ld.global.u32 	%r501, [%rd29+3072];
	ld.global.u32 	%r500, [%rd29+3584];
	ld.global.u32 	%r499, [%rd29+4096];
	ld.global.u32 	%r498, [%rd29+4608];
	ld.global.u32 	%r497, [%rd29+5120];
	ld.global.u32 	%r496, [%rd29+5632];
	ld.global.u32 	%r495, [%rd29+6144];
	ld.global.u32 	%r494, [%rd29+6656];
	ld.global.u32 	%r493, [%rd29+7168];
	ld.global.u32 	%r492, [%rd29+7680];
	bra.uni 	$L__BB7_66;
$L__BB7_34:
	cvt.u32.u64 	%r218, %rd5;
	cvt.u32.u64 	%r55, %rd12;
	setp.ge.s32 	%p26, %r218, %r55;
	add.s64 	%rd25, %rd11, %rd5;
	shl.b64 	%rd26, %rd25, 2;
	add.s64 	%rd13, %rd1, %rd26;
	mov.b32 	%r507, -1;
	@%p26 bra 	$L__BB7_36;
	ld.global.u32 	%r507, [%rd13];
$L__BB7_36:
	setp.ge.s32 	%p27, %r8, %r55;
	mov.b32 	%r506, -1;
	@%p27 bra 	$L__BB7_38;
	ld.global.u32 	%r506, [%rd13+512];
$L__BB7_38:
	setp.ge.s32 	%p28, %r9, %r55;
	mov.b32 	%r505, -1;
	@%p28 bra 	$L__BB7_40;
	ld.global.u32 	%r505, [%rd13+1024];
$L__BB7_40:
	setp.ge.s32 	%p29, %r10, %r55;
	mov.b32 	%r504, -1;
	@%p29 bra 	$L__BB7_42;
	ld.global.u32 	%r504, [%rd13+1536];
$L__BB7_42:
	setp.ge.s32 	%p30, %r11, %r55;
	mov.b32 	%r503, -1;
	@%p30 bra 	$L__BB7_44;
	ld.global.u32 	%r503, [%rd13+2048];
$L__BB7_44:
	setp.ge.s32 	%p31, %r12, %r55;
	mov.b32 	%r502, -1;
	@%p31 bra 	$L__BB7_46;
	ld.global.u32 	%r502, [%rd13+2560];
$L__BB7_46:
	setp.ge.s32 	%p32, %r13, %r55;
	mov.b32 	%r501, -1;
	@%p32 bra 	$L__BB7_48;
	ld.global.u32 	%r501, [%rd13+3072];
$L__BB7_48:
	mov.u32 	%r226, %tid.x;
	add.s32 	%r227, %r226, 896;
	setp.ge.s32 	%p33, %r227, %r55;
	mov.b32 	%r500, -1;
	@%p33 bra 	$L__BB7_50;
	ld.global.u32 	%r500, [%rd13+3584];
$L__BB7_50:
	setp.ge.s32 	%p34, %r14, %r55;
	mov.b32 	%r499, -1;
	@%p34 bra 	$L__BB7_52;
	ld.global.u32 	%r499, [%rd13+4096];
$L__BB7_52:
	add.s32 	%r231, %r226, 1152;
	setp.ge.s32 	%p35, %r231, %r55;
	mov.b32 	%r498, -1;
	@%p35 bra 	$L__BB7_54;
	ld.global.u32 	%r498, [%rd13+4608];
$L__BB7_54:
	add.s32 	%r234, %r226, 1280;
	setp.ge.s32 	%p36, %r234, %r55;
	mov.b32 	%r497, -1;
	@%p36 bra 	$L__BB7_56;
	ld.global.u32 	%r497, [%rd13+5120];
$L__BB7_56:
	add.s32 	%r237, %r226, 1408;
	setp.ge.s32 	%p37, %r237, %r55;
	mov.b32 	%r496, -1;
	@%p37 bra 	$L__BB7_58;
	ld.global.u32 	%r496, [%rd13+5632];
$L__BB7_58:
	add.s32 	%r240, %r226, 1536;
	setp.ge.s32 	%p38, %r240, %r55;
	mov.b32 	%r495, -1;
	@%p38 bra 	$L__BB7_60;
	ld.global.u32 	%r495, [%rd13+6144];
$L__BB7_60:
	add.s32 	%r243, %r226, 1664;
	setp.ge.s32 	%p39, %r243, %r55;
	mov.b32 	%r494, -1;
	@%p39 bra 	$L__BB7_62;
	ld.global.u32 	%r494, [%rd13+6656];
$L__BB7_62:
	add.s32 	%r246, %r226, 1792;
	setp.ge.s32 	%p40, %r246, %r55;
	mov.b32 	%r493, -1;
	@%p40 bra 	$L__BB7_64;
	ld.global.u32 	%r493, [%rd13+7168];
$L__BB7_64:
	setp.ge.s32 	%p41, %r15, %r55;
	mov.b32 	%r492, -1;
	@%p41 bra 	$L__BB7_66;
	ld.global.u32 	%r492, [%rd13+7680];
$L__BB7_66:
	setp.le.s32 	%p42, %r175, %r174;
	@%p42 bra 	$L__BB7_69;
	setp.lt.s32 	%p43, %r507, 0;
	selp.b32 	%r249, 0, 2147483647, %p43;
	xor.b32  	%r250, %r249, %r507;
	setp.lt.s32 	%p44, %r506, 0;
	selp.b32 	%r251, 0, 2147483647, %p44;
	xor.b32  	%r252, %r251, %r506;
	setp.lt.s32 	%p45, %r505, 0;
	selp.b32 	%r253, 0, 2147483647, %p45;
	xor.b32  	%r254, %r253, %r505;
	setp.lt.s32 	%p46, %r504, 0;
	selp.b32 	%r255, 0, 2147483647, %p46;
	xor.b32  	%r256, %r255, %r504;
	setp.lt.s32 	%p47, %r503, 0;
	selp.b32 	%r257, 0, 2147483647, %p47;
	xor.b32  	%r258, %r257, %r503;
	setp.lt.s32 	%p48, %r502, 0;
	selp.b32 	%r259, 0, 2147483647, %p48;
	xor.b32  	%r260, %r259, %r502;
	setp.lt.s32 	%p49, %r501, 0;
	selp.b32 	%r261, 0, 2147483647, %p49;
	xor.b32  	%r262, %r261, %r501;
	setp.lt.s32 	%p50, %r500, 0;
	selp.b32 	%r263, 0, 2147483647, %p50;
	xor.b32  	%r264, %r263, %r500;
	setp.lt.s32 	%p51, %r499, 0;
	selp.b32 	%r265, 0, 2147483647, %p51;
	xor.b32  	%r266, %r265, %r499;
	setp.lt.s32 	%p52, %r498, 0;
	selp.b32 	%r267, 0, 2147483647, %p52;
	xor.b32  	%r268, %r267, %r498;
	setp.lt.s32 	%p53, %r497, 0;
	selp.b32 	%r269, 0, 2147483647, %p53;
	xor.b32  	%r270, %r269, %r497;
	setp.lt.s32 	%p54, %r496, 0;
	selp.b32 	%r271, 0, 2147483647, %p54;
	xor.b32  	%r272, %r271, %r496;
	setp.lt.s32 	%p55, %r495, 0;
	selp.b32 	%r273, 0, 2147483647, %p55;
	xor.b32  	%r274, %r273, %r495;
	setp.lt.s32 	%p56, %r494, 0;
	selp.b32 	%r275, 0, 2147483647, %p56;
	xor.b32  	%r276, %r275, %r494;
	setp.lt.s32 	%p57, %r493, 0;
	selp.b32 	%r277, 0, 2147483647, %p57;
	xor.b32  	%r278, %r277, %r493;
	setp.lt.s32 	%p58, %r492, 0;
	selp.b32 	%r279, 0, 2147483647, %p58;
	xor.b32  	%r280, %r279, %r492;
	setp.eq.s32 	%p59, %r250, 2147483647;
	selp.b32 	%r103, -2147483648, %r250, %p59;
	setp.eq.s32 	%p60, %r252, 2147483647;
	selp.b32 	%r104, -2147483648, %r252, %p60;
	setp.eq.s32 	%p61, %r254, 2147483647;
	selp.b32 	%r105, -2147483648, %r254, %p61;
	setp.eq.s32 	%p62, %r256, 2147483647;
	selp.b32 	%r106, -2147483648, %r256, %p62;
	setp.eq.s32 	%p63, %r258, 2147483647;
	selp.b32 	%r107, -2147483648, %r258, %p63;
	setp.eq.s32 	%p64, %r260, 2147483647;
	selp.b32 	%r108, -2147483648, %r260, %p64;
	setp.eq.s32 	%p65, %r262, 2147483647;
	selp.b32 	%r109, -2147483648, %r262, %p65;
	setp.eq.s32 	%p66, %r264, 2147483647;
	selp.b32 	%r110, -2147483648, %r264, %p66;
	setp.eq.s32 	%p67, %r266, 2147483647;
	selp.b32 	%r111, -2147483648, %r266, %p67;
	setp.eq.s32 	%p68, %r268, 2147483647;
	selp.b32 	%r112, -2147483648, %r268, %p68;
	setp.eq.s32 	%p69, %r270, 2147483647;
	selp.b32 	%r113, -2147483648, %r270, %p69;
	setp.eq.s32 	%p70, %r272, 2147483647;
	selp.b32 	%r114, -2147483648, %r272, %p70;
	setp.eq.s32 	%p71, %r274, 2147483647;
	selp.b32 	%r115, -2147483648, %r274, %p71;
	setp.eq.s32 	%p72, %r276, 2147483647;
	selp.b32 	%r116, -2147483648, %r276, %p72;
	setp.eq.s32 	%p73, %r278, 2147483647;
	selp.b32 	%r117, -2147483648, %r278, %p73;
	setp.eq.s32 	%p74, %r280, 2147483647;
	selp.b32 	%r118, -2147483648, %r280, %p74;
	mov.b32 	%r508, 0;
	mov.u32 	%r509, %r174;
$L__BB7_68:
	sub.s32 	%r281, %r175, %r509;
	shl.b32 	%r282, %r508, 10;
	mov.u32 	%r283, _ZZN3cub18CUB_300001_SM_10006detail10radix_sort30DeviceRadixSortHistogramKernelINS1_5radix10policy_hubIffyE10Policy1000ELNS0_9SortOrderE1EfyNS1_21identity_decomposer_tEEEvPT2_PKT1_SA_iiT3_E12temp_storage;
	add.s32 	%r284, %r283, %r282;
	min.s32 	%r285, %r281, 8;
	mov.b32 	%r286, -1;
	shl.b32 	%r287, %r286, %r285;
	not.b32 	%r288, %r287;
	shr.u32 	%r289, %r103, %r509;
	and.b32  	%r290, %r289, %r288;
	shl.b32 	%r291, %r290, 2;
	add.s32 	%r292, %r284, %r291;
	atom.shared.add.u32 	%r293, [%r292], 1;
	shr.u32 	%r294, %r104, %r509;
	and.b32  	%r295, %r294, %r288;
	shl.b32 	%r296, %r295, 2;
	add.s32 	%r297, %r284, %r296;
	atom.shared.add.u32 	%r298, [%r297], 1;
	shr.u32 	%r299, %r105, %r509;
	and.b32  	%r300, %r299, %r288;
	shl.b32 	%r301, %r300, 2;
	add.s32 	%r302, %r284, %r301;
	atom.shared.add.u32 	%r303, [%r302], 1;
	shr.u32 	%r304, %r106, %r509;
	and.b32  	%r305, %r304, %r288;
	shl.b32 	%r306, %r305, 2;
	add.s32 	%r307, %r284, %r306;
	atom.shared.add.u32 	%r308, [%r307], 1;
	shr.u32 	%r309, %r107, %r509;
	and.b32  	%r310, %r309, %r288;
	shl.b32 	%r311, %r310, 2;
	add.s32 	%r312, %r284, %r311;
	atom.shared.add.u32 	%r313, [%r312], 1;
	shr.u32 	%r314, %r108, %r509;
	and.b32  	%r315, %r314, %r288;
	shl.b32 	%r316, %r315, 2;
	add.s32 	%r317, %r284, %r316;
	atom.shared.add.u32 	%r318, [%r317], 1;
	shr.u32 	%r319, %r109, %r509;
	and.b32  	%r320, %r319, %r288;
	shl.b32 	%r321, %r320, 2;
	add.s32 	%r322, %r284, %r321;
	atom.shared.add.u32 	%r323, [%r322], 1;
	shr.u32 	%r324, %r110, %r509;
	and.b32  	%r325, %r324, %r288;
	shl.b32 	%r326, %r325, 2;
	add.s32 	%r327, %r284, %r326;
	atom.shared.add.u32 	%r328, [%r327], 1;
	shr.u32 	%r329, %r111, %r509;
	and.b32  	%r330, %r329, %r288;
	shl.b32 	%r331, %r330, 2;
	add.s32 	%r332, %r284, %r331;
	atom.shared.add.u32 	%r333, [%r332], 1;
	shr.u32 	%r334, %r112, %r509;
	and.b32  	%r335, %r334, %r288;
	shl.b32 	%r336, %r335, 2;
	add.s32 	%r337, %r284, %r336;
	atom.shared.add.u32 	%r338, [%r337], 1;
	shr.u32 	%r339, %r113, %r509;
	and.b32  	%r340, %r339, %r288;
	shl.b32 	%r341, %r340, 2;
	add.s32 	%r342, %r284, %r341;
	atom.shared.add.u32 	%r343, [%r342], 1;
	shr.u32 	%r344, %r114, %r509;
	and.b32  	%r345, %r344, %r288;
	shl.b32 	%r346, %r345, 2;
	add.s32 	%r347, %r284, %r346;
	atom.shared.add.u32 	%r348, [%r347], 1;
	shr.u32 	%r349, %r115, %r509;
	and.b32  	%r350, %r349, %r288;
	shl.b32 	%r351, %r350, 2;
	add.s32 	%r352, %r284, %r351;
	atom.shared.add.u32 	%r353, [%r352], 1;
	shr.u32 	%r354, %r116, %r509;
	and.b32  	%r355, %r354, %r288;
	shl.b32 	%r356, %r355, 2;
	add.s32 	%r357, %r284, %r356;
	atom.shared.add.u32 	%r358, [%r357], 1;
	shr.u32 	%r359, %r117, %r509;
	and.b32  	%r360, %r359, %r288;
	shl.b32 	%r361, %r360, 2;
	add.s32 	%r362, %r284, %r361;
	atom.shared.add.u32 	%r363, [%r362], 1;
	shr.u32 	%r364, %r118, %r509;
	and.b32  	%r365, %r364, %r288;
	shl.b32 	%r366, %r365, 2;
	add.s32 	%r367, %r284, %r366;
	atom.shared.add.u32 	%r368, [%r367], 1;
	add.s32 	%r509, %r509, 8;
	add.s32 	%r508, %r508, 1;
	setp.lt.s32 	%p75, %r509, %r175;
	@%p75 bra 	$L__BB7_68;
$L__BB7_69:
	add.s64 	%rd136, %rd136, %rd4;
	setp.lt.u64 	%p76, %rd136, %rd9;
	@%p76 bra 	$L__BB7_32;
$L__BB7_70:
	bar.sync 	0;
	@%p1 bra 	$L__BB7_152;
	setp.lt.u32 	%p77, %r1, 7;
	mov.b32 	%r512, 0;
	@%p77 bra 	$L__BB7_90;
	mov.b32 	%r510, 0;
$L__BB7_73:
	.pragma "nounroll";
	shl.b32 	%r371, %r510, 10;
	add.s32 	%r124, %r6, %r371;
	ld.shared.u32 	%r125, [%r124];
	setp.eq.s32 	%p78, %r125, 0;
	@%p78 bra 	$L__BB7_75;
	cvt.u32.u64 	%r372, %rd5;
	shl.b32 	%r373, %r510, 8;
	add.s32 	%r374, %r373, %r372;
	mul.wide.u32 	%rd30, %r374, 8;
	add.s64 	%rd31, %rd2, %rd30;
	cvt.u64.u32 	%rd32, %r125;
	atom.global.add.u64 	%rd33, [%rd31], %rd32;
$L__BB7_75:
	ld.shared.u32 	%r126, [%r124+1024];
	setp.eq.s32 	%p79, %r126, 0;
	@%p79 bra 	$L__BB7_77;
	cvt.u32.u64 	%r375, %rd5;
	shl.b32 	%r376, %r510, 8;
	add.s32 	%r377, %r376, %r375;
	add.s32 	%r378, %r377, 256;
	mul.wide.u32 	%rd34, %r378, 8;
	add.s64 	%rd35, %rd2, %rd34;
	cvt.u64.u32 	%rd36, %r126;
	atom.global.add.u64 	%rd37, [%rd35], %rd36;
$L__BB7_77:
	ld.shared.u32 	%r127, [%r124+2048];
	setp.eq.s32 	%p80, %r127, 0;
	@%p80 bra 	$L__BB7_79;
	cvt.u32.u64 	%r379, %rd5;
	shl.b32 	%r380, %r510, 8;
	add.s32 	%r381, %r380, %r379;
	add.s32 	%r382, %r381, 512;
	mul.wide.u32 	%rd38, %r382, 8;
	add.s64 	%rd39, %rd2, %rd38;
	cvt.u64.u32 	%rd40, %r127;
	atom.global.add.u64 	%rd41, [%rd39], %rd40;
$L__BB7_79:
	ld.shared.u32 	%r128, [%r124+3072];
	setp.eq.s32 	%p81, %r128, 0;
	@%p81 bra 	$L__BB7_81;
	cvt.u32.u64 	%r383, %rd5;
	shl.b32 	%r384, %r510, 8;
	add.s32 	%r385, %r384, %r383;
	add.s32 	%r386, %r385, 768;
	mul.wide.u32 	%rd42, %r386, 8;
	add.s64 	%rd43, %rd2, %rd42;
	cvt.u64.u32 	%rd44, %r128;
	atom.global.add.u64 	%rd45, [%rd43], %rd44;
$L__BB7_81:
	ld.shared.u32 	%r129, [%r124+4096];
	setp.eq.s32 	%p82, %r129, 0;
	@%p82 bra 	$L__BB7_83;
	cvt.u32.u64 	%r387, %rd5;
	shl.b32 	%r388, %r510, 8;
	add.s32 	%r389, %r388, %r387;
	add.s32 	%r390, %r389, 1024;
	mul.wide.u32 	%rd46, %r390, 8;
	add.s64 	%rd47, %rd2, %rd46;
	cvt.u64.u32 	%rd48, %r129;
	atom.global.add.u64 	%rd49, [%rd47], %rd48;
$L__BB7_83:
	ld.shared.u32 	%r130, [%r124+5120];
	setp.eq.s32 	%p83, %r130, 0;
	@%p83 bra 	$L__BB7_85;
	cvt.u32.u64 	%r391, %rd5;
	shl.b32 	%r392, %r510, 8;
	add.s32 	%r393, %r392, %r391;
	add.s32 	%r394, %r393, 1280;
	mul.wide.u32 	%rd50, %r394, 8;
	add.s64 	%rd51, %rd2, %rd50;
	cvt.u64.u32 	%rd52, %r130;
	atom.global.add.u64 	%rd53, [%rd51], %rd52;
$L__BB7_85:
	ld.shared.u32 	%r131, [%r124+6144];
	setp.eq.s32 	%p84, %r131, 0;
	@%p84 bra 	$L__BB7_87;
	cvt.u32.u64 	%r395, %rd5;
	shl.b32 	%r396, %r510, 8;
	add.s32 	%r397, %r396, %r395;
	add.s32 	%r398, %r397, 1536;
	mul.wide.u32 	%rd54, %r398, 8;
	add.s64 	%rd55, %rd2, %rd54;
	cvt.u64.u32 	%rd56, %r131;
	atom.global.add.u64 	%rd57, [%rd55], %rd56;
$L__BB7_87:
	ld.shared.u32 	%r132, [%r124+7168];
	setp.eq.s32 	%p85, %r132, 0;
	@%p85 bra 	$L__BB7_89;
	cvt.u32.u64 	%r399, %rd5;
	shl.b32 	%r400, %r510, 8;
	add.s32 	%r401, %r400, %r399;
	add.s32 	%r402, %r401, 1792;
	mul.wide.u32 	%rd58, %r402, 8;
	add.s64 	%rd59, %rd2, %rd58;
	cvt.u64.u32 	%rd60, %r132;
	atom.global.add.u64 	%rd61, [%rd59], %rd60;
$L__BB7_89:
	add.s32 	%r510, %r510, 8;
	setp.ne.s32 	%p86, %r510, %r16;
	mov.u32 	%r512, %r16;
	@%p86 bra 	$L__BB7_73;
$L__BB7_90:
	add.s32 	%r135, %r5, -1;
	setp.eq.s32 	%p87, %r3, 0;
	@%p87 bra 	$L__BB7_111;
	setp.lt.u32 	%p88, %r4, 3;
	@%p88 bra 	$L__BB7_101;
	shl.b32 	%r403, %r512, 10;
	add.s32 	%r136, %r6, %r403;
	ld.shared.u32 	%r137, [%r136];
	setp.eq.s32 	%p89, %r137, 0;
	@%p89 bra 	$L__BB7_94;
	cvt.u32.u64 	%r404, %rd5;
	shl.b32 	%r405, %r512, 8;
	add.s32 	%r406, %r405, %r404;
	mul.wide.u32 	%rd62, %r406, 8;
	add.s64 	%rd63, %rd2, %rd62;
	cvt.u64.u32 	%rd64, %r137;
	atom.global.add.u64 	%rd65, [%rd63], %rd64;
$L__BB7_94:
	ld.shared.u32 	%r138, [%r136+1024];
	setp.eq.s32 	%p90, %r138, 0;
	@%p90 bra 	$L__BB7_96;
	cvt.u32.u64 	%r407, %rd5;
	shl.b32 	%r408, %r512, 8;
	add.s32 	%r409, %r408, %r407;
	add.s32 	%r410, %r409, 256;
	mul.wide.u32 	%rd66, %r410, 8;
	add.s64 	%rd67, %rd2, %rd66;
	cvt.u64.u32 	%rd68, %r138;
	atom.global.add.u64 	%rd69, [%rd67], %rd68;
$L__BB7_96:
	ld.shared.u32 	%r139, [%r136+2048];
	setp.eq.s32 	%p91, %r139, 0;
	@%p91 bra 	$L__BB7_98;
	cvt.u32.u64 	%r411, %rd5;
	shl.b32 	%r412, %r512, 8;
	add.s32 	%r413, %r412, %r411;
	add.s32 	%r414, %r413, 512;
	mul.wide.u32 	%rd70, %r414, 8;
	add.s64 	%rd71, %rd2, %rd70;
	cvt.u64.u32 	%rd72, %r139;
	atom.global.add.u64 	%rd73, [%rd71], %rd72;
$L__BB7_98:
	ld.shared.u32 	%r140, [%r136+3072];
	setp.eq.s32 	%p92, %r140, 0;
	@%p92 bra 	$L__BB7_100;
	cvt.u32.u64 	%r415, %rd5;
	shl.b32 	%r416, %r512, 8;
	add.s32 	%r417, %r416, %r415;
	add.s32 	%r418, %r417, 768;
	mul.wide.u32 	%rd74, %r418, 8;
	add.s64 	%rd75, %rd2, %rd74;
	cvt.u64.u32 	%rd76, %r140;
	atom.global.add.u64 	%rd77, [%rd75], %rd76;
$L__BB7_100:
	add.s32 	%r512, %r512, 4;
$L__BB7_101:
	setp.eq.s32 	%p93, %r5, 0;
	@%p93 bra 	$L__BB7_111;
	setp.eq.s32 	%p94, %r135, 0;
	@%p94 bra 	$L__BB7_108;
	shl.b32 	%r419, %r512, 10;
	add.s32 	%r143, %r6, %r419;
	ld.shared.u32 	%r144, [%r143];
	setp.eq.s32 	%p95, %r144, 0;
	@%p95 bra 	$L__BB7_105;
	cvt.u32.u64 	%r420, %rd5;
	shl.b32 	%r421, %r512, 8;
	add.s32 	%r422, %r421, %r420;
	mul.wide.u32 	%rd78, %r422, 8;
	add.s64 	%rd79, %rd2, %rd78;
	cvt.u64.u32 	%rd80, %r144;
	atom.global.add.u64 	%rd81, [%rd79], %rd80;
$L__BB7_105:
	ld.shared.u32 	%r145, [%r143+1024];
	setp.eq.s32 	%p96, %r145, 0;
	@%p96 bra 	$L__BB7_107;
	cvt.u32.u64 	%r423, %rd5;
	shl.b32 	%r424, %r512, 8;
	add.s32 	%r425, %r424, %r423;
	add.s32 	%r426, %r425, 256;
	mul.wide.u32 	%rd82, %r426, 8;
	add.s64 	%rd83, %rd2, %rd82;
	cvt.u64.u32 	%rd84, %r145;
	atom.global.add.u64 	%rd85, [%rd83], %rd84;
$L__BB7_107:
	add.s32 	%r512, %r512, 2;
$L__BB7_108:
	setp.eq.s32 	%p97, %r17, 0;
	@%p97 bra 	$L__BB7_111;
	shl.b32 	%r427, %r512, 10;
	add.s32 	%r428, %r6, %r427;
	ld.shared.u32 	%r148, [%r428];
	setp.eq.s32 	%p98, %r148, 0;
	@%p98 bra 	$L__BB7_111;
	cvt.u32.u64 	%r429, %rd5;
	shl.b32 	%r430, %r512, 8;
	add.s32 	%r431, %r430, %r429;
	mul.wide.u32 	%rd86, %r431, 8;
	add.s64 	%rd87, %rd2, %rd86;
	cvt.u64.u32 	%rd88, %r148;
	atom.global.add.u64 	%rd89, [%rd87], %rd88;
$L__BB7_111:
	cvt.u32.u64 	%r432, %rd5;
	setp.gt.u32 	%p99, %r432, 127;
	@%p99 bra 	$L__BB7_152;
	setp.lt.u32 	%p100, %r1, 7;
	mov.b32 	%r516, 0;
	@%p100 bra 	$L__BB7_131;
	mov.b32 	%r514, 0;
$L__BB7_114:
	.pragma "nounroll";
	shl.b32 	%r436, %r514, 10;
	add.s32 	%r150, %r6, %r436;
	ld.shared.u32 	%r151, [%r150+512];
	setp.eq.s32 	%p101, %r151, 0;
	shl.b32 	%r437, %r514, 8;
	add.s32 	%r438, %r437, %r432;
	mul.wide.u32 	%rd90, %r438, 8;
	add.s64 	%rd15, %rd2, %rd90;
	@%p101 bra 	$L__BB7_116;
	cvt.u64.u32 	%rd91, %r151;
	atom.global.add.u64 	%rd92, [%rd15+1024], %rd91;
$L__BB7_116:
	ld.shared.u32 	%r152, [%r150+1536];
	setp.eq.s32 	%p102, %r152, 0;
	@%p102 bra 	$L__BB7_118;
	cvt.u64.u32 	%rd93, %r152;
	atom.global.add.u64 	%rd94, [%rd15+3072], %rd93;
$L__BB7_118:
	ld.shared.u32 	%r153, [%r150+2560];
	setp.eq.s32 	%p103, %r153, 0;
	@%p103 bra 	$L__BB7_120;
	cvt.u64.u32 	%rd95, %r153;
	atom.global.add.u64 	%rd96, [%rd15+5120], %rd95;
$L__BB7_120:
	ld.shared.u32 	%r154, [%r150+3584];
	setp.eq.s32 	%p104, %r154, 0;
	@%p104 bra 	$L__BB7_122;
	cvt.u64.u32 	%rd97, %r154;
	atom.global.add.u64 	%rd98, [%rd15+7168], %rd97;
$L__BB7_122:
	ld.shared.u32 	%r155, [%r150+4608];
	setp.eq.s32 	%p105, %r155, 0;
	@%p105 bra 	$L__BB7_124;
	cvt.u64.u32 	%rd99, %r155;
	atom.global.add.u64 	%rd100, [%rd15+9216], %rd99;
$L__BB7_124:
	ld.shared.u32 	%r156, [%r150+5632];
	setp.eq.s32 	%p106, %r156, 0;
	@%p106 bra 	$L__BB7_126;
	cvt.u64.u32 	%rd101, %r156;
	atom.global.add.u64 	%rd102, [%rd15+11264], %rd101;
$L__BB7_126:
	ld.shared.u32 	%r157, [%r150+6656];
	setp.eq.s32 	%p107, %r157, 0;
	@%p107 bra 	$L__BB7_128;
	cvt.u64.u32 	%rd103, %r157;
	atom.global.add.u64 	%rd104, [%rd15+13312], %rd103;
$L__BB7_128:
	ld.shared.u32 	%r158, [%r150+7680];
	setp.eq.s32 	%p108, %r158, 0;
	@%p108 bra 	$L__BB7_130;
	cvt.u64.u32 	%rd105, %r158;
	atom.global.add.u64 	%rd106, [%rd15+15360], %rd105;
$L__BB7_130:
	add.s32 	%r514, %r514, 8;
	setp.ne.s32 	%p109, %r514, %r16;
	mov.u32 	%r516, %r16;
	@%p109 bra 	$L__BB7_114;
$L__BB7_131:
	setp.eq.s32 	%p110, %r3, 0;
	@%p110 bra 	$L__BB7_152;
	setp.lt.u32 	%p111, %r4, 3;
	@%p111 bra 	$L__BB7_142;
	shl.b32 	%r439, %r516, 10;
	add.s32 	%r161, %r6, %r439;
	ld.shared.u32 	%r162, [%r161+512];
	setp.eq.s32 	%p112, %r162, 0;
	@%p112 bra 	$L__BB7_135;
	shl.b32 	%r441, %r516, 8;
	add.s32 	%r442, %r441, %r432;
	mul.wide.u32 	%rd107, %r442, 8;
	add.s64 	%rd108, %rd2, %rd107;
	cvt.u64.u32 	%rd109, %r162;
	atom.global.add.u64 	%rd110, [%rd108+1024], %rd109;
$L__BB7_135:
	ld.shared.u32 	%r163, [%r161+1536];
	setp.eq.s32 	%p113, %r163, 0;
	@%p113 bra 	$L__BB7_137;
	shl.b32 	%r444, %r516, 8;
	add.s32 	%r445, %r444, %r432;
	add.s32 	%r446, %r445, 256;
	mul.wide.u32 	%rd111, %r446, 8;
	add.s64 	%rd112, %rd2, %rd111;
	cvt.u64.u32 	%rd113, %r163;
	atom.global.add.u64 	%rd114, [%rd112+1024], %rd113;
$L__BB7_137:
	ld.shared.u32 	%r164, [%r161+2560];
	setp.eq.s32 	%p114, %r164, 0;
	@%p114 bra 	$L__BB7_139;
	shl.b32 	%r448, %r516, 8;
	add.s32 	%r449, %r448, %r432;
	add.s32 	%r450, %r449, 512;
	mul.wide.u32 	%rd115, %r450, 8;
	add.s64 	%rd116, %rd2, %rd115;
	cvt.u64.u32 	%rd117, %r164;
	atom.global.add.u64 	%rd118, [%rd116+1024], %rd117;
$L__BB7_139:
	ld.shared.u32 	%r165, [%r161+3584];
	setp.eq.s32 	%p115, %r165, 0;
	@%p115 bra 	$L__BB7_141;
	shl.b32 	%r452, %r516, 8;
	add.s32 	%r453, %r452, %r432;
	add.s32 	%r454, %r453, 768;
	mul.wide.u32 	%rd119, %r454, 8;
	add.s64 	%rd120, %rd2, %rd119;
	cvt.u64.u32 	%rd121, %r165;
	atom.global.add.u64 	%rd122, [%rd120+1024], %rd121;
$L__BB7_141:
	add.s32 	%r516, %r516, 4;
$L__BB7_142:
	setp.eq.s32 	%p116, %r5, 0;
	@%p116 bra 	$L__BB7_152;
	setp.eq.s32 	%p117, %r135, 0;
	@%p117 bra 	$L__BB7_149;
	shl.b32 	%r455, %r516, 10;
	add.s32 	%r168, %r6, %r455;
	ld.shared.u32 	%r169, [%r168+512];
	setp.eq.s32 	%p118, %r169, 0;
	@%p118 bra 	$L__BB7_146;
	shl.b32 	%r457, %r516, 8;
	add.s32 	%r458, %r457, %r432;
	mul.wide.u32 	%rd123, %r458, 8;
	add.s64 	%rd124, %rd2, %rd123;
	cvt.u64.u32 	%rd125, %r169;
	atom.global.add.u64 	%rd126, [%rd124+1024], %rd125;
$L__BB7_146:
	ld.shared.u32 	%r170, [%r168+1536];
	setp.eq.s32 	%p119, %r170, 0;
	@%p119 bra 	$L__BB7_148;
	shl.b32 	%r460, %r516, 8;
	add.s32 	%r461, %r460, %r432;
	add.s32 	%r462, %r461, 256;
	mul.wide.u32 	%rd127, %r462, 8;
	add.s64 	%rd128, %rd2, %rd127;
	cvt.u64.u32 	%rd129, %r170;
	atom.global.add.u64 	%rd130, [%rd128+1024], %rd129;
$L__BB7_148:
	add.s32 	%r516, %r516, 2;
$L__BB7_149:
	setp.eq.s32 	%p120, %r17, 0;
	@%p120 bra 	$L__BB7_152;
	shl.b32 	%r463, %r516, 10;
	add.s32 	%r464, %r6, %r463;
	ld.shared.u32 	%r173, [%r464+512];
	setp.eq.s32 	%p121, %r173, 0;
	@%p121 bra 	$L__BB7_152;
	shl.b32 	%r466, %r516, 8;
	add.s32 	%r467, %r466, %r432;
	mul.wide.u32 	%rd131, %r467, 8;
	add.s64 	%rd132, %rd2, %rd131;
	cvt.u64.u32 	%rd133, %r173;
	atom.global.add.u64 	%rd134, [%rd132+1024], %rd133;
$L__BB7_152:
	bar.sync 	0;
	add.s64 	%rd135, %rd135, 1;
	setp.ne.s64 	%p122, %rd135, %rd6;
	@%p122 bra 	$L__BB7_2;
$L__BB7_153:
	ret;

}
	// .globl	_ZN3cub18CUB_300001_SM_10006detail10radix_sort33DeviceRadixSortExclusiveSumKernelINS1_5radix10policy_hubIffyE10Policy1000EyEEvPT0_
.visible .entry _ZN3cub18CUB_300001_SM_10006detail10radix_sort33DeviceRadixSortExclusiveSumKernelINS1_5radix10policy_hubIffyE10Policy1000EyEEvPT0_(
	.param .u64 .ptr .align 1 _ZN3cub18CUB_300001_SM_10006detail10radix_sort33DeviceRadixSortExclusiveSumKernelINS1_5radix10policy_hubIffyE10Policy1000EyEEvPT0__param_0
)
{
	.reg .pred 	%p<4>;
	.reg .b32 	%r<28>;
	.reg .b64 	%rd<54>;
	// demoted variable
	.shared .align 16 .b8 _ZZN3cub18CUB_300001_SM_10006detail10radix_sort33DeviceRadixSortExclusiveSumKernelINS1_5radix10policy_hubIffyE10Policy1000EyEEvPT0_E12temp_storage[2336];
	ld.param.u64 	%rd5, [_ZN3cub18CUB_300001_SM_10006detail10radix_sort33DeviceRadixSortExclusiveSumKernelINS1_5radix10policy_hubIffyE10Policy1000EyEEvPT0__param_0];
	cvta.to.global.u64 	%rd6, %rd5;
	mov.u32 	%r3, %ctaid.x;
	shl.b32 	%r4, %r3, 8;
	mov.u32 	%r1, %tid.x;
	setp.gt.u32 	%p1, %r1, 255;
	add.s32 	%r5, %r4, %r1;
	mul.wide.s32 	%rd7, %r5, 8;
	add.s64 	%rd1, %rd6, %rd7;
	@%p1 bra 	$L__BB8_2;
	ld.global.u64 	%rd53, [%rd1];
$L__BB8_2:
	shr.u32 	%r6, %r1, 3;
	add.s32 	%r7, %r6, %r1;
	shl.b32 	%r8, %r7, 3;
	mov.u32 	%r9, _ZZN3cub18CUB_300001_SM_10006detail10radix_sort33DeviceRadixSortExclusiveSumKernelINS1_5radix10policy_hubIffyE10Policy1000EyEEvPT0_E12temp_storage;
	add.s32 	%r10, %r9, %r8;
	add.s32 	%r2, %r10, 16;
	st.shared.u64 	[%r10+16], %rd53;
	bar.sync 	0;
	setp.gt.u32 	%p2, %r1, 31;
	@%p2 bra 	$L__BB8_4;
	mad.lo.s32 	%r27, %r1, 72, %r9;
	ld.shared.u64 	%rd23, [%r27+16];
	ld.shared.u64 	%rd24, [%r27+24];
	ld.shared.u64 	%rd25, [%r27+32];
	ld.shared.u64 	%rd26, [%r27+40];
	ld.shared.u64 	%rd27, [%r27+48];
	ld.shared.u64 	%rd28, [%r27+56];
	ld.shared.u64 	%rd29, [%r27+64];
	ld.shared.u64 	%rd30, [%r27+72];
	add.s64 	%rd31, %rd24, %rd23;
	add.s64 	%rd32, %rd31, %rd25;
	add.s64 	%rd33, %rd32, %rd26;
	add.s64 	%rd34, %rd33, %rd27;
	add.s64 	%rd35, %rd34, %rd28;
	add.s64 	%rd36, %rd35, %rd29;
	add.s64 	%rd10, %rd36, %rd30;
	mov.b32 	%r11, 1;
	mov.b32 	%r24, 0;
	mov.b32 	%r25, -1;
	// begin inline asm
	{  .reg .u64 r0;  .reg .u32 lo;  .reg .u32 hi;  .reg .pred p;  mov.b64 {lo, hi}, %rd10;  shfl.sync.up.b32 lo|p, lo, %r11, %r24, %r25;  shfl.sync.up.b32 hi|p, hi, %r11, %r24, %r25;  mov.b64 r0, {lo, hi};  @p add.u64 r0, r0, %rd10;  mov.u64 %rd8, r0;}
	// end inline asm
	mov.b32 	%r14, 2;
	// begin inline asm
	{  .reg .u64 r0;  .reg .u32 lo;  .reg .u32 hi;  .reg .pred p;  mov.b64 {lo, hi}, %rd8;  shfl.sync.up.b32 lo|p, lo, %r14, %r24, %r25;  shfl.sync.up.b32 hi|p, hi, %r14, %r24, %r25;  mov.b64 r0, {lo, hi};  @p add.u64 r0, r0, %rd8;  mov.u64 %rd11, r0;}
	// end inline asm
	mov.b32 	%r17, 4;
	// begin inline asm
	{  .reg .u64 r0;  .reg .u32 lo;  .reg .u32 hi;  .reg .pred p;  mov.b64 {lo, hi}, %rd11;  shfl.sync.up.b32 lo|p, lo, %r17, %r24, %r25;  shfl.sync.up.b32 hi|p, hi, %r17, %r24, %r25;  mov.b64 r0, {lo, hi};  @p add.u64 r0, r0, %rd11;  mov.u64 %rd14, r0;}
	// end inline asm
	mov.b32 	%r20, 8;
	// begin inline asm
	{  .reg .u64 r0;  .reg .u32 lo;  .reg .u32 hi;  .reg .pred p;  mov.b64 {lo, hi}, %rd14;  shfl.sync.up.b32 lo|p, lo, %r20, %r24, %r25;  shfl.sync.up.b32 hi|p, hi, %r20, %r24, %r25;  mov.b64 r0, {lo, hi};  @p add.u64 r0, r0, %rd14;  mov.u64 %rd17, r0;}
	// end inline asm
	mov.b32 	%r23, 16;
	// begin inline asm
	{  .reg .u64 r0;  .reg .u32 lo;  .reg .u32 hi;  .reg .pred p;  mov.b64 {lo, hi}, %rd17;  shfl.sync.up.b32 lo|p, lo, %r23, %r24, %r25;  shfl.sync.up.b32 hi|p, hi, %r23, %r24, %r25;  mov.b64 r0, {lo, hi};  @p add.u64 r0, r0, %rd17;  mov.u64 %rd20, r0;}
	// end inline asm
	sub.s64 	%rd37, %rd20, %rd10;
	ld.shared.u64 	%rd38, [%r27+16];
	ld.shared.u64 	%rd39, [%r27+24];
	ld.shared.u64 	%rd40, [%r27+32];
	ld.shared.u64 	%rd41, [%r27+40];
	ld.shared.u64 	%rd42, [%r27+48];
	ld.shared.u64 	%rd43, [%r27+56];
	ld.shared.u64 	%rd44, [%r27+64];
	add.s64 	%rd45, %rd38, %rd37;
	add.s64 	%rd46, %rd39, %rd45;
	add.s64 	%rd47, %rd40, %rd46;
	add.s64 	%rd48, %rd41, %rd47;
	add.s64 	%rd49, %rd42, %rd48;
	add.s64 	%rd50, %rd43, %rd49;
	add.s64 	%rd51, %rd44, %rd50;
	st.shared.u64 	[%r27+16], %rd37;
	st.shared.u64 	[%r27+24], %rd45;
	st.shared.u64 	[%r27+32], %rd46;
	st.shared.u64 	[%r27+40], %rd47;
	st.shared.u64 	[%r27+48], %rd48;
	st.shared.u64 	[%r27+56], %rd49;
	st.shared.u64 	[%r27+64], %rd50;
	st.shared.u64 	[%r27+72], %rd51;
$L__BB8_4:
	setp.gt.u32 	%p3, %r1, 255;
	bar.sync 	0;
	@%p3 bra 	$L__BB8_6;
	ld.shared.u64 	%rd52, [%r2];
	st.global.u64 	[%rd1], %rd52;
$L__BB8_6:
	ret;

}
	// .globl	_ZN3cub18CUB_300001_SM_10006detail10radix_sort29DeviceRadixSortOnesweepKernelINS1_5radix10policy_hubIffyE10Policy1000ELNS0_9SortOrderE1EffyiiNS1_21identity_decomposer_tEEEvPT5_SB_PT3_PKSC_PT1_PKSG_PT2_PKSK_T4_iiT6_
.visible .entry _ZN3cub18CUB_300001_SM_10006detail10radix_sort29DeviceRadixSortOnesweepKernelINS1_5radix10policy_hubIffyE10Policy1000ELNS0_9SortOrderE1EffyiiNS1_21identity_decomposer_tEEEvPT5_SB_PT3_PKSC_PT1_PKSG_PT2_PKSK_T4_iiT6_(
	.param .u64 .ptr .align 1 _ZN3cub18CUB_300001_SM_10006detail10radix_sort29DeviceRadixSortOnesweepKernelINS1_5radix10policy_hubIffyE10Policy1000ELNS0_9SortOrderE1EffyiiNS1_21identity_decomposer_tEEEvPT5_SB_PT3_PKSC_PT1_PKSG_PT2_PKSK_T4_iiT6__param_0,
	.param .u64 .ptr .align 1 _ZN3cub18CUB_300001_SM_10006detail10radix_sort29DeviceRadixSortOnesweepKernelINS1_5radix10policy_hubIffyE10Policy1000ELNS0_9SortOrderE1EffyiiNS1_21identity_decomposer_tEEEvPT5_SB_PT3_PKSC_PT1_PKSG_PT2_PKSK_T4_iiT6__param_1,
	.param .u64 .ptr .align 1 _ZN3cub18CUB_300001_SM_10006detail10radix_sort29DeviceRadixSortOnesweepKernelINS1_5radix10policy_hubIffyE10Policy1000ELNS0_9SortOrderE1EffyiiNS1_21identity_decomposer_tEEEvPT5_SB_PT3_PKSC_PT1_PKSG_PT2_PKSK_T4_iiT6__param_2,
	.param .u64 .ptr .align 1 _ZN3cub18CUB_300001_SM_10006detail10radix_sort29DeviceRadixSortOnesweepKernelINS1_5radix10policy_hubIffyE10Policy1000ELNS0_9SortOrderE1EffyiiNS1_21identity_decomposer_tEEEvPT5_SB_PT3_PKSC_PT1_PKSG_PT2_PKSK_T4_iiT6__param_3,
	.param .u64 .ptr .align 1 _ZN3cub18CUB_300001_SM_10006detail10radix_sort29DeviceRadixSortOnesweepKernelINS1_5radix10policy_hubIffyE10Policy1000ELNS0_9SortOrderE1EffyiiNS1_21identity_decomposer_tEEEvPT5_SB_PT3_PKSC_PT1_PKSG_PT2_PKSK_T4_iiT6__param_4,
	.param .u64 .ptr .align 1 _ZN3cub18CUB_300001_SM_10006detail10radix_sort29DeviceRadixSortOnesweepKernelINS1_5radix10policy_hubIffyE10Policy1000ELNS0_9SortOrderE1EffyiiNS1_21identity_decomposer_tEEEvPT5_SB_PT3_PKSC_PT1_PKSG_PT2_PKSK_T4_iiT6__param_5,
	.param .u64 .ptr .align 1 _ZN3cub18CUB_300001_SM_10006detail10radix_sort29DeviceRadixSortOnesweepKernelINS1_5radix10policy_hubIffyE10Policy1000ELNS0_9SortOrderE1EffyiiNS1_21identity_decomposer_tEEEvPT5_SB_PT3_PKSC_PT1_PKSG_PT2_PKSK_T4_iiT6__param_6,
	.param .u64 .ptr .align 1 _ZN3cub18CUB_300001_SM_10006detail10radix_sort29DeviceRadixSortOnesweepKernelINS1_5radix10policy_hubIffyE10Policy1000ELNS0_9SortOrderE1EffyiiNS1_21identity_decomposer_tEEEvPT5_SB_PT3_PKSC_PT1_PKSG_PT2_PKSK_T4_iiT6__param_7,
	.param .u32 _ZN3cub18CUB_300001_SM_10006detail10radix_sort29DeviceRadixSortOnesweepKernelINS1_5radix10policy_hubIffyE10Policy1000ELNS0_9SortOrderE1EffyiiNS1_21identity_decomposer_tEEEvPT5_SB_PT3_PKSC_PT1_PKSG_PT2_PKSK_T4_iiT6__param_8,
	.param .u32 _ZN3cub18CUB_300001_SM_10006detail10radix_sort29DeviceRadixSortOnesweepKernelINS1_5radix10policy_hubIffyE10Policy1000ELNS0_9SortOrderE1EffyiiNS1_21identity_decomposer_tEEEvPT5_SB_PT3_PKSC_PT1_PKSG_PT2_PKSK_T4_iiT6__param_9,
	.param .u32 _ZN3cub18CUB_300001_SM_10006detail10radix_sort29DeviceRadixSortOnesweepKernelINS1_5radix10policy_hubIffyE10Policy1000ELNS0_9SortOrderE1EffyiiNS1_21identity_decomposer_tEEEvPT5_SB_PT3_PKSC_PT1_PKSG_PT2_PKSK_T4_iiT6__param_10,
	.param .align 1 .b8 _ZN3cub18CUB_300001_SM_10006detail10radix_sort29DeviceRadixSortOnesweepKernelINS1_5radix10policy_hubIffyE10Policy1000ELNS0_9SortOrderE1EffyiiNS1_21identity_decomposer_tEEEvPT5_SB_PT3_PKSC_PT1_PKSG_PT2_PKSK_T4_iiT6__param_11[1]
)
.maxntid 384
{
	.reg .pred 	%p<358>;
	.reg .b32 	%r<2172>;
	.reg .b32 	%f<269>;
	.reg .b64 	%rd<457>;
	// demoted variable
	.shared .align 16 .b8 _ZZN3cub18CUB_300001_SM_10006detail10radix_sort29DeviceRadixSortOnesweepKernelINS1_5radix10policy_hubIffyE10Policy1000ELNS0_9SortOrderE1EffyiiNS1_21identity_decomposer_tEEEvPT5_SB_PT3_PKSC_PT1_PKSG_PT2_PKSK_T4_iiT6_E1s[28160];
	ld.param.u64 	%rd43, [_ZN3cub18CUB_300001_SM_10006detail10radix_sort29DeviceRadixSortOnesweepKernelINS1_5radix10policy_hubIffyE10Policy1000ELNS0_9SortOrderE1EffyiiNS1_21identity_decomposer_tEEEvPT5_SB_PT3_PKSC_PT1_PKSG_PT2_PKSK_T4_iiT6__param_0];
	ld.param.u64 	%rd44, [_ZN3cub18CUB_300001_SM_10006detail10radix_sort29DeviceRadixSortOnesweepKernelINS1_5radix10policy_hubIffyE10Policy1000ELNS0_9SortOrderE1EffyiiNS1_21identity_decomposer_tEEEvPT5_SB_PT3_PKSC_PT1_PKSG_PT2_PKSK_T4_iiT6__param_1];
	ld.param.u64 	%rd47, [_ZN3cub18CUB_300001_SM_10006detail10radix_sort29DeviceRadixSortOnesweepKernelINS1_5radix10policy_hubIffyE10Policy1000ELNS0_9SortOrderE1EffyiiNS1_21identity_decomposer_tEEEvPT5_SB_PT3_PKSC_PT1_PKSG_PT2_PKSK_T4_iiT6__param_4];
	ld.param.u64 	%rd50, [_ZN3cub18CUB_300001_SM_10006detail10radix_sort29DeviceRadixSortOnesweepKernelINS1_5radix10policy_hubIffyE10Policy1000ELNS0_9SortOrderE1EffyiiNS1_21identity_decomposer_tEEEvPT5_SB_PT3_PKSC_PT1_PKSG_PT2_PKSK_T4_iiT6__param_5];
	cvta.to.global.u64 	%rd1, %rd47;
	cvta.to.global.u64 	%rd2, %rd43;
	cvta.to.global.u64 	%rd3, %rd50;
	mov.u32 	%r1, %tid.x;
	// begin inline asm
	mov.u32 %r306, %laneid;
	// end inline asm
	setp.ne.s32 	%p1, %r1, 0;
	@%p1 bra 	$L__BB9_2;
	cvta.to.global.u64 	%rd51, %rd44;
	atom.global.add.u32 	%r307, [%rd51], 1;
	st.shared.u32 	[_ZZN3cub18CUB_300001_SM_10006detail10radix_sort29DeviceRadixSortOnesweepKernelINS1_5radix10policy_hubIffyE10Policy1000ELNS0_9SortOrderE1EffyiiNS1_21identity_decomposer_tEEEvPT5_SB_PT3_PKSC_PT1_PKSG_PT2_PKSK_T4_iiT6_E1s+26112], %r307;
$L__BB9_2:
	ld.param.u32 	%r2033, [_ZN3cub18CUB_300001_SM_10006detail10radix_sort29DeviceRadixSortOnesweepKernelINS1_5radix10policy_hubIffyE10Policy1000ELNS0_9SortOrderE1EffyiiNS1_21identity_decomposer_tEEEvPT5_SB_PT3_PKSC_PT1_PKSG_PT2_PKSK_T4_iiT6__param_8];
	bar.sync 	0;
	ld.shared.u32 	%r3, [_ZZN3cub18CUB_300001_SM_10006detail10radix_sort29DeviceRadixSortOnesweepKernelINS1_5radix10policy_hubIffyE10Policy1000ELNS0_9SortOrderE1EffyiiNS1_21identity_decomposer_tEEEvPT5_SB_PT3_PKSC_PT1_PKSG_PT2_PKSK_T4_iiT6_E1s+26112];
	mul.lo.s32 	%r308, %r3, 6528;
	add.s32 	%r4, %r308, 6528;
	setp.gt.s32 	%p2, %r4, %r2033;
	cvt.s64.s32 	%rd4, %r308;
	@%p2 bra 	$L__BB9_4;
	and.b32  	%r309, %r1, 31;
	and.b32  	%r310, %r1, 992;
	mul.lo.s32 	%r311, %r310, 17;
	or.b32  	%r312, %r311, %r309;
	cvt.u64.u32 	%rd52, %r312;
	add.s64 	%rd53, %rd52, %rd4;
	shl.b64 	%rd54, %rd53, 2;
	add.s64 	%rd55, %rd3, %rd54;
	ld.global.u32 	%r2120, [%rd55];
	ld.global.u32 	%r2119, [%rd55+128];
	ld.global.u32 	%r2118, [%rd55+256];
	ld.global.u32 	%r2117, [%rd55+384];
	ld.global.u32 	%r2116, [%rd55+512];
	ld.global.u32 	%r2115, [%rd55+640];
	ld.global.u32 	%r2114, [%rd55+768];
	ld.global.u32 	%r2113, [%rd55+896];
	ld.global.u32 	%r2112, [%rd55+1024];
	ld.global.u32 	%r2111, [%rd55+1152];
	ld.global.u32 	%r2110, [%rd55+1280];
	ld.global.u32 	%r2109, [%rd55+1408];
	ld.global.u32 	%r2108, [%rd55+1536];
	ld.global.u32 	%r2107, [%rd55+1664];
	ld.global.u32 	%r2106, [%rd55+1792];
	ld.global.u32 	%r2105, [%rd55+1920];
	ld.global.u32 	%r2104, [%rd55+2048];
	bra.uni 	$L__BB9_38;
$L__BB9_4:
	ld.param.u32 	%r2034, [_ZN3cub18CUB_300001_SM_10006detail10radix_sort29DeviceRadixSortOnesweepKernelINS1_5radix10policy_hubIffyE10Policy1000ELNS0_9SortOrderE1EffyiiNS1_21identity_decomposer_tEEEvPT5_SB_PT3_PKSC_PT1_PKSG_PT2_PKSK_T4_iiT6__param_8];
	cvt.u32.u64 	%r314, %rd4;
	sub.s32 	%r22, %r2034, %r314;
	and.b32  	%r315, %r1, 31;
	and.b32  	%r316, %r1, 992;
	mul.lo.s32 	%r317, %r316, 17;
	or.b32  	%r23, %r317, %r315;
	setp.ge.s32 	%p3, %r23, %r22;
	cvt.u64.u32 	%rd56, %r23;
	add.s64 	%rd57, %rd56, %rd4;
	shl.b64 	%rd58, %rd57, 2;
	add.s64 	%rd5, %rd3, %rd58;
	mov.b32 	%r2120, -1;
	@%p3 bra 	$L__BB9_6;
	ld.global.u32 	%r2120, [%rd5];
$L__BB9_6:
	add.s32 	%r319, %r23, 32;
	setp.ge.s32 	%p4, %r319, %r22;
	mov.b32 	%r2119, -1;
	@%p4 bra 	$L__BB9_8;
	ld.global.u32 	%r2119, [%rd5+128];
$L__BB9_8:
	add.s32 	%r321, %r23, 64;
	setp.ge.s32 	%p5, %r321, %r22;
	mov.b32 	%r2118, -1;
	@%p5 bra 	$L__BB9_10;
	ld.global.u32 	%r2118, [%rd5+256];
$L__BB9_10:
	add.s32 	%r323, %r23, 96;
	setp.ge.s32 	%p6, %r323, %r22;
	mov.b32 	%r2117, -1;
	@%p6 bra 	$L__BB9_12;
	ld.global.u32 	%r2117, [%rd5+384];
$L__BB9_12:
	add.s32 	%r325, %r23, 128;
	setp.ge.s32 	%p7, %r325, %r22;
	mov.b32 	%r2116, -1;
	@%p7 bra 	$L__BB9_14;
	ld.global.u32 	%r2116, [%rd5+512];
$L__BB9_14:
	add.s32 	%r327, %r23, 160;
	setp.ge.s32 	%p8, %r327, %r22;
	mov.b32 	%r2115, -1;
	@%p8 bra 	$L__BB9_16;
	ld.global.u32 	%r2115, [%rd5+640];
$L__BB9_16:
	add.s32 	%r329, %r23, 192;
	setp.ge.s32 	%p9, %r329, %r22;
	mov.b32 	%r2114, -1;
	@%p9 bra 	$L__BB9_18;
	ld.global.u32 	%r2114, [%rd5+768];
$L__BB9_18:
	add.s32 	%r331, %r23, 224;
	setp.ge.s32 	%p10, %r331, %r22;
	mov.b32 	%r2113, -1;
	@%p10 bra 	$L__BB9_20;
	ld.global.u32 	%r2113, [%rd5+896];
$L__BB9_20:
	add.s32 	%r333, %r23, 256;
	setp.ge.s32 	%p11, %r333, %r22;
	mov.b32 	%r2112, -1;
	@%p11 bra 	$L__BB9_22;
	ld.global.u32 	%r2112, [%rd5+1024];
$L__BB9_22:
	add.s32 	%r335, %r23, 288;
	setp.ge.s32 	%p12, %r335, %r22;
	mov.b32 	%r2111, -1;
	@%p12 bra 	$L__BB9_24;
	ld.global.u32 	%r2111, [%rd5+1152];
$L__BB9_24:
	add.s32 	%r337, %r23, 320;
	setp.ge.s32 	%p13, %r337, %r22;
	mov.b32 	%r2110, -1;
	@%p13 bra 	$L__BB9_26;
	ld.global.u32 	%r2110, [%rd5+1280];
$L__BB9_26:
	add.s32 	%r339, %r23, 352;
	setp.ge.s32 	%p14, %r339, %r22;
	mov.b32 	%r2109, -1;
	@%p14 bra 	$L__BB9_28;
	ld.global.u32 	%r2109, [%rd5+1408];
$L__BB9_28:
	add.s32 	%r341, %r23, 384;
	setp.ge.s32 	%p15, %r341, %r22;
	mov.b32 	%r2108, -1;
	@%p15 bra 	$L__BB9_30;
	ld.global.u32 	%r2108, [%rd5+1536];
$L__BB9_30:
	add.s32 	%r343, %r23, 416;
	setp.ge.s32 	%p16, %r343, %r22;
	mov.b32 	%r2107, -1;
	@%p16 bra 	$L__BB9_32;
	ld.global.u32 	%r2107, [%rd5+1664];
$L__BB9_32:
	add.s32 	%r345, %r23, 448;
	setp.ge.s32 	%p17, %r345, %r22;
	mov.b32 	%r2106, -1;
	@%p17 bra 	$L__BB9_34;
	ld.global.u32 	%r2106, [%rd5+1792];
$L__BB9_34:
	add.s32 	%r347, %r23, 480;
	setp.ge.s32 	%p18, %r347, %r22;
	mov.b32 	%r2105, -1;
	@%p18 bra 	$L__BB9_36;
	ld.global.u32 	%r2105, [%rd5+1920];
$L__BB9_36:
	add.s32 	%r349, %r23, 512;
	setp.ge.s32 	%p19, %r349, %r22;
	mov.b32 	%r2104, -1;
	@%p19 bra 	$L__BB9_38;
	ld.global.u32 	%r2104, [%rd5+2048];
$L__BB9_38:
	ld.param.u32 	%r2086, [_ZN3cub18CUB_300001_SM_10006detail10radix_sort29DeviceRadixSortOnesweepKernelINS1_5radix10policy_hubIffyE10Policy1000ELNS0_9SortOrderE1EffyiiNS1_21identity_decomposer_tEEEvPT5_SB_PT3_PKSC_PT1_PKSG_PT2_PKSK_T4_iiT6__param_10];
	mov.b32 	%r350, -1;
	shl.b32 	%r351, %r350, %r2086;
	not.b32 	%r74, %r351;
	shl.b32 	%r352, %r1, 5;
	and.b32  	%r353, %r352, 31744;
	mov.u32 	%r354, _ZZN3cub18CUB_300001_SM_10006detail10radix_sort29DeviceRadixSortOnesweepKernelINS1_5radix10policy_hubIffyE10Policy1000ELNS0_9SortOrderE1EffyiiNS1_21identity_decomposer_tEEEvPT5_SB_PT3_PKSC_PT1_PKSG_PT2_PKSK_T4_iiT6_E1s;
	add.s32 	%r75, %r354, %r353;
	setp.gt.s32 	%p20, %r306, 255;
	@%p20 bra 	$L__BB9_51;
	max.s32 	%r355, %r306, 224;
	sub.s32 	%r356, %r355, %r306;
	add.s32 	%r357, %r356, 31;
	shr.u32 	%r358, %r357, 5;
	add.s32 	%r76, %r358, 1;
	setp.lt.u32 	%p21, %r357, 480;
	mov.u32 	%r2124, %r306;
	@%p21 bra 	$L__BB9_42;
	and.b32  	%r359, %r76, 268435440;
	neg.s32 	%r2122, %r359;
	shl.b32 	%r362, %r306, 2;
	add.s32 	%r363, %r353, %r362;
	add.s32 	%r365, %r363, %r354;
	add.s32 	%r2121, %r365, 1024;
	mov.u32 	%r2124, %r306;
$L__BB9_41:
	.pragma "nounroll";
	mov.b32 	%r366, 0;
	st.shared.u32 	[%r2121+-1024], %r366;
	st.shared.u32 	[%r2121+-896], %r366;
	st.shared.u32 	[%r2121+-768], %r366;
	st.shared.u32 	[%r2121+-640], %r366;
	st.shared.u32 	[%r2121+-512], %r366;
	st.shared.u32 	[%r2121+-384], %r366;
	st.shared.u32 	[%r2121+-256], %r366;
	st.shared.u32 	[%r2121+-128], %r366;
	st.shared.u32 	[%r2121], %r366;
	st.shared.u32 	[%r2121+128], %r366;
	st.shared.u32 	[%r2121+256], %r366;
	st.shared.u32 	[%r2121+384], %r366;
	st.shared.u32 	[%r2121+512], %r366;
	st.shared.u32 	[%r2121+640], %r366;
	st.shared.u32 	[%r2121+768], %r366;
	st.shared.u32 	[%r2121+896], %r366;
	add.s32 	%r2124, %r2124, 512;
	add.s32 	%r2122, %r2122, 16;
	add.s32 	%r2121, %r2121, 2048;
	setp.ne.s32 	%p22, %r2122, 0;
	@%p22 bra 	$L__BB9_41;
$L__BB9_42:
	and.b32  	%r367, %r76, 15;
	setp.eq.s32 	%p23, %r367, 0;
	@%p23 bra 	$L__BB9_51;
	setp.lt.u32 	%p24, %r367, 8;
	@%p24 bra 	$L__BB9_45;
	shl.b32 	%r369, %r2124, 2;
	add.s32 	%r370, %r75, %r369;
	mov.b32 	%r371, 0;
	st.shared.u32 	[%r370], %r371;
	st.shared.u32 	[%r370+128], %r371;
	st.shared.u32 	[%r370+256], %r371;
	st.shared.u32 	[%r370+384], %r371;
	st.shared.u32 	[%r370+512], %r371;
	st.shared.u32 	[%r370+640], %r371;
	st.shared.u32 	[%r370+768], %r371;
	st.shared.u32 	[%r370+896], %r371;
	add.s32 	%r2124, %r2124, 256;
$L__BB9_45:
	and.b32  	%r372, %r76, 7;
	setp.eq.s32 	%p25, %r372, 0;
	@%p25 bra 	$L__BB9_51;
	and.b32  	%r88, %r76, 3;
	setp.lt.u32 	%p26, %r372, 4;
	@%p26 bra 	$L__BB9_48;
	shl.b32 	%r374, %r2124, 2;
	add.s32 	%r375, %r75, %r374;
	mov.b32 	%r376, 0;
	st.shared.u32 	[%r375], %r376;
	st.shared.u32 	[%r375+128], %r376;
	st.shared.u32 	[%r375+256], %r376;
	st.shared.u32 	[%r375+384], %r376;
	add.s32 	%r2124, %r2124, 128;
$L__BB9_48:
	setp.eq.s32 	%p27, %r88, 0;
	@%p27 bra 	$L__BB9_51;
	shl.b32 	%r379, %r2124, 2;
	add.s32 	%r380, %r353, %r379;
	add.s32 	%r2128, %r354, %r380;
	neg.s32 	%r2127, %r88;
$L__BB9_50:
	.pragma "nounroll";
	mov.b32 	%r382, 0;
	st.shared.u32 	[%r2128], %r382;
	add.s32 	%r2128, %r2128, 128;
	add.s32 	%r2127, %r2127, 1;
	setp.ne.s32 	%p28, %r2127, 0;
	@%p28 bra 	$L__BB9_50;
$L__BB9_51:
	ld.param.u32 	%r2049, [_ZN3cub18CUB_300001_SM_10006detail10radix_sort29DeviceRadixSortOnesweepKernelINS1_5radix10policy_hubIffyE10Policy1000ELNS0_9SortOrderE1EffyiiNS1_21identity_decomposer_tEEEvPT5_SB_PT3_PKSC_PT1_PKSG_PT2_PKSK_T4_iiT6__param_9];
	bar.warp.sync 	-1;
	setp.lt.s32 	%p29, %r2120, 0;
	selp.b32 	%r384, 0, 2147483647, %p29;
	xor.b32  	%r385, %r384, %r2120;
	setp.eq.s32 	%p30, %r385, 2147483647;
	selp.b32 	%r386, -2147483648, %r385, %p30;
	shr.u32 	%r387, %r386, %r2049;
	and.b32  	%r97, %r387, %r74;
	shl.b32 	%r388, %r97, 2;
	add.s32 	%r389, %r75, %r388;
	atom.shared.add.u32 	%r390, [%r389], 1;
	setp.lt.s32 	%p31, %r2119, 0;
	selp.b32 	%r391, 0, 2147483647, %p31;
	xor.b32  	%r392, %r391, %r2119;
	setp.eq.s32 	%p32, %r392, 2147483647;
	selp.b32 	%r393, -2147483648, %r392, %p32;
	shr.u32 	%r394, %r393, %r2049;
	and.b32  	%r395, %r394, %r74;
	shl.b32 	%r396, %r395, 2;
	add.s32 	%r397, %r75, %r396;
	atom.shared.add.u32 	%r398, [%r397], 1;
	setp.lt.s32 	%p33, %r2118, 0;
	selp.b32 	%r399, 0, 2147483647, %p33;
	xor.b32  	%r400, %r399, %r2118;
	setp.eq.s32 	%p34, %r400, 2147483647;
	selp.b32 	%r401, -2147483648, %r400, %p34;
	shr.u32 	%r402, %r401, %r2049;
	and.b32  	%r403, %r402, %r74;
	shl.b32 	%r404, %r403, 2;
	add.s32 	%r405, %r75, %r404;
	atom.shared.add.u32 	%r406, [%r405], 1;
	setp.lt.s32 	%p35, %r2117, 0;
	selp.b32 	%r407, 0, 2147483647, %p35;
	xor.b32  	%r408, %r407, %r2117;
	setp.eq.s32 	%p36, %r408, 2147483647;
	selp.b32 	%r409, -2147483648, %r408, %p36;
	shr.u32 	%r410, %r409, %r2049;
	and.b32  	%r411, %r410, %r74;
	shl.b32 	%r412, %r411, 2;
	add.s32 	%r413, %r75, %r412;
	atom.shared.add.u32 	%r414, [%r413], 1;
	setp.lt.s32 	%p37, %r2116, 0;
	selp.b32 	%r415, 0, 2147483647, %p37;
	xor.b32  	%r416, %r415, %r2116;
	setp.eq.s32 	%p38, %r416, 2147483647;
	selp.b32 	%r417, -2147483648, %r416, %p38;
	shr.u32 	%r418, %r417, %r2049;
	and.b32  	%r419, %r418, %r74;
	shl.b32 	%r420, %r419, 2;
	add.s32 	%r421, %r75, %r420;
	atom.shared.add.u32 	%r422, [%r421], 1;
	setp.lt.s32 	%p39, %r2115, 0;
	selp.b32 	%r423, 0, 2147483647, %p39;
	xor.b32  	%r424, %r423, %r2115;
	setp.eq.s32 	%p40, %r424, 2147483647;
	selp.b32 	%r425, -2147483648, %r424, %p40;
	shr.u32 	%r426, %r425, %r2049;
	and.b32  	%r427, %r426, %r74;
	shl.b32 	%r428, %r427, 2;
	add.s32 	%r429, %r75, %r428;
	atom.shared.add.u32 	%r430, [%r429], 1;
	setp.lt.s32 	%p41, %r2114, 0;
	selp.b32 	%r431, 0, 2147483647, %p41;
	xor.b32  	%r432, %r431, %r2114;
	setp.eq.s32 	%p42, %r432, 2147483647;
	selp.b32 	%r433, -2147483648, %r432, %p42;
	shr.u32 	%r434, %r433, %r2049;
	and.b32  	%r435, %r434, %r74;
	shl.b32 	%r436, %r435, 2;
	add.s32 	%r437, %r75, %r436;
	atom.shared.add.u32 	%r438, [%r437], 1;
	setp.lt.s32 	%p43, %r2113, 0;
	selp.b32 	%r439, 0, 2147483647, %p43;
	xor.b32  	%r440, %r439, %r2113;
	setp.eq.s32 	%p44, %r440, 2147483647;
	selp.b32 	%r441, -2147483648, %r440, %p44;
	shr.u32 	%r442, %r441, %r2049;
	and.b32  	%r443, %r442, %r74;
	shl.b32 	%r444, %r443, 2;
	add.s32 	%r445, %r75, %r444;
	atom.shared.add.u32 	%r446, [%r445], 1;
	setp.lt.s32 	%p45, %r2112, 0;
	selp.b32 	%r447, 0, 2147483647, %p45;
	xor.b32  	%r448, %r447, %r2112;
	setp.eq.s32 	%p46, %r448, 2147483647;
	selp.b32 	%r449, -2147483648, %r448, %p46;
	shr.u32 	%r450, %r449, %r2049;
	and.b32  	%r451, %r450, %r74;
	shl.b32 	%r452, %r451, 2;
	add.s32 	%r453, %r75, %r452;
	atom.shared.add.u32 	%r454, [%r453], 1;
	setp.lt.s32 	%p47, %r2111, 0;
	selp.b32 	%r455, 0, 2147483647, %p47;
	xor.b32  	%r456, %r455, %r2111;
	setp.eq.s32 	%p48, %r456, 2147483647;
	selp.b32 	%r457, -2147483648, %r456, %p48;
	shr.u32 	%r458, %r457, %r2049;
	and.b32  	%r459, %r458, %r74;
	shl.b32 	%r460, %r459, 2;
	add.s32 	%r461, %r75, %r460;
	atom.shared.add.u32 	%r462, [%r461], 1;
	setp.lt.s32 	%p49, %r2110, 0;
	selp.b32 	%r463, 0, 2147483647, %p49;
	xor.b32  	%r464, %r463, %r2110;
	setp.eq.s32 	%p50, %r464, 2147483647;
	selp.b32 	%r465, -2147483648, %r464, %p50;
	shr.u32 	%r466, %r465, %r2049;
	and.b32  	%r467, %r466, %r74;
	shl.b32 	%r468, %r467, 2;
	add.s32 	%r469, %r75, %r468;
	atom.shared.add.u32 	%r470, [%r469], 1;
	setp.lt.s32 	%p51, %r2109, 0;
	selp.b32 	%r471, 0, 2147483647, %p51;
	xor.b32  	%r472, %r471, %r2109;
	setp.eq.s32 	%p52, %r472, 2147483647;
	selp.b32 	%r473, -2147483648, %r472, %p52;
	shr.u32 	%r474, %r473, %r2049;
	and.b32  	%r475, %r474, %r74;
	shl.b32 	%r476, %r475, 2;
	add.s32 	%r477, %r75, %r476;
	atom.shared.add.u32 	%r478, [%r477], 1;
	setp.lt.s32 	%p53, %r2108, 0;
	selp.b32 	%r479, 0, 2147483647, %p53;
	xor.b32  	%r480, %r479, %r2108;
	setp.eq.s32 	%p54, %r480, 2147483647;
	selp.b32 	%r481, -2147483648, %r480, %p54;
	shr.u32 	%r482, %r481, %r2049;
	and.b32  	%r483, %r482, %r74;
	shl.b32 	%r484, %r483, 2;
	add.s32 	%r485, %r75, %r484;
	atom.shared.add.u32 	%r486, [%r485], 1;
	setp.lt.s32 	%p55, %r2107, 0;
	selp.b32 	%r487, 0, 2147483647, %p55;
	xor.b32  	%r488, %r487, %r2107;
	setp.eq.s32 	%p56, %r488, 2147483647;
	selp.b32 	%r489, -2147483648, %r488, %p56;
	shr.u32 	%r490, %r489, %r2049;
	and.b32  	%r491, %r490, %r74;
	shl.b32 	%r492, %r491, 2;
	add.s32 	%r493, %r75, %r492;
	atom.shared.add.u32 	%r494, [%r493], 1;
	setp.lt.s32 	%p57, %r2106, 0;
	selp.b32 	%r495, 0, 2147483647, %p57;
	xor.b32  	%r496, %r495, %r2106;
	setp.eq.s32 	%p58, %r496, 2147483647;
	selp.b32 	%r497, -2147483648, %r496, %p58;
	shr.u32 	%r498, %r497, %r2049;
	and.b32  	%r499, %r498, %r74;
	shl.b32 	%r500, %r499, 2;
	add.s32 	%r501, %r75, %r500;
	atom.shared.add.u32 	%r502, [%r501], 1;
	setp.lt.s32 	%p59, %r2105, 0;
	selp.b32 	%r503, 0, 2147483647, %p59;
	xor.b32  	%r504, %r503, %r2105;
	setp.eq.s32 	%p60, %r504, 2147483647;
	selp.b32 	%r505, -2147483648, %r504, %p60;
	shr.u32 	%r506, %r505, %r2049;
	and.b32  	%r507, %r506, %r74;
	shl.b32 	%r508, %r507, 2;
	add.s32 	%r509, %r75, %r508;
	atom.shared.add.u32 	%r510, [%r509], 1;
	setp.lt.s32 	%p61, %r2104, 0;
	selp.b32 	%r511, 0, 2147483647, %p61;
	xor.b32  	%r512, %r511, %r2104;
	setp.eq.s32 	%p62, %r512, 2147483647;
	selp.b32 	%r513, -2147483648, %r512, %p62;
	shr.u32 	%r514, %r513, %r2049;
	and.b32  	%r515, %r514, %r74;
	shl.b32 	%r516, %r515, 2;
	add.s32 	%r517, %r75, %r516;
	atom.shared.add.u32 	%r518, [%r517], 1;
	bar.sync 	0;
	setp.gt.u32 	%p63, %r1, 255;
	shl.b32 	%r519, %r1, 2;
	add.s32 	%r98, %r354, %r519;
	mov.b32 	%r2129, 0;
	@%p63 bra 	$L__BB9_53;
	ld.shared.u32 	%r521, [%r98];
	mov.b32 	%r522, 0;
	st.shared.u32 	[%r98], %r522;
	ld.shared.u32 	%r523, [%r98+1024];
	st.shared.u32 	[%r98+1024], %r521;
	add.s32 	%r524, %r523, %r521;
	ld.shared.u32 	%r525, [%r98+2048];
	st.shared.u32 	[%r98+2048], %r524;
	add.s32 	%r526, %r525, %r524;
	ld.shared.u32 	%r527, [%r98+3072];
	st.shared.u32 	[%r98+3072], %r526;
	add.s32 	%r528, %r527, %r526;
	ld.shared.u32 	%r529, [%r98+4096];
	st.shared.u32 	[%r98+4096], %r528;
	add.s32 	%r530, %r529, %r528;
	ld.shared.u32 	%r531, [%r98+5120];
	st.shared.u32 	[%r98+5120], %r530;
	add.s32 	%r532, %r531, %r530;
	ld.shared.u32 	%r533, [%r98+6144];
	st.shared.u32 	[%r98+6144], %r532;
	add.s32 	%r534, %r533, %r532;
	ld.shared.u32 	%r535, [%r98+7168];
	st.shared.u32 	[%r98+7168], %r534;
	add.s32 	%r536, %r535, %r534;
	ld.shared.u32 	%r537, [%r98+8192];
	st.shared.u32 	[%r98+8192], %r536;
	add.s32 	%r538, %r537, %r536;
	ld.shared.u32 	%r539, [%r98+9216];
	st.shared.u32 	[%r98+9216], %r538;
	add.s32 	%r540, %r539, %r538;
	ld.shared.u32 	%r541, [%r98+10240];
	st.shared.u32 	[%r98+10240], %r540;
	add.s32 	%r542, %r541, %r540;
	ld.shared.u32 	%r543, [%r98+11264];
	st.shared.u32 	[%r98+11264], %r542;
	add.s32 	%r2129, %r543, %r542;
$L__BB9_53:
	setp.gt.u32 	%p64, %r1, 255;
	shl.b32 	%r544, %r3, 8;
	add.s32 	%r545, %r544, %r1;
	mul.wide.s32 	%rd59, %r545, 4;
	add.s64 	%rd6, %rd2, %rd59;
	@%p64 bra 	$L__BB9_55;
	or.b32  	%r546, %r2129, 1073741824;
	st.volatile.global.u32 	[%rd6], %r546;
$L__BB9_55:
	ld.param.u64 	%rd442, [_ZN3cub18CUB_300001_SM_10006detail10radix_sort29DeviceRadixSortOnesweepKernelINS1_5radix10policy_hubIffyE10Policy1000ELNS0_9SortOrderE1EffyiiNS1_21identity_decomposer_tEEEvPT5_SB_PT3_PKSC_PT1_PKSG_PT2_PKSK_T4_iiT6__param_7];
	setp.lt.s32 	%p65, %r2104, 0;
	selp.b32 	%r547, 0, 2147483647, %p65;
	xor.b32  	%r2134, %r547, %r2104;
	setp.lt.s32 	%p66, %r2119, 0;
	selp.b32 	%r548, 0, 2147483647, %p66;
	xor.b32  	%r2149, %r548, %r2119;
	setp.lt.s32 	%p67, %r2118, 0;
	selp.b32 	%r549, 0, 2147483647, %p67;
	xor.b32  	%r2148, %r549, %r2118;
	setp.lt.s32 	%p68, %r2117, 0;
	selp.b32 	%r550, 0, 2147483647, %p68;
	xor.b32  	%r2147, %r550, %r2117;
	setp.lt.s32 	%p69, %r2115, 0;
	selp.b32 	%r551, 0, 2147483647, %p69;
	xor.b32  	%r2145, %r551, %r2115;
	setp.lt.s32 	%p70, %r2116, 0;
	selp.b32 	%r552, 0, 2147483647, %p70;
	xor.b32  	%r2146, %r552, %r2116;
	setp.lt.s32 	%p71, %r2114, 0;
	selp.b32 	%r553, 0, 2147483647, %p71;
	xor.b32  	%r2144, %r553, %r2114;
	setp.lt.s32 	%p72, %r2113, 0;
	selp.b32 	%r554, 0, 2147483647, %p72;
	xor.b32  	%r2143, %r554, %r2113;
	setp.lt.s32 	%p73, %r2111, 0;
	selp.b32 	%r555, 0, 2147483647, %p73;
	xor.b32  	%r2141, %r555, %r2111;
	setp.lt.s32 	%p74, %r2110, 0;
	selp.b32 	%r556, 0, 2147483647, %p74;
	xor.b32  	%r2140, %r556, %r2110;
	setp.lt.s32 	%p75, %r2109, 0;
	selp.b32 	%r557, 0, 2147483647, %p75;
	xor.b32  	%r2139, %r557, %r2109;
	setp.lt.s32 	%p76, %r2112, 0;
	selp.b32 	%r558, 0, 2147483647, %p76;
	xor.b32  	%r2142, %r558, %r2112;
	setp.lt.s32 	%p77, %r2107, 0;
	selp.b32 	%r559, 0, 2147483647, %p77;
	xor.b32  	%r2137, %r559, %r2107;
	setp.lt.s32 	%p78, %r2108, 0;
	selp.b32 	%r560, 0, 2147483647, %p78;
	xor.b32  	%r2138, %r560, %r2108;
	setp.lt.s32 	%p79, %r2120, 0;
	selp.b32 	%r561, 0, 2147483647, %p79;
	xor.b32  	%r2150, %r561, %r2120;
	setp.lt.s32 	%p80, %r2105, 0;
	selp.b32 	%r562, 0, 2147483647, %p80;
	xor.b32  	%r2135, %r562, %r2105;
	setp.lt.s32 	%p81, %r2106, 0;
	selp.b32 	%r563, 0, 2147483647, %p81;
	xor.b32  	%r2136, %r563, %r2106;
	setp.lt.u32 	%p82, %r1, 256;
	setp.eq.s32 	%p83, %r2129, 6528;
	and.pred  	%p84, %p82, %p83;
	selp.u32 	%r564, 1, 0, %p84;
	{ 
	.reg .pred 	%p1; 
	.reg .pred 	%p2; 
	setp.ne.u32 	%p1, %r564, 0; 
	bar.red.or.pred 	%p2, 0, %p1; 
	selp.u32 	%r565, 1, 0, %p2; 
	}
	setp.eq.s32 	%p85, %r565, 0;
	and.b32  	%r566, %r1, 992;
	and.b32  	%r567, %r1, 31;
	mul.lo.s32 	%r568, %r566, 17;
	or.b32  	%r569, %r568, %r567;
	cvt.u64.u32 	%rd7, %r569;
	add.s64 	%rd61, %rd7, %rd4;
	cvta.to.global.u64 	%rd62, %rd442;
	shl.b64 	%rd63, %rd61, 2;
	add.s64 	%rd8, %rd62, %rd63;
	cvt.u64.u32 	%rd9, %r1;
	@%p85 bra 	$L__BB9_175;
	setp.gt.u32 	%p86, %r1, 255;
	shl.b32 	%r571, %r1, 3;
	add.s32 	%r573, %r354, %r571;
	add.s32 	%r118, %r573, 26112;
	@%p86 bra 	$L__BB9_64;
	ld.param.u64 	%rd436, [_ZN3cub18CUB_300001_SM_10006detail10radix_sort29DeviceRadixSortOnesweepKernelINS1_5radix10policy_hubIffyE10Policy1000ELNS0_9SortOrderE1EffyiiNS1_21identity_decomposer_tEEEvPT5_SB_PT3_PKSC_PT1_PKSG_PT2_PKSK_T4_iiT6__param_3];
	cvta.to.global.u64 	%rd64, %rd436;
	shl.b64 	%rd65, %rd9, 3;
	add.s64 	%rd66, %rd64, %rd65;
	ld.global.u64 	%rd67, [%rd66];
	setp.gt.u32 	%p87, %r1, %r97;
	selp.b64 	%rd68, 6528, 0, %p87;
	sub.s64 	%rd455, %rd67, %rd68;
	st.shared.u64 	[%r118], %rd455;
	setp.lt.s32 	%p88, %r3, 1;
	mov.u32 	%r2133, %r2129;
	@%p88 bra 	$L__BB9_63;
	mov.b32 	%r2131, -1;
	mov.u32 	%r2130, %r3;
	mov.u32 	%r2133, %r2129;
$L__BB9_59:
	ld.param.u64 	%rd429, [_ZN3cub18CUB_300001_SM_10006detail10radix_sort29DeviceRadixSortOnesweepKernelINS1_5radix10policy_hubIffyE10Policy1000ELNS0_9SortOrderE1EffyiiNS1_21identity_decomposer_tEEEvPT5_SB_PT3_PKSC_PT1_PKSG_PT2_PKSK_T4_iiT6__param_0];
	add.s32 	%r122, %r2130, -1;
	shl.b32 	%r575, %r122, 8;
	add.s32 	%r576, %r575, %r1;
	cvta.to.global.u64 	%rd69, %rd429;
	mul.wide.s32 	%rd70, %r576, 4;
	add.s64 	%rd11, %rd69, %rd70;
$L__BB9_60:
	membar.cta;
	ld.volatile.global.u32 	%r123, [%rd11];
	setp.eq.s32 	%p89, %r123, 0;
	@%p89 bra 	$L__BB9_60;
	and.b32  	%r577, %r123, 1073741823;
	add.s32 	%r2133, %r577, %r2133;
	setp.gt.s32 	%p90, %r123, -1;
	vote.sync.ballot.b32 	%r2131, %p90, %r2131;
	setp.gt.u32 	%p92, %r2130, 1;
	and.pred  	%p93, %p90, %p92;
	mov.u32 	%r2130, %r122;
	@%p93 bra 	$L__BB9_59;
	ld.shared.u64 	%rd455, [%r118];
$L__BB9_63:
	or.b32  	%r578, %r2133, -2147483648;
	st.volatile.global.u32 	[%rd6], %r578;
	sub.s32 	%r579, %r2133, %r2129;
	cvt.s64.s32 	%rd71, %r579;
	add.s64 	%rd72, %rd455, %rd71;
	st.shared.u64 	[%r118], %rd72;
$L__BB9_64:
	ld.param.u32 	%r2035, [_ZN3cub18CUB_300001_SM_10006detail10radix_sort29DeviceRadixSortOnesweepKernelINS1_5radix10policy_hubIffyE10Policy1000ELNS0_9SortOrderE1EffyiiNS1_21identity_decomposer_tEEEvPT5_SB_PT3_PKSC_PT1_PKSG_PT2_PKSK_T4_iiT6__param_8];
	ld.param.u64 	%rd432, [_ZN3cub18CUB_300001_SM_10006detail10radix_sort29DeviceRadixSortOnesweepKernelINS1_5radix10policy_hubIffyE10Policy1000ELNS0_9SortOrderE1EffyiiNS1_21identity_decomposer_tEEEvPT5_SB_PT3_PKSC_PT1_PKSG_PT2_PKSK_T4_iiT6__param_2];
	setp.gt.u32 	%p94, %r1, 255;
	setp.lt.s32 	%p95, %r4, %r2035;
	setp.eq.s64 	%p96, %rd432, 0;
	or.pred  	%p97, %p96, %p95;
	or.pred  	%p98, %p94, %p97;
	@%p98 bra 	$L__BB9_66;
	ld.param.u64 	%rd433, [_ZN3cub18CUB_300001_SM_10006detail10radix_sort29DeviceRadixSortOnesweepKernelINS1_5radix10policy_hubIffyE10Policy1000ELNS0_9SortOrderE1EffyiiNS1_21identity_decomposer_tEEEvPT5_SB_PT3_PKSC_PT1_PKSG_PT2_PKSK_T4_iiT6__param_2];
	ld.shared.u64 	%rd73, [%r118];
	setp.gt.u32 	%p99, %r1, %r97;
	selp.b64 	%rd74, 6528, 0, %p99;
	cvt.s64.s32 	%rd75, %r2129;
	add.s64 	%rd76, %rd74, %rd75;
	add.s64 	%rd77, %rd76, %rd73;
	cvta.to.global.u64 	%rd78, %rd433;
	shl.b64 	%rd79, %rd9, 3;
	add.s64 	%rd80, %rd78, %rd79;
	st.global.u64 	[%rd80], %rd77;
$L__BB9_66:
	ld.param.u32 	%r2036, [_ZN3cub18CUB_300001_SM_10006detail10radix_sort29DeviceRadixSortOnesweepKernelINS1_5radix10policy_hubIffyE10Policy1000ELNS0_9SortOrderE1EffyiiNS1_21identity_decomposer_tEEEvPT5_SB_PT3_PKSC_PT1_PKSG_PT2_PKSK_T4_iiT6__param_8];
	setp.gt.s32 	%p100, %r4, %r2036;
	bar.sync 	0;
	shl.b32 	%r580, %r97, 3;
	add.s32 	%r582, %r354, %r580;
	ld.shared.u64 	%rd14, [%r582+26112];
	@%p100 bra 	$L__BB9_68;
	add.s64 	%rd81, %rd14, %rd7;
	shl.b64 	%rd82, %rd81, 2;
	add.s64 	%rd83, %rd1, %rd82;
	st.global.u32 	[%rd83], %r2120;
	st.global.u32 	[%rd83+128], %r2119;
	st.global.u32 	[%rd83+256], %r2118;
	st.global.u32 	[%rd83+384], %r2117;
	st.global.u32 	[%rd83+512], %r2116;
	st.global.u32 	[%rd83+640], %r2115;
	st.global.u32 	[%rd83+768], %r2114;
	st.global.u32 	[%rd83+896], %r2113;
	st.global.u32 	[%rd83+1024], %r2112;
	st.global.u32 	[%rd83+1152], %r2111;
	st.global.u32 	[%rd83+1280], %r2110;
	st.global.u32 	[%rd83+1408], %r2109;
	st.global.u32 	[%rd83+1536], %r2108;
	st.global.u32 	[%rd83+1664], %r2107;
	st.global.u32 	[%rd83+1792], %r2106;
	st.global.u32 	[%rd83+1920], %r2105;
	st.global.u32 	[%rd83+2048], %r2104;
	bra.uni 	$L__BB9_102;
$L__BB9_68:
	ld.param.u32 	%r2037, [_ZN3cub18CUB_300001_SM_10006detail10radix_sort29DeviceRadixSortOnesweepKernelINS1_5radix10policy_hubIffyE10Policy1000ELNS0_9SortOrderE1EffyiiNS1_21identity_decomposer_tEEEvPT5_SB_PT3_PKSC_PT1_PKSG_PT2_PKSK_T4_iiT6__param_8];
	cvt.u32.u64 	%r583, %rd7;
	mad.lo.s32 	%r127, %r3, -6528, %r2037;
	setp.ge.s32 	%p101, %r583, %r127;
	add.s64 	%rd84, %rd14, %rd7;
	shl.b64 	%rd85, %rd84, 2;
	add.s64 	%rd15, %rd1, %rd85;
	@%p101 bra 	$L__BB9_70;
	st.global.u32 	[%rd15], %r2120;
$L__BB9_70:
	add.s32 	%r585, %r583, 32;
	setp.ge.s32 	%p102, %r585, %r127;
	@%p102 bra 	$L__BB9_72;
	st.global.u32 	[%rd15+128], %r2119;
$L__BB9_72:
	add.s32 	%r587, %r583, 64;
	setp.ge.s32 	%p103, %r587, %r127;
	@%p103 bra 	$L__BB9_74;
	st.global.u32 	[%rd15+256], %r2118;
$L__BB9_74:
	add.s32 	%r589, %r583, 96;
	setp.ge.s32 	%p104, %r589, %r127;
	@%p104 bra 	$L__BB9_76;
	st.global.u32 	[%rd15+384], %r2117;
$L__BB9_76:
	add.s32 	%r591, %r583, 128;
	setp.ge.s32 	%p105, %r591, %r127;
	@%p105 bra 	$L__BB9_78;
	st.global.u32 	[%rd15+512], %r2116;
$L__BB9_78:
	add.s32 	%r593, %r583, 160;
	setp.ge.s32 	%p106, %r593, %r127;
	@%p106 bra 	$L__BB9_80;
	st.global.u32 	[%rd15+640], %r2115;
$L__BB9_80:
	add.s32 	%r595, %r583, 192;
	setp.ge.s32 	%p107, %r595, %r127;
	@%p107 bra 	$L__BB9_82;
	st.global.u32 	[%rd15+768], %r2114;
$L__BB9_82:
	add.s32 	%r597, %r583, 224;
	setp.ge.s32 	%p108, %r597, %r127;
	@%p108 bra 	$L__BB9_84;
	st.global.u32 	[%rd15+896], %r2113;
$L__BB9_84:
	add.s32 	%r599, %r583, 256;
	setp.ge.s32 	%p109, %r599, %r127;
	@%p109 bra 	$L__BB9_86;
	st.global.u32 	[%rd15+1024], %r2112;
$L__BB9_86:
	add.s32 	%r601, %r583, 288;
	setp.ge.s32 	%p110, %r601, %r127;
	@%p110 bra 	$L__BB9_88;
	st.global.u32 	[%rd15+1152], %r2111;
$L__BB9_88:
	add.s32 	%r603, %r583, 320;
	setp.ge.s32 	%p111, %r603, %r127;
	@%p111 bra 	$L__BB9_90;
	st.global.u32 	[%rd15+1280], %r2110;
$L__BB9_90:
	add.s32 	%r605, %r583, 352;
	setp.ge.s32 	%p112, %r605, %r127;
	@%p112 bra 	$L__BB9_92;
	st.global.u32 	[%rd15+1408], %r2109;
$L__BB9_92:
	add.s32 	%r607, %r583, 384;
	setp.ge.s32 	%p113, %r607, %r127;
	@%p113 bra 	$L__BB9_94;
	st.global.u32 	[%rd15+1536], %r2108;
$L__BB9_94:
	add.s32 	%r609, %r583, 416;
	setp.ge.s32 	%p114, %r609, %r127;
	@%p114 bra 	$L__BB9_96;
	st.global.u32 	[%rd15+1664], %r2107;
$L__BB9_96:
	add.s32 	%r611, %r583, 448;
	setp.ge.s32 	%p115, %r611, %r127;
	@%p115 bra 	$L__BB9_98;
	st.global.u32 	[%rd15+1792], %r2106;
$L__BB9_98:
	add.s32 	%r613, %r583, 480;
	setp.ge.s32 	%p116, %r613, %r127;
	@%p116 bra 	$L__BB9_100;
	st.global.u32 	[%rd15+1920], %r2105;
$L__BB9_100:
	add.s32 	%r615, %r583, 512;
	setp.ge.s32 	%p117, %r615, %r127;
	@%p117 bra 	$L__BB9_102;
	st.global.u32 	[%rd15+2048], %r2104;
$L__BB9_102:
	ld.param.u32 	%r2038, [_ZN3cub18CUB_300001_SM_10006detail10radix_sort29DeviceRadixSortOnesweepKernelINS1_5radix10policy_hubIffyE10Policy1000ELNS0_9SortOrderE1EffyiiNS1_21identity_decomposer_tEEEvPT5_SB_PT3_PKSC_PT1_PKSG_PT2_PKSK_T4_iiT6__param_8];
	setp.gt.s32 	%p118, %r4, %r2038;
	@%p118 bra 	$L__BB9_104;
	ld.global.f32 	%f235, [%rd8];
	ld.global.f32 	%f234, [%rd8+128];
	ld.global.f32 	%f233, [%rd8+256];
	ld.global.f32 	%f232, [%rd8+384];
	ld.global.f32 	%f231, [%rd8+512];
	ld.global.f32 	%f230, [%rd8+640];
	ld.global.f32 	%f229, [%rd8+768];
	ld.global.f32 	%f228, [%rd8+896];
	ld.global.f32 	%f227, [%rd8+1024];
	ld.global.f32 	%f226, [%rd8+1152];
	ld.global.f32 	%f225, [%rd8+1280];
	ld.global.f32 	%f224, [%rd8+1408];
	ld.global.f32 	%f223, [%rd8+1536];
	ld.global.f32 	%f222, [%rd8+1664];
	ld.global.f32 	%f221, [%rd8+1792];
	ld.global.f32 	%f220, [%rd8+1920];
	ld.global.f32 	%f219, [%rd8+2048];
	bra.uni 	$L__BB9_138;
$L__BB9_104:
	ld.param.u32 	%r2039, [_ZN3cub18CUB_300001_SM_10006detail10radix_sort29DeviceRadixSortOnesweepKernelINS1_5radix10policy_hubIffyE10Policy1000ELNS0_9SortOrderE1EffyiiNS1_21identity_decomposer_tEEEvPT5_SB_PT3_PKSC_PT1_PKSG_PT2_PKSK_T4_iiT6__param_8];
	cvt.u32.u64 	%r616, %rd7;
	sub.s32 	%r128, %r2039, %r308;
	setp.ge.s32 	%p119, %r616, %r128;
	@%p119 bra 	$L__BB9_106;
	ld.global.f32 	%f235, [%rd8];
$L__BB9_106:
	add.s32 	%r619, %r616, 32;
	setp.ge.s32 	%p120, %r619, %r128;
	@%p120 bra 	$L__BB9_108;
	ld.global.f32 	%f234, [%rd8+128];
$L__BB9_108:
	add.s32 	%r621, %r616, 64;
	setp.ge.s32 	%p121, %r621, %r128;
	@%p121 bra 	$L__BB9_110;
	ld.global.f32 	%f233, [%rd8+256];
$L__BB9_110:
	add.s32 	%r623, %r616, 96;
	setp.ge.s32 	%p122, %r623, %r128;
	@%p122 bra 	$L__BB9_112;
	ld.global.f32 	%f232, [%rd8+384];
$L__BB9_112:
	add.s32 	%r625, %r616, 128;
	setp.ge.s32 	%p123, %r625, %r128;
	@%p123 bra 	$L__BB9_114;
	ld.global.f32 	%f231, [%rd8+512];
$L__BB9_114:
	add.s32 	%r627, %r616, 160;
	setp.ge.s32 	%p124, %r627, %r128;
	@%p124 bra 	$L__BB9_116;
	ld.global.f32 	%f230, [%rd8+640];
$L__BB9_116:
	add.s32 	%r629, %r616, 192;
	setp.ge.s32 	%p125, %r629, %r128;
	@%p125 bra 	$L__BB9_118;
	ld.global.f32 	%f229, [%rd8+768];
$L__BB9_118:
	add.s32 	%r631, %r616, 224;
	setp.ge.s32 	%p126, %r631, %r128;
	@%p126 bra 	$L__BB9_120;
	ld.global.f32 	%f228, [%rd8+896];
$L__BB9_120:
	add.s32 	%r633, %r616, 256;
	setp.ge.s32 	%p127, %r633, %r128;
	@%p127 bra 	$L__BB9_122;
	ld.global.f32 	%f227, [%rd8+1024];
$L__BB9_122:
	add.s32 	%r635, %r616, 288;
	setp.ge.s32 	%p128, %r635, %r128;
	@%p128 bra 	$L__BB9_124;
	ld.global.f32 	%f226, [%rd8+1152];
$L__BB9_124:
	add.s32 	%r637, %r616, 320;
	setp.ge.s32 	%p129, %r637, %r128;
	@%p129 bra 	$L__BB9_126;
	ld.global.f32 	%f225, [%rd8+1280];
$L__BB9_126:
	add.s32 	%r639, %r616, 352;
	setp.ge.s32 	%p130, %r639, %r128;
	@%p130 bra 	$L__BB9_128;
	ld.global.f32 	%f224, [%rd8+1408];
$L__BB9_128:
	add.s32 	%r641, %r616, 384;
	setp.ge.s32 	%p131, %r641, %r128;
	@%p131 bra 	$L__BB9_130;
	ld.global.f32 	%f223, [%rd8+1536];
$L__BB9_130:
	add.s32 	%r643, %r616, 416;
	setp.ge.s32 	%p132, %r643, %r128;
	@%p132 bra 	$L__BB9_132;
	ld.global.f32 	%f222, [%rd8+1664];
$L__BB9_132:
	add.s32 	%r645, %r616, 448;
	setp.ge.s32 	%p133, %r645, %r128;
	@%p133 bra 	$L__BB9_134;
	ld.global.f32 	%f221, [%rd8+1792];
$L__BB9_134:
	add.s32 	%r647, %r616, 480;
	setp.ge.s32 	%p134, %r647, %r128;
	@%p134 bra 	$L__BB9_136;
	ld.global.f32 	%f220, [%rd8+1920];
$L__BB9_136:
	add.s32 	%r649, %r616, 512;
	setp.ge.s32 	%p135, %r649, %r128;
	@%p135 bra 	$L__BB9_138;
	ld.global.f32 	%f219, [%rd8+2048];
$L__BB9_138:
	ld.param.u32 	%r2040, [_ZN3cub18CUB_300001_SM_10006detail10radix_sort29DeviceRadixSortOnesweepKernelINS1_5radix10policy_hubIffyE10Policy1000ELNS0_9SortOrderE1EffyiiNS1_21identity_decomposer_tEEEvPT5_SB_PT3_PKSC_PT1_PKSG_PT2_PKSK_T4_iiT6__param_8];
	mad.lo.s32 	%r650, %r3, 6528, 6528;
	setp.gt.s32 	%p136, %r650, %r2040;
	@%p136 bra 	$L__BB9_140;
	ld.param.u64 	%rd439, [_ZN3cub18CUB_300001_SM_10006detail10radix_sort29DeviceRadixSortOnesweepKernelINS1_5radix10policy_hubIffyE10Policy1000ELNS0_9SortOrderE1EffyiiNS1_21identity_decomposer_tEEEvPT5_SB_PT3_PKSC_PT1_PKSG_PT2_PKSK_T4_iiT6__param_6];
	add.s64 	%rd86, %rd14, %rd7;
	cvta.to.global.u64 	%rd87, %rd439;
	shl.b64 	%rd88, %rd86, 2;
	add.s64 	%rd89, %rd87, %rd88;
	st.global.f32 	[%rd89], %f235;
	st.global.f32 	[%rd89+128], %f234;
	st.global.f32 	[%rd89+256], %f233;
	st.global.f32 	[%rd89+384], %f232;
	st.global.f32 	[%rd89+512], %f231;
	st.global.f32 	[%rd89+640], %f230;
	st.global.f32 	[%rd89+768], %f229;
	st.global.f32 	[%rd89+896], %f228;
	st.global.f32 	[%rd89+1024], %f227;
	st.global.f32 	[%rd89+1152], %f226;
	st.global.f32 	[%rd89+1280], %f225;
	st.global.f32 	[%rd89+1408], %f224;
	st.global.f32 	[%rd89+1536], %f223;
	st.global.f32 	[%rd89+1664], %f222;
	st.global.f32 	[%rd89+1792], %f221;
	st.global.f32 	[%rd89+1920], %f220;
	st.global.f32 	[%rd89+2048], %f219;
	bra.uni 	$L__BB9_174;
$L__BB9_140:
	ld.param.u32 	%r2041, [_ZN3cub18CUB_300001_SM_10006detail10radix_sort29DeviceRadixSortOnesweepKernelINS1_5radix10policy_hubIffyE10Policy1000ELNS0_9SortOrderE1EffyiiNS1_21identity_decomposer_tEEEvPT5_SB_PT3_PKSC_PT1_PKSG_PT2_PKSK_T4_iiT6__param_8];
	ld.param.u64 	%rd440, [_ZN3cub18CUB_300001_SM_10006detail10radix_sort29DeviceRadixSortOnesweepKernelINS1_5radix10policy_hubIffyE10Policy1000ELNS0_9SortOrderE1EffyiiNS1_21identity_decomposer_tEEEvPT5_SB_PT3_PKSC_PT1_PKSG_PT2_PKSK_T4_iiT6__param_6];
	cvt.u32.u64 	%r651, %rd7;
	mad.lo.s32 	%r129, %r3, -6528, %r2041;
	setp.ge.s32 	%p137, %r651, %r129;
	add.s64 	%rd90, %rd14, %rd7;
	cvta.to.global.u64 	%rd91, %rd440;
	shl.b64 	%rd92, %rd90, 2;
	add.s64 	%rd16, %rd91, %rd92;
	@%p137 bra 	$L__BB9_142;
	st.global.f32 	[%rd16], %f235;
$L__BB9_142:
	add.s32 	%r653, %r651, 32;
	setp.ge.s32 	%p138, %r653, %r129;
	@%p138 bra 	$L__BB9_144;
	st.global.f32 	[%rd16+128], %f234;
$L__BB9_144:
	add.s32 	%r655, %r651, 64;
	setp.ge.s32 	%p139, %r655, %r129;
	@%p139 bra 	$L__BB9_146;
	st.global.f32 	[%rd16+256], %f233;
$L__BB9_146:
	add.s32 	%r657, %r651, 96;
	setp.ge.s32 	%p140, %r657, %r129;
	@%p140 bra 	$L__BB9_148;
	st.global.f32 	[%rd16+384], %f232;
$L__BB9_148:
	add.s32 	%r659, %r651, 128;
	setp.ge.s32 	%p141, %r659, %r129;
	@%p141 bra 	$L__BB9_150;
	st.global.f32 	[%rd16+512], %f231;
$L__BB9_150:
	add.s32 	%r661, %r651, 160;
	setp.ge.s32 	%p142, %r661, %r129;
	@%p142 bra 	$L__BB9_152;
	st.global.f32 	[%rd16+640], %f230;
$L__BB9_152:
	add.s32 	%r663, %r651, 192;
	setp.ge.s32 	%p143, %r663, %r129;
	@%p143 bra 	$L__BB9_154;
	st.global.f32 	[%rd16+768], %f229;
$L__BB9_154:
	add.s32 	%r665, %r651, 224;
	setp.ge.s32 	%p144, %r665, %r129;
	@%p144 bra 	$L__BB9_156;
	st.global.f32 	[%rd16+896], %f228;
$L__BB9_156:
	add.s32 	%r667, %r651, 256;
	setp.ge.s32 	%p145, %r667, %r129;
	@%p145 bra 	$L__BB9_158;
	st.global.f32 	[%rd16+1024], %f227;
$L__BB9_158:
	add.s32 	%r669, %r651, 288;
	setp.ge.s32 	%p146, %r669, %r129;
	@%p146 bra 	$L__BB9_160;
	st.global.f32 	[%rd16+1152], %f226;
$L__BB9_160:
	add.s32 	%r671, %r651, 320;
	setp.ge.s32 	%p147, %r671, %r129;
	@%p147 bra 	$L__BB9_162;
	st.global.f32 	[%rd16+1280], %f225;
$L__BB9_162:
	add.s32 	%r673, %r651, 352;
	setp.ge.s32 	%p148, %r673, %r129;
	@%p148 bra 	$L__BB9_164;
	st.global.f32 	[%rd16+1408], %f224;
$L__BB9_164:
	add.s32 	%r675, %r651, 384;
	setp.ge.s32 	%p149, %r675, %r129;
	@%p149 bra 	$L__BB9_166;
	st.global.f32 	[%rd16+1536], %f223;
$L__BB9_166:
	add.s32 	%r677, %r651, 416;
	setp.ge.s32 	%p150, %r677, %r129;
	@%p150 bra 	$L__BB9_168;
	st.global.f32 	[%rd16+1664], %f222;
$L__BB9_168:
	add.s32 	%r679, %r651, 448;
	setp.ge.s32 	%p151, %r679, %r129;
	@%p151 bra 	$L__BB9_170;
	st.global.f32 	[%rd16+1792], %f221;
$L__BB9_170:
	add.s32 	%r681, %r651, 480;
	setp.ge.s32 	%p152, %r681, %r129;
	@%p152 bra 	$L__BB9_172;
	st.global.f32 	[%rd16+1920], %f220;
$L__BB9_172:
	add.s32 	%r683, %r651, 512;
	setp.ge.s32 	%p153, %r683, %r129;
	@%p153 bra 	$L__BB9_174;
	st.global.f32 	[%rd16+2048], %f219;
$L__BB9_174:
	// begin inline asm
	exit;
	// end inline asm
	mov.u32 	%r2134, %r2104;
	mov.u32 	%r2135, %r2105;
	mov.u32 	%r2136, %r2106;
	mov.u32 	%r2137, %r2107;
	mov.u32 	%r2138, %r2108;
	mov.u32 	%r2139, %r2109;
	mov.u32 	%r2140, %r2110;
	mov.u32 	%r2141, %r2111;
	mov.u32 	%r2142, %r2112;
	mov.u32 	%r2143, %r2113;
	mov.u32 	%r2144, %r2114;
	mov.u32 	%r2145, %r2115;
	mov.u32 	%r2146, %r2116;
	mov.u32 	%r2147, %r2117;
	mov.u32 	%r2148, %r2118;
	mov.u32 	%r2149, %r2119;
	mov.u32 	%r2150, %r2120;
$L__BB9_175:
	mul.hi.u32 	%r684, %r1, 357913942;
	add.s32 	%r685, %r684, %r1;
	shl.b32 	%r686, %r685, 2;
	add.s32 	%r688, %r354, %r686;
	add.s32 	%r147, %r688, 13328;
	st.shared.u32 	[%r688+13328], %r2129;
	bar.sync 	0;
	setp.gt.u32 	%p154, %r1, 31;
	@%p154 bra 	$L__BB9_177;
	mad.lo.s32 	%r720, %r1, 52, %r354;
	ld.shared.u32 	%r721, [%r720+13328];
	ld.shared.u32 	%r722, [%r720+13332];
	ld.shared.u32 	%r723, [%r720+13336];
	ld.shared.u32 	%r724, [%r720+13340];
	ld.shared.u32 	%r725, [%r720+13344];
	ld.shared.u32 	%r726, [%r720+13348];
	ld.shared.u32 	%r727, [%r720+13352];
	ld.shared.u32 	%r728, [%r720+13356];
	ld.shared.u32 	%r729, [%r720+13360];
	ld.shared.u32 	%r730, [%r720+13364];
	ld.shared.u32 	%r731, [%r720+13368];
	ld.shared.u32 	%r732, [%r720+13372];
	add.s32 	%r733, %r722, %r721;
	add.s32 	%r734, %r733, %r723;
	add.s32 	%r735, %r734, %r724;
	add.s32 	%r736, %r735, %r725;
	add.s32 	%r737, %r736, %r726;
	add.s32 	%r738, %r737, %r727;
	add.s32 	%r739, %r738, %r728;
	add.s32 	%r740, %r739, %r729;
	add.s32 	%r741, %r740, %r730;
	add.s32 	%r742, %r741, %r731;
	add.s32 	%r693, %r742, %r732;
	mov.b32 	%r691, 1;
	mov.b32 	%r716, 0;
	mov.b32 	%r718, -1;
	// begin inline asm
	{  .reg .s32 r0;  .reg .pred p;  shfl.sync.up.b32 r0|p, %r693, %r691, %r716, %r718;  @p add.s32 r0, r0, %r693;  mov.s32 %r689, r0;}
	// end inline asm
	mov.b32 	%r697, 2;
	// begin inline asm
	{  .reg .s32 r0;  .reg .pred p;  shfl.sync.up.b32 r0|p, %r689, %r697, %r716, %r718;  @p add.s32 r0, r0, %r689;  mov.s32 %r695, r0;}
	// end inline asm
	mov.b32 	%r703, 4;
	// begin inline asm
	{  .reg .s32 r0;  .reg .pred p;  shfl.sync.up.b32 r0|p, %r695, %r703, %r716, %r718;  @p add.s32 r0, r0, %r695;  mov.s32 %r701, r0;}
	// end inline asm
	mov.b32 	%r709, 8;
	// begin inline asm
	{  .reg .s32 r0;  .reg .pred p;  shfl.sync.up.b32 r0|p, %r701, %r709, %r716, %r718;  @p add.s32 r0, r0, %r701;  mov.s32 %r707, r0;}
	// end inline asm
	mov.b32 	%r715, 16;
	// begin inline asm
	{  .reg .s32 r0;  .reg .pred p;  shfl.sync.up.b32 r0|p, %r707, %r715, %r716, %r718;  @p add.s32 r0, r0, %r707;  mov.s32 %r713, r0;}
	// end inline asm
	sub.s32 	%r743, %r713, %r693;
	add.s32 	%r744, %r721, %r743;
	add.s32 	%r745, %r722, %r744;
	add.s32 	%r746, %r723, %r745;
	add.s32 	%r747, %r724, %r746;
	add.s32 	%r748, %r725, %r747;
	add.s32 	%r749, %r726, %r748;
	add.s32 	%r750, %r727, %r749;
	add.s32 	%r751, %r728, %r750;
	add.s32 	%r752, %r729, %r751;
	add.s32 	%r753, %r730, %r752;
	add.s32 	%r754, %r731, %r753;
	st.shared.u32 	[%r720+13328], %r743;
	st.shared.u32 	[%r720+13332], %r744;
	st.shared.u32 	[%r720+13336], %r745;
	st.shared.u32 	[%r720+13340], %r746;
	st.shared.u32 	[%r720+13344], %r747;
	st.shared.u32 	[%r720+13348], %r748;
	st.shared.u32 	[%r720+13352], %r749;
	st.shared.u32 	[%r720+13356], %r750;
	st.shared.u32 	[%r720+13360], %r751;
	st.shared.u32 	[%r720+13364], %r752;
	st.shared.u32 	[%r720+13368], %r753;
	st.shared.u32 	[%r720+13372], %r754;
$L__BB9_177:
	setp.gt.u32 	%p155, %r1, 255;
	bar.sync 	0;
	ld.shared.u32 	%r148, [%r147];
	@%p155 bra 	$L__BB9_179;
	shl.b32 	%r755, %r1, 2;
	add.s32 	%r757, %r354, %r755;
	ld.shared.u32 	%r758, [%r757];
	add.s32 	%r759, %r758, %r148;
	st.shared.u32 	[%r757], %r759;
	ld.shared.u32 	%r760, [%r757+1024];
	add.s32 	%r761, %r760, %r148;
	st.shared.u32 	[%r757+1024], %r761;
	ld.shared.u32 	%r762, [%r757+2048];
	add.s32 	%r763, %r762, %r148;
	st.shared.u32 	[%r757+2048], %r763;
	ld.shared.u32 	%r764, [%r757+3072];
	add.s32 	%r765, %r764, %r148;
	st.shared.u32 	[%r757+3072], %r765;
	ld.shared.u32 	%r766, [%r757+4096];
	add.s32 	%r767, %r766, %r148;
	st.shared.u32 	[%r757+4096], %r767;
	ld.shared.u32 	%r768, [%r757+5120];
	add.s32 	%r769, %r768, %r148;
	st.shared.u32 	[%r757+5120], %r769;
	ld.shared.u32 	%r770, [%r757+6144];
	add.s32 	%r771, %r770, %r148;
	st.shared.u32 	[%r757+6144], %r771;
	ld.shared.u32 	%r772, [%r757+7168];
	add.s32 	%r773, %r772, %r148;
	st.shared.u32 	[%r757+7168], %r773;
	ld.shared.u32 	%r774, [%r757+8192];
	add.s32 	%r775, %r774, %r148;
	st.shared.u32 	[%r757+8192], %r775;
	ld.shared.u32 	%r776, [%r757+9216];
	add.s32 	%r777, %r776, %r148;
	st.shared.u32 	[%r757+9216], %r777;
	ld.shared.u32 	%r778, [%r757+10240];
	add.s32 	%r779, %r778, %r148;
	st.shared.u32 	[%r757+10240], %r779;
	ld.shared.u32 	%r780, [%r757+11264];
	add.s32 	%r781, %r780, %r148;
	st.shared.u32 	[%r757+11264], %r781;
$L__BB9_179:
	ld.param.u32 	%r2087, [_ZN3cub18CUB_300001_SM_10006detail10radix_sort29DeviceRadixSortOnesweepKernelINS1_5radix10policy_hubIffyE10Policy1000ELNS0_9SortOrderE1EffyiiNS1_21identity_decomposer_tEEEvPT5_SB_PT3_PKSC_PT1_PKSG_PT2_PKSK_T4_iiT6__param_10];
	ld.param.u32 	%r2050, [_ZN3cub18CUB_300001_SM_10006detail10radix_sort29DeviceRadixSortOnesweepKernelINS1_5radix10policy_hubIffyE10Policy1000ELNS0_9SortOrderE1EffyiiNS1_21identity_decomposer_tEEEvPT5_SB_PT3_PKSC_PT1_PKSG_PT2_PKSK_T4_iiT6__param_9];
	shl.b32 	%r808, %r1, 5;
	and.b32  	%r809, %r808, 31744;
	add.s32 	%r149, %r354, %r809;
	bar.sync 	0;
	// begin inline asm
	mov.u32 %r782, %lanemask_le;
	// end inline asm
	setp.eq.s32 	%p156, %r2150, 2147483647;
	selp.b32 	%r811, -2147483648, %r2150, %p156;
	shr.u32 	%r812, %r811, %r2050;
	mov.b32 	%r813, -1;
	shl.b32 	%r814, %r813, %r2087;
	not.b32 	%r151, %r814;
	and.b32  	%r805, %r812, %r151;
	mov.b32 	%r785, 1;
	// begin inline asm
	{
    .reg .pred p;
    and.b32 %r783, %r805, %r785;    setp.ne.u32 p, %r783, 0;
    vote.ballot.sync.b32 %r783, p, 0xffffffff;
    @!p not.b32 %r783, %r783;
}

	// end inline asm
	mov.b32 	%r788, 2;
	// begin inline asm
	{
    .reg .pred p;
    and.b32 %r786, %r805, %r788;    setp.ne.u32 p, %r786, 0;
    vote.ballot.sync.b32 %r786, p, 0xffffffff;
    @!p not.b32 %r786, %r786;
}

	// end inline asm
	and.b32  	%r815, %r786, %r783;
	mov.b32 	%r791, 4;
	// begin inline asm
	{
    .reg .pred p;
    and.b32 %r789, %r805, %r791;    setp.ne.u32 p, %r789, 0;
    vote.ballot.sync.b32 %r789, p, 0xffffffff;
    @!p not.b32 %r789, %r789;
}

	// end inline asm
	and.b32  	%r816, %r789, %r815;
	mov.b32 	%r794, 8;
	// begin inline asm
	{
    .reg .pred p;
    and.b32 %r792, %r805, %r794;    setp.ne.u32 p, %r792, 0;
    vote.ballot.sync.b32 %r792, p, 0xffffffff;
    @!p not.b32 %r792, %r792;
}

	// end inline asm
	and.b32  	%r817, %r792, %r816;
	mov.b32 	%r797, 16;
	// begin inline asm
	{
    .reg .pred p;
    and.b32 %r795, %r805, %r797;    setp.ne.u32 p, %r795, 0;
    vote.ballot.sync.b32 %r795, p, 0xffffffff;
    @!p not.b32 %r795, %r795;
}

	// end inline asm
	and.b32  	%r818, %r795, %r817;
	mov.b32 	%r800, 32;
	// begin inline asm
	{
    .reg .pred p;
    and.b32 %r798, %r805, %r800;    setp.ne.u32 p, %r798, 0;
    vote.ballot.sync.b32 %r798, p, 0xffffffff;
    @!p not.b32 %r798, %r798;
}

	// end inline asm
	and.b32  	%r819, %r798, %r818;
	mov.b32 	%r803, 64;
	// begin inline asm
	{
    .reg .pred p;
    and.b32 %r801, %r805, %r803;    setp.ne.u32 p, %r801, 0;
    vote.ballot.sync.b32 %r801, p, 0xffffffff;
    @!p not.b32 %r801, %r801;
}

	// end inline asm
	and.b32  	%r820, %r801, %r819;
	mov.b32 	%r806, 128;
	// begin inline asm
	{
    .reg .pred p;
    and.b32 %r804, %r805, %r806;    setp.ne.u32 p, %r804, 0;
    vote.ballot.sync.b32 %r804, p, 0xffffffff;
    @!p not.b32 %r804, %r804;
}

	// end inline asm
	and.b32  	%r821, %r804, %r820;
	clz.b32 	%r822, %r821;
	sub.s32 	%r153, 31, %r822;
	and.b32  	%r823, %r782, %r821;
	popc.b32 	%r154, %r823;
	setp.ne.s32 	%p157, %r306, %r153;
	mov.b32 	%r2151, 0;
	@%p157 bra 	$L__BB9_181;
	shl.b32 	%r824, %r805, 2;
	add.s32 	%r825, %r149, %r824;
	atom.shared.add.u32 	%r2151, [%r825], %r154;
$L__BB9_181:
	ld.param.u32 	%r2051, [_ZN3cub18CUB_300001_SM_10006detail10radix_sort29DeviceRadixSortOnesweepKernelINS1_5radix10policy_hubIffyE10Policy1000ELNS0_9SortOrderE1EffyiiNS1_21identity_decomposer_tEEEvPT5_SB_PT3_PKSC_PT1_PKSG_PT2_PKSK_T4_iiT6__param_9];
	shfl.sync.idx.b32	%r851|%p158, %r2151, %r153, 31, -1;
	add.s32 	%r157, %r154, %r851;
	setp.eq.s32 	%p159, %r2149, 2147483647;
	selp.b32 	%r852, -2147483648, %r2149, %p159;
	shr.u32 	%r853, %r852, %r2051;
	and.b32  	%r848, %r853, %r151;
	mov.b32 	%r828, 1;
	// begin inline asm
	{
    .reg .pred p;
    and.b32 %r826, %r848, %r828;    setp.ne.u32 p, %r826, 0;
    vote.ballot.sync.b32 %r826, p, 0xffffffff;
    @!p not.b32 %r826, %r826;
}

	// end inline asm
	mov.b32 	%r831, 2;
	// begin inline asm
	{
    .reg .pred p;
    and.b32 %r829, %r848, %r831;    setp.ne.u32 p, %r829, 0;
    vote.ballot.sync.b32 %r829, p, 0xffffffff;
    @!p not.b32 %r829, %r829;
}

	// end inline asm
	and.b32  	%r854, %r829, %r826;
	mov.b32 	%r834, 4;
	// begin inline asm
	{
    .reg .pred p;
    and.b32 %r832, %r848, %r834;    setp.ne.u32 p, %r832, 0;
    vote.ballot.sync.b32 %r832, p, 0xffffffff;
    @!p not.b32 %r832, %r832;
}

	// end inline asm
	and.b32  	%r855, %r832, %r854;
	mov.b32 	%r837, 8;
	// begin inline asm
	{
    .reg .pred p;
    and.b32 %r835, %r848, %r837;    setp.ne.u32 p, %r835, 0;
    vote.ballot.sync.b32 %r835, p, 0xffffffff;
    @!p not.b32 %r835, %r835;
}

	// end inline asm
	and.b32  	%r856, %r835, %r855;
	mov.b32 	%r840, 16;
	// begin inline asm
	{
    .reg .pred p;
    and.b32 %r838, %r848, %r840;    setp.ne.u32 p, %r838, 0;
    vote.ballot.sync.b32 %r838, p, 0xffffffff;
    @!p not.b32 %r838, %r838;
}

	// end inline asm
	and.b32  	%r857, %r838, %r856;
	mov.b32 	%r843, 32;
	// begin inline asm
	{
    .reg .pred p;
    and.b32 %r841, %r848, %r843;    setp.ne.u32 p, %r841, 0;
    vote.ballot.sync.b32 %r841, p, 0xffffffff;
    @!p not.b32 %r841, %r841;
}

	// end inline asm
	and.b32  	%r858, %r841, %r857;
	mov.b32 	%r846, 64;
	// begin inline asm
	{
    .reg .pred p;
    and.b32 %r844, %r848, %r846;    setp.ne.u32 p, %r844, 0;
    vote.ballot.sync.b32 %r844, p, 0xffffffff;
    @!p not.b32 %r844, %r844;
}

	// end inline asm
	and.b32  	%r859, %r844, %r858;
	mov.b32 	%r849, 128;
	// begin inline asm
	{
    .reg .pred p;
    and.b32 %r847, %r848, %r849;    setp.ne.u32 p, %r847, 0;
    vote.ballot.sync.b32 %r847, p, 0xffffffff;
    @!p not.b32 %r847, %r847;
}

	// end inline asm
	and.b32  	%r860, %r847, %r859;
	clz.b32 	%r861, %r860;
	sub.s32 	%r159, 31, %r861;
	and.b32  	%r862, %r782, %r860;
	popc.b32 	%r160, %r862;
	setp.ne.s32 	%p160, %r306, %r159;
	mov.b32 	%r2152, 0;
	@%p160 bra 	$L__BB9_183;
	shl.b32 	%r863, %r848, 2;
	add.s32 	%r864, %r149, %r863;
	atom.shared.add.u32 	%r2152, [%r864], %r160;
$L__BB9_183:
	ld.param.u32 	%r2052, [_ZN3cub18CUB_300001_SM_10006detail10radix_sort29DeviceRadixSortOnesweepKernelINS1_5radix10policy_hubIffyE10Policy1000ELNS0_9SortOrderE1EffyiiNS1_21identity_decomposer_tEEEvPT5_SB_PT3_PKSC_PT1_PKSG_PT2_PKSK_T4_iiT6__param_9];
	shfl.sync.idx.b32	%r890|%p161, %r2152, %r159, 31, -1;
	add.s32 	%r163, %r160, %r890;
	setp.eq.s32 	%p162, %r2148, 2147483647;
	selp.b32 	%r891, -2147483648, %r2148, %p162;
	shr.u32 	%r892, %r891, %r2052;
	and.b32  	%r887, %r892, %r151;
	mov.b32 	%r867, 1;
	// begin inline asm
	{
    .reg .pred p;
    and.b32 %r865, %r887, %r867;    setp.ne.u32 p, %r865, 0;
    vote.ballot.sync.b32 %r865, p, 0xffffffff;
    @!p not.b32 %r865, %r865;
}

	// end inline asm
	mov.b32 	%r870, 2;
	// begin inline asm
	{
    .reg .pred p;
    and.b32 %r868, %r887, %r870;    setp.ne.u32 p, %r868, 0;
    vote.ballot.sync.b32 %r868, p, 0xffffffff;
    @!p not.b32 %r868, %r868;
}

	// end inline asm
	and.b32  	%r893, %r868, %r865;
	mov.b32 	%r873, 4;
	// begin inline asm
	{
    .reg .pred p;
    and.b32 %r871, %r887, %r873;    setp.ne.u32 p, %r871, 0;
    vote.ballot.sync.b32 %r871, p, 0xffffffff;
    @!p not.b32 %r871, %r871;
}

	// end inline asm
	and.b32  	%r894, %r871, %r893;
	mov.b32 	%r876, 8;
	// begin inline asm
	{
    .reg .pred p;
    and.b32 %r874, %r887, %r876;    setp.ne.u32 p, %r874, 0;
    vote.ballot.sync.b32 %r874, p, 0xffffffff;
    @!p not.b32 %r874, %r874;
}

	// end inline asm
	and.b32  	%r895, %r874, %r894;
	mov.b32 	%r879, 16;
	// begin inline asm
	{
    .reg .pred p;
    and.b32 %r877, %r887, %r879;    setp.ne.u32 p, %r877, 0;
    vote.ballot.sync.b32 %r877, p, 0xffffffff;
    @!p not.b32 %r877, %r877;
}

	// end inline asm
	and.b32  	%r896, %r877, %r895;
	mov.b32 	%r882, 32;
	// begin inline asm
	{
    .reg .pred p;
    and.b32 %r880, %r887, %r882;    setp.ne.u32 p, %r880, 0;
    vote.ballot.sync.b32 %r880, p, 0xffffffff;
    @!p not.b32 %r880, %r880;
}

	// end inline asm
	and.b32  	%r897, %r880, %r896;
	mov.b32 	%r885, 64;
	// begin inline asm
	{
    .reg .pred p;
    and.b32 %r883, %r887, %r885;    setp.ne.u32 p, %r883, 0;
    vote.ballot.sync.b32 %r883, p, 0xffffffff;
    @!p not.b32 %r883, %r883;
}

	// end inline asm
	and.b32  	%r898, %r883, %r897;
	mov.b32 	%r888, 128;
	// begin inline asm
	{
    .reg .pred p;
    and.b32 %r886, %r887, %r888;    setp.ne.u32 p, %r886, 0;
    vote.ballot.sync.b32 %r886, p, 0xffffffff;
    @!p not.b32 %r886, %r886;
}

	// end inline asm
	and.b32  	%r899, %r886, %r898;
	clz.b32 	%r900, %r899;
	sub.s32 	%r165, 31, %r900;
	and.b32  	%r901, %r782, %r899;
	popc.b32 	%r166, %r901;
	setp.ne.s32 	%p163, %r306, %r165;
	mov.b32 	%r2153, 0;
	@%p163 bra 	$L__BB9_185;
	shl.b32 	%r902, %r887, 2;
	add.s32 	%r903, %r149, %r902;
	atom.shared.add.u32 	%r2153, [%r903], %r166;
$L__BB9_185:
	ld.param.u32 	%r2053, [_ZN3cub18CUB_300001_SM_10006detail10radix_sort29DeviceRadixSortOnesweepKernelINS1_5radix10policy_hubIffyE10Policy1000ELNS0_9SortOrderE1EffyiiNS1_21identity_decomposer_tEEEvPT5_SB_PT3_PKSC_PT1_PKSG_PT2_PKSK_T4_iiT6__param_9];
	shfl.sync.idx.b32	%r929|%p164, %r2153, %r165, 31, -1;
	add.s32 	%r169, %r166, %r929;
	setp.eq.s32 	%p165, %r2147, 2147483647;
	selp.b32 	%r930, -2147483648, %r2147, %p165;
	shr.u32 	%r931, %r930, %r2053;
	and.b32  	%r926, %r931, %r151;
	mov.b32 	%r906, 1;
	// begin inline asm
	{
    .reg .pred p;
    and.b32 %r904, %r926, %r906;    setp.ne.u32 p, %r904, 0;
    vote.ballot.sync.b32 %r904, p, 0xffffffff;
    @!p not.b32 %r904, %r904;
}

	// end inline asm
	mov.b32 	%r909, 2;
	// begin inline asm
	{
    .reg .pred p;
    and.b32 %r907, %r926, %r909;    setp.ne.u32 p, %r907, 0;
    vote.ballot.sync.b32 %r907, p, 0xffffffff;
    @!p not.b32 %r907, %r907;
}

	// end inline asm
	and.b32  	%r932, %r907, %r904;
	mov.b32 	%r912, 4;
	// begin inline asm
	{
    .reg .pred p;
    and.b32 %r910, %r926, %r912;    setp.ne.u32 p, %r910, 0;
    vote.ballot.sync.b32 %r910, p, 0xffffffff;
    @!p not.b32 %r910, %r910;
}

	// end inline asm
	and.b32  	%r933, %r910, %r932;
	mov.b32 	%r915, 8;
	// begin inline asm
	{
    .reg .pred p;
    and.b32 %r913, %r926, %r915;    setp.ne.u32 p, %r913, 0;
    vote.ballot.sync.b32 %r913, p, 0xffffffff;
    @!p not.b32 %r913, %r913;
}

	// end inline asm
	and.b32  	%r934, %r913, %r933;
	mov.b32 	%r918, 16;
	// begin inline asm
	{
    .reg .pred p;
    and.b32 %r916, %r926, %r918;    setp.ne.u32 p, %r916, 0;
    vote.ballot.sync.b32 %r916, p, 0xffffffff;
    @!p not.b32 %r916, %r916;
}

	// end inline asm
	and.b32  	%r935, %r916, %r934;
	mov.b32 	%r921, 32;
	// begin inline asm
	{
    .reg .pred p;
    and.b32 %r919, %r926, %r921;    setp.ne.u32 p, %r919, 0;
    vote.ballot.sync.b32 %r919, p, 0xffffffff;
    @!p not.b32 %r919, %r919;
}

	// end inline asm
	and.b32  	%r936, %r919, %r935;
	mov.b32 	%r924, 64;
	// begin inline asm
	{
    .reg .pred p;
    and.b32 %r922, %r926, %r924;    setp.ne.u32 p, %r922, 0;
    vote.ballot.sync.b32 %r922, p, 0xffffffff;
    @!p not.b32 %r922, %r922;
}

	// end inline asm
	and.b32  	%r937, %r922, %r936;
	mov.b32 	%r927, 128;
	// begin inline asm
	{
    .reg .pred p;
    and.b32 %r925, %r926, %r927;    setp.ne.u32 p, %r925, 0;
    vote.ballot.sync.b32 %r925, p, 0xffffffff;
    @!p not.b32 %r925, %r925;
}

	// end inline asm
	and.b32  	%r938, %r925, %r937;
	clz.b32 	%r939, %r938;
	sub.s32 	%r171, 31, %r939;
	and.b32  	%r940, %r782, %r938;
	popc.b32 	%r172, %r940;
	setp.ne.s32 	%p166, %r306, %r171;
	mov.b32 	%r2154, 0;
	@%p166 bra 	$L__BB9_187;
	shl.b32 	%r941, %r926, 2;
	add.s32 	%r942, %r149, %r941;
	atom.shared.add.u32 	%r2154, [%r942], %r172;
$L__BB9_187:
	ld.param.u32 	%r2054, [_ZN3cub18CUB_300001_SM_10006detail10radix_sort29DeviceRadixSortOnesweepKernelINS1_5radix10policy_hubIffyE10Policy1000ELNS0_9SortOrderE1EffyiiNS1_21identity_decomposer_tEEEvPT5_SB_PT3_PKSC_PT1_PKSG_PT2_PKSK_T4_iiT6__param_9];
	shfl.sync.idx.b32	%r968|%p167, %r2154, %r171, 31, -1;
	add.s32 	%r175, %r172, %r968;
	setp.eq.s32 	%p168, %r2146, 2147483647;
	selp.b32 	%r969, -2147483648, %r2146, %p168;
	shr.u32 	%r970, %r969, %r2054;
	and.b32  	%r965, %r970, %r151;
	mov.b32 	%r945, 1;
	// begin inline asm
	{
    .reg .pred p;
    and.b32 %r943, %r965, %r945;    setp.ne.u32 p, %r943, 0;
    vote.ballot.sync.b32 %r943, p, 0xffffffff;
    @!p not.b32 %r943, %r943;
}

	// end inline asm
	mov.b32 	%r948, 2;
	// begin inline asm
	{
    .reg .pred p;
    and.b32 %r946, %r965, %r948;    setp.ne.u32 p, %r946, 0;
    vote.ballot.sync.b32 %r946, p, 0xffffffff;
    @!p not.b32 %r946, %r946;
}

	// end inline asm
	and.b32  	%r971, %r946, %r943;
	mov.b32 	%r951, 4;
	// begin inline asm
	{
    .reg .pred p;
    and.b32 %r949, %r965, %r951;    setp.ne.u32 p, %r949, 0;
    vote.ballot.sync.b32 %r949, p, 0xffffffff;
    @!p not.b32 %r949, %r949;
}

	// end inline asm
	and.b32  	%r972, %r949, %r971;
	mov.b32 	%r954, 8;
	// begin inline asm
	{
    .reg .pred p;
    and.b32 %r952, %r965, %r954;    setp.ne.u32 p, %r952, 0;
    vote.ballot.sync.b32 %r952, p, 0xffffffff;
    @!p not.b32 %r952, %r952;
}

	// end inline asm
	and.b32  	%r973, %r952, %r972;
	mov.b32 	%r957, 16;
	// begin inline asm
	{
    .reg .pred p;
    and.b32 %r955, %r965, %r957;    setp.ne.u32 p, %r955, 0;
    vote.ballot.sync.b32 %r955, p, 0xffffffff;
    @!p not.b32 %r955, %r955;
}

	// end inline asm
	and.b32  	%r974, %r955, %r973;
	mov.b32 	%r960, 32;
	// begin inline asm
	{
    .reg .pred p;
    and.b32 %r958, %r965, %r960;    setp.ne.u32 p, %r958, 0;
    vote.ballot.sync.b32 %r958, p, 0xffffffff;
    @!p not.b32 %r958, %r958;
}

	// end inline asm
	and.b32  	%r975, %r958, %r974;
	mov.b32 	%r963, 64;
	// begin inline asm
	{
    .reg .pred p;
    and.b32 %r961, %r965, %r963;    setp.ne.u32 p, %r961, 0;
    vote.ballot.sync.b32 %r961, p, 0xffffffff;
    @!p not.b32 %r961, %r961;
}

	// end inline asm
	and.b32  	%r976, %r961, %r975;
	mov.b32 	%r966, 128;
	// begin inline asm
	{
    .reg .pred p;
    and.b32 %r964, %r965, %r966;    setp.ne.u32 p, %r964, 0;
    vote.ballot.sync.b32 %r964, p, 0xffffffff;
    @!p not.b32 %r964, %r964;
}

	// end inline asm
	and.b32  	%r977, %r964, %r976;
	clz.b32 	%r978, %r977;
	sub.s32 	%r177, 31, %r978;
	and.b32  	%r979, %r782, %r977;
	popc.b32 	%r178, %r979;
	setp.ne.s32 	%p169, %r306, %r177;
	mov.b32 	%r2155, 0;
	@%p169 bra 	$L__BB9_189;
	shl.b32 	%r980, %r965, 2;
	add.s32 	%r981, %r149, %r980;
	atom.shared.add.u32 	%r2155, [%r981], %r178;
$L__BB9_189:
	ld.param.u32 	%r2055, [_ZN3cub18CUB_300001_SM_10006detail10radix_sort29DeviceRadixSortOnesweepKernelINS1_5radix10policy_hubIffyE10Policy1000ELNS0_9SortOrderE1EffyiiNS1_21identity_decomposer_tEEEvPT5_SB_PT3_PKSC_PT1_PKSG_PT2_PKSK_T4_iiT6__param_9];
	shfl.sync.idx.b32	%r1007|%p170, %r2155, %r177, 31, -1;
	add.s32 	%r181, %r178, %r1007;
	setp.eq.s32 	%p171, %r2145, 2147483647;
	selp.b32 	%r1008, -2147483648, %r2145, %p171;
	shr.u32 	%r1009, %r1008, %r2055;
	and.b32  	%r1004, %r1009, %r151;
	mov.b32 	%r984, 1;
	// begin inline asm
	{
    .reg .pred p;
    and.b32 %r982, %r1004, %r984;    setp.ne.u32 p, %r982, 0;
    vote.ballot.sync.b32 %r982, p, 0xffffffff;
    @!p not.b32 %r982, %r982;
}

	// end inline asm
	mov.b32 	%r987, 2;
	// begin inline asm
	{
    .reg .pred p;
    and.b32 %r985, %r1004, %r987;    setp.ne.u32 p, %r985, 0;
    vote.ballot.sync.b32 %r985, p, 0xffffffff;
    @!p not.b32 %r985, %r985;
}

	// end inline asm
	and.b32  	%r1010, %r985, %r982;
	mov.b32 	%r990, 4;
	// begin inline asm
	{
    .reg .pred p;
    and.b32 %r988, %r1004, %r990;    setp.ne.u32 p, %r988, 0;
    vote.ballot.sync.b32 %r988, p, 0xffffffff;
    @!p not.b32 %r988, %r988;
}

	// end inline asm
	and.b32  	%r1011, %r988, %r1010;
	mov.b32 	%r993, 8;
	// begin inline asm
	{
    .reg .pred p;
    and.b32 %r991, %r1004, %r993;    setp.ne.u32 p, %r991, 0;
    vote.ballot.sync.b32 %r991, p, 0xffffffff;
    @!p not.b32 %r991, %r991;
}

	// end inline asm
	and.b32  	%r1012, %r991, %r1011;
	mov.b32 	%r996, 16;
	// begin inline asm
	{
    .reg .pred p;
    and.b32 %r994, %r1004, %r996;    setp.ne.u32 p, %r994, 0;
    vote.ballot.sync.b32 %r994, p, 0xffffffff;
    @!p not.b32 %r994, %r994;
}

	// end inline asm
	and.b32  	%r1013, %r994, %r1012;
	mov.b32 	%r999, 32;
	// begin inline asm
	{
    .reg .pred p;
    and.b32 %r997, %r1004, %r999;    setp.ne.u32 p, %r997, 0;
    vote.ballot.sync.b32 %r997, p, 0xffffffff;
    @!p not.b32 %r997, %r997;
}

	// end inline asm
	and.b32  	%r1014, %r997, %r1013;
	mov.b32 	%r1002, 64;
	// begin inline asm
	{
    .reg .pred p;
    and.b32 %r1000, %r1004, %r1002;    setp.ne.u32 p, %r1000, 0;
    vote.ballot.sync.b32 %r1000, p, 0xffffffff;
    @!p not.b32 %r1000, %r1000;
}

	// end inline asm
	and.b32  	%r1015, %r1000, %r1014;
	mov.b32 	%r1005, 128;
	// begin inline asm
	{
    .reg .pred p;
    and.b32 %r1003, %r1004, %r1005;    setp.ne.u32 p, %r1003, 0;
    vote.ballot.sync.b32 %r1003, p, 0xffffffff;
    @!p not.b32 %r1003, %r1003;
}

	// end inline asm
	and.b32  	%r1016, %r1003, %r1015;
	clz.b32 	%r1017, %r1016;
	sub.s32 	%r183, 31, %r1017;
	and.b32  	%r1018, %r782, %r1016;
	popc.b32 	%r184, %r1018;
	setp.ne.s32 	%p172, %r306, %r183;
	mov.b32 	%r2156, 0;
	@%p172 bra 	$L__BB9_191;
	shl.b32 	%r1019, %r1004, 2;
	add.s32 	%r1020, %r149, %r1019;
	atom.shared.add.u32 	%r2156, [%r1020], %r184;
$L__BB9_191:
	ld.param.u32 	%r2056, [_ZN3cub18CUB_300001_SM_10006detail10radix_sort29DeviceRadixSortOnesweepKernelINS1_5radix10policy_hubIffyE10Policy1000ELNS0_9SortOrderE1EffyiiNS1_21identity_decomposer_tEEEvPT5_SB_PT3_PKSC_PT1_PKSG_PT2_PKSK_T4_iiT6__param_9];
	shfl.sync.idx.b32	%r1046|%p173, %r2156, %r183, 31, -1;
	add.s32 	%r187, %r184, %r1046;
	setp.eq.s32 	%p174, %r2144, 2147483647;
	selp.b32 	%r1047, -2147483648, %r2144, %p174;
	shr.u32 	%r1048, %r1047, %r2056;
	and.b32  	%r1043, %r1048, %r151;
	mov.b32 	%r1023, 1;
	// begin inline asm
	{
    .reg .pred p;
    and.b32 %r1021, %r1043, %r1023;    setp.ne.u32 p, %r1021, 0;
    vote.ballot.sync.b32 %r1021, p, 0xffffffff;
    @!p not.b32 %r1021, %r1021;
}

	// end inline asm
	mov.b32 	%r1026, 2;
	// begin inline asm
	{
    .reg .pred p;
    and.b32 %r1024, %r1043, %r1026;    setp.ne.u32 p, %r1024, 0;
    vote.ballot.sync.b32 %r1024, p, 0xffffffff;
    @!p not.b32 %r1024, %r1024;
}

	// end inline asm
	and.b32  	%r1049, %r1024, %r1021;
	mov.b32 	%r1029, 4;
	// begin inline asm
	{
    .reg .pred p;
    and.b32 %r1027, %r1043, %r1029;    setp.ne.u32 p, %r1027, 0;
    vote.ballot.sync.b32 %r1027, p, 0xffffffff;
    @!p not.b32 %r1027, %r1027;
}

	// end inline asm
	and.b32  	%r1050, %r1027, %r1049;
	mov.b32 	%r1032, 8;
	// begin inline asm
	{
    .reg .pred p;
    and.b32 %r1030, %r1043, %r1032;    setp.ne.u32 p, %r1030, 0;
    vote.ballot.sync.b32 %r1030, p, 0xffffffff;
    @!p not.b32 %r1030, %r1030;
}

	// end inline asm
	and.b32  	%r1051, %r1030, %r1050;
	mov.b32 	%r1035, 16;
	// begin inline asm
	{
    .reg .pred p;
    and.b32 %r1033, %r1043, %r1035;    setp.ne.u32 p, %r1033, 0;
    vote.ballot.sync.b32 %r1033, p, 0xffffffff;
    @!p not.b32 %r1033, %r1033;
}

	// end inline asm
	and.b32  	%r1052, %r1033, %r1051;
	mov.b32 	%r1038, 32;
	// begin inline asm
	{
    .reg .pred p;
    and.b32 %r1036, %r1043, %r1038;    setp.ne.u32 p, %r1036, 0;
    vote.ballot.sync.b32 %r1036, p, 0xffffffff;
    @!p not.b32 %r1036, %r1036;
}

	// end inline asm
	and.b32  	%r1053, %r1036, %r1052;
	mov.b32 	%r1041, 64;
	// begin inline asm
	{
    .reg .pred p;
    and.b32 %r1039, %r1043, %r1041;    setp.ne.u32 p, %r1039, 0;
    vote.ballot.sync.b32 %r1039, p, 0xffffffff;
    @!p not.b32 %r1039, %r1039;
}

	// end inline asm
	and.b32  	%r1054, %r1039, %r1053;
	mov.b32 	%r1044, 128;
	// begin inline asm
	{
    .reg .pred p;
    and.b32 %r1042, %r1043, %r1044;    setp.ne.u32 p, %r1042, 0;
    vote.ballot.sync.b32 %r1042, p, 0xffffffff;
    @!p not.b32 %r1042, %r1042;
}

	// end inline asm
	and.b32  	%r1055, %r1042, %r1054;
	clz.b32 	%r1056, %r1055;
	sub.s32 	%r189, 31, %r1056;
	and.b32  	%r1057, %r782, %r1055;
	popc.b32 	%r190, %r1057;
	setp.ne.s32 	%p175, %r306, %r189;
	mov.b32 	%r2157, 0;
	@%p175 bra 	$L__BB9_193;
	shl.b32 	%r1058, %r1043, 2;
	add.s32 	%r1059, %r149, %r1058;
	atom.shared.add.u32 	%r2157, [%r1059], %r190;
$L__BB9_193:
	ld.param.u32 	%r2057, [_ZN3cub18CUB_300001_SM_10006detail10radix_sort29DeviceRadixSortOnesweepKernelINS1_5radix10policy_hubIffyE10Policy1000ELNS0_9SortOrderE1EffyiiNS1_21identity_decomposer_tEEEvPT5_SB_PT3_PKSC_PT1_PKSG_PT2_PKSK_T4_iiT6__param_9];
	shfl.sync.idx.b32	%r1085|%p176, %r2157, %r189, 31, -1;
	add.s32 	%r193, %r190, %r1085;
	setp.eq.s32 	%p177, %r2143, 2147483647;
	selp.b32 	%r1086, -2147483648, %r2143, %p177;
	shr.u32 	%r1087, %r1086, %r2057;
	and.b32  	%r1082, %r1087, %r151;
	mov.b32 	%r1062, 1;
	// begin inline asm
	{
    .reg .pred p;
    and.b32 %r1060, %r1082, %r1062;    setp.ne.u32 p, %r1060, 0;
    vote.ballot.sync.b32 %r1060, p, 0xffffffff;
    @!p not.b32 %r1060, %r1060;
}

	// end inline asm
	mov.b32 	%r1065, 2;
	// begin inline asm
	{
    .reg .pred p;
    and.b32 %r1063, %r1082, %r1065;    setp.ne.u32 p, %r1063, 0;
    vote.ballot.sync.b32 %r1063, p, 0xffffffff;
    @!p not.b32 %r1063, %r1063;
}

	// end inline asm
	and.b32  	%r1088, %r1063, %r1060;
	mov.b32 	%r1068, 4;
	// begin inline asm
	{
    .reg .pred p;
    and.b32 %r1066, %r1082, %r1068;    setp.ne.u32 p, %r1066, 0;
    vote.ballot.sync.b32 %r1066, p, 0xffffffff;
    @!p not.b32 %r1066, %r1066;
}

	// end inline asm
	and.b32  	%r1089, %r1066, %r1088;
	mov.b32 	%r1071, 8;
	// begin inline asm
	{
    .reg .pred p;
    and.b32 %r1069, %r1082, %r1071;    setp.ne.u32 p, %r1069, 0;
    vote.ballot.sync.b32 %r1069, p, 0xffffffff;
    @!p not.b32 %r1069, %r1069;
}

	// end inline asm
	and.b32  	%r1090, %r1069, %r1089;
	mov.b32 	%r1074, 16;
	// begin inline asm
	{
    .reg .pred p;
    and.b32 %r1072, %r1082, %r1074;    setp.ne.u32 p, %r1072, 0;
    vote.ballot.sync.b32 %r1072, p, 0xffffffff;
    @!p not.b32 %r1072, %r1072;
}

	// end inline asm
	and.b32  	%r1091, %r1072, %r1090;
	mov.b32 	%r1077, 32;
	// begin inline asm
	{
    .reg .pred p;
    and.b32 %r1075, %r1082, %r1077;    setp.ne.u32 p, %r1075, 0;
    vote.ballot.sync.b32 %r1075, p, 0xffffffff;
    @!p not.b32 %r1075, %r1075;
}

	// end inline asm
	and.b32  	%r1092, %r1075, %r1091;
	mov.b32 	%r1080, 64;
	// begin inline asm
	{
    .reg .pred p;
    and.b32 %r1078, %r1082, %r1080;    setp.ne.u32 p, %r1078, 0;
    vote.ballot.sync.b32 %r1078, p, 0xffffffff;
    @!p not.b32 %r1078, %r1078;
}

	// end inline asm
	and.b32  	%r1093, %r1078, %r1092;
	mov.b32 	%r1083, 128;
	// begin inline asm
	{
    .reg .pred p;
    and.b32 %r1081, %r1082, %r1083;    setp.ne.u32 p, %r1081, 0;
    vote.ballot.sync.b32 %r1081, p, 0xffffffff;
    @!p not.b32 %r1081, %r1081;
}

	// end inline asm
	and.b32  	%r1094, %r1081, %r1093;
	clz.b32 	%r1095, %r1094;
	sub.s32 	%r195, 31, %r1095;
	and.b32  	%r1096, %r782, %r1094;
	popc.b32 	%r196, %r1096;
	setp.ne.s32 	%p178, %r306, %r195;
	mov.b32 	%r2158, 0;
	@%p178 bra 	$L__BB9_195;
	shl.b32 	%r1097, %r1082, 2;
	add.s32 	%r1098, %r149, %r1097;
	atom.shared.add.u32 	%r2158, [%r1098], %r196;
$L__BB9_195:
	ld.param.u32 	%r2058, [_ZN3cub18CUB_300001_SM_10006detail10radix_sort29DeviceRadixSortOnesweepKernelINS1_5radix10policy_hubIffyE10Policy1000ELNS0_9SortOrderE1EffyiiNS1_21identity_decomposer_tEEEvPT5_SB_PT3_PKSC_PT1_PKSG_PT2_PKSK_T4_iiT6__param_9];
	shfl.sync.idx.b32	%r1124|%p179, %r2158, %r195, 31, -1;
	add.s32 	%r199, %r196, %r1124;
	setp.eq.s32 	%p180, %r2142, 2147483647;
	selp.b32 	%r1125, -2147483648, %r2142, %p180;
	shr.u32 	%r1126, %r1125, %r2058;
	and.b32  	%r1121, %r1126, %r151;
	mov.b32 	%r1101, 1;
	// begin inline asm
	{
    .reg .pred p;
    and.b32 %r1099, %r1121, %r1101;    setp.ne.u32 p, %r1099, 0;
    vote.ballot.sync.b32 %r1099, p, 0xffffffff;
    @!p not.b32 %r1099, %r1099;
}

	// end inline asm
	mov.b32 	%r1104, 2;
	// begin inline asm
	{
    .reg .pred p;
    and.b32 %r1102, %r1121, %r1104;    setp.ne.u32 p, %r1102, 0;
    vote.ballot.sync.b32 %r1102, p, 0xffffffff;
    @!p not.b32 %r1102, %r1102;
}

	// end inline asm
	and.b32  	%r1127, %r1102, %r1099;
	mov.b32 	%r1107, 4;
	// begin inline asm
	{
    .reg .pred p;
    and.b32 %r1105, %r1121, %r1107;    setp.ne.u32 p, %r1105, 0;
    vote.ballot.sync.b32 %r1105, p, 0xffffffff;
    @!p not.b32 %r1105, %r1105;
}

	// end inline asm
	and.b32  	%r1128, %r1105, %r1127;
	mov.b32 	%r1110, 8;
	// begin inline asm
	{
    .reg .pred p;
    and.b32 %r1108, %r1121, %r1110;    setp.ne.u32 p, %r1108, 0;
    vote.ballot.sync.b32 %r1108, p, 0xffffffff;
    @!p not.b32 %r1108, %r1108;
}

	// end inline asm
	and.b32  	%r1129, %r1108, %r1128;
	mov.b32 	%r1113, 16;
	// begin inline asm
	{
    .reg .pred p;
    and.b32 %r1111, %r1121, %r1113;    setp.ne.u32 p, %r1111, 0;
    vote.ballot.sync.b32 %r1111, p, 0xffffffff;
    @!p not.b32 %r1111, %r1111;
}

	// end inline asm
	and.b32  	%r1130, %r1111, %r1129;
	mov.b32 	%r1116, 32;
	// begin inline asm
	{
    .reg .pred p;
    and.b32 %r1114, %r1121, %r1116;    setp.ne.u32 p, %r1114, 0;
    vote.ballot.sync.b32 %r1114, p, 0xffffffff;
    @!p not.b32 %r1114, %r1114;
}

	// end inline asm
	and.b32  	%r1131, %r1114, %r1130;
	mov.b32 	%r1119, 64;
	// begin inline asm
	{
    .reg .pred p;
    and.b32 %r1117, %r1121, %r1119;    setp.ne.u32 p, %r1117, 0;
    vote.ballot.sync.b32 %r1117, p, 0xffffffff;
    @!p not.b32 %r1117, %r1117;
}

	// end inline asm
	and.b32  	%r1132, %r1117, %r1131;
	mov.b32 	%r1122, 128;
	// begin inline asm
	{
    .reg .pred p;
    and.b32 %r1120, %r1121, %r1122;    setp.ne.u32 p, %r1120, 0;
    vote.ballot.sync.b32 %r1120, p, 0xffffffff;
    @!p not.b32 %r1120, %r1120;
}

	// end inline asm
	and.b32  	%r1133, %r1120, %r1132;
	clz.b32 	%r1134, %r1133;
	sub.s32 	%r201, 31, %r1134;
	and.b32  	%r1135, %r782, %r1133;
	popc.b32 	%r202, %r1135;
	setp.ne.s32 	%p181, %r306, %r201;
	mov.b32 	%r2159, 0;
	@%p181 bra 	$L__BB9_197;
	shl.b32 	%r1136, %r1121, 2;
	add.s32 	%r1137, %r149, %r1136;
	atom.shared.add.u32 	%r2159, [%r1137], %r202;
$L__BB9_197:
	ld.param.u32 	%r2059, [_ZN3cub18CUB_300001_SM_10006detail10radix_sort29DeviceRadixSortOnesweepKernelINS1_5radix10policy_hubIffyE10Policy1000ELNS0_9SortOrderE1EffyiiNS1_21identity_decomposer_tEEEvPT5_SB_PT3_PKSC_PT1_PKSG_PT2_PKSK_T4_iiT6__param_9];
	shfl.sync.idx.b32	%r1163|%p182, %r2159, %r201, 31, -1;
	add.s32 	%r205, %r202, %r1163;
	setp.eq.s32 	%p183, %r2141, 2147483647;
	selp.b32 	%r1164, -2147483648, %r2141, %p183;
	shr.u32 	%r1165, %r1164, %r2059;
	and.b32  	%r1160, %r1165, %r151;
	mov.b32 	%r1140, 1;
	// begin inline asm
	{
    .reg .pred p;
    and.b32 %r1138, %r1160, %r1140;    setp.ne.u32 p, %r1138, 0;
    vote.ballot.sync.b32 %r1138, p, 0xffffffff;
    @!p not.b32 %r1138, %r1138;
}

	// end inline asm
	mov.b32 	%r1143, 2;
	// begin inline asm
	{
    .reg .pred p;
    and.b32 %r1141, %r1160, %r1143;    setp.ne.u32 p, %r1141, 0;
    vote.ballot.sync.b32 %r1141, p, 0xffffffff;
    @!p not.b32 %r1141, %r1141;
}

	// end inline asm
	and.b32  	%r1166, %r1141, %r1138;
	mov.b32 	%r1146, 4;
	// begin inline asm
	{
    .reg .pred p;
    and.b32 %r1144, %r1160, %r1146;    setp.ne.u32 p, %r1144, 0;
    vote.ballot.sync.b32 %r1144, p, 0xffffffff;
    @!p not.b32 %r1144, %r1144;
}

	// end inline asm
	and.b32  	%r1167, %r1144, %r1166;
	mov.b32 	%r1149, 8;
	// begin inline asm
	{
    .reg .pred p;
    and.b32 %r1147, %r1160, %r1149;    setp.ne.u32 p, %r1147, 0;
    vote.ballot.sync.b32 %r1147, p, 0xffffffff;
    @!p not.b32 %r1147, %r1147;
}

	// end inline asm
	and.b32  	%r1168, %r1147, %r1167;
	mov.b32 	%r1152, 16;
	// begin inline asm
	{
    .reg .pred p;
    and.b32 %r1150, %r1160, %r1152;    setp.ne.u32 p, %r1150, 0;
    vote.ballot.sync.b32 %r1150, p, 0xffffffff;
    @!p not.b32 %r1150, %r1150;
}

	// end inline asm
	and.b32  	%r1169, %r1150, %r1168;
	mov.b32 	%r1155, 32;
	// begin inline asm
	{
    .reg .pred p;
    and.b32 %r1153, %r1160, %r1155;    setp.ne.u32 p, %r1153, 0;
    vote.ballot.sync.b32 %r1153, p, 0xffffffff;
    @!p not.b32 %r1153, %r1153;
}

	// end inline asm
	and.b32  	%r1170, %r1153, %r1169;
	mov.b32 	%r1158, 64;
	// begin inline asm
	{
    .reg .pred p;
    and.b32 %r1156, %r1160, %r1158;    setp.ne.u32 p, %r1156, 0;
    vote.ballot.sync.b32 %r1156, p, 0xffffffff;
    @!p not.b32 %r1156, %r1156;
}

	// end inline asm
	and.b32  	%r1171, %r1156, %r1170;
	mov.b32 	%r1161, 128;
	// begin inline asm
	{
    .reg .pred p;
    and.b32 %r1159, %r1160, %r1161;    setp.ne.u32 p, %r1159, 0;
    vote.ballot.sync.b32 %r1159, p, 0xffffffff;
    @!p not.b32 %r1159, %r1159;
}

	// end inline asm
	and.b32  	%r1172, %r1159, %r1171;
	clz.b32 	%r1173, %r1172;
	sub.s32 	%r207, 31, %r1173;
	and.b32  	%r1174, %r782, %r1172;
	popc.b32 	%r208, %r1174;
	setp.ne.s32 	%p184, %r306, %r207;
	mov.b32 	%r2160, 0;
	@%p184 bra 	$L__BB9_199;
	mov.u32 	%r1177, _ZZN3cub18CUB_300001_SM_10006detail10radix_sort29DeviceRadixSortOnesweepKernelINS1_5radix10policy_hubIffyE10Policy1000ELNS0_9SortOrderE1EffyiiNS1_21identity_decomposer_tEEEvPT5_SB_PT3_PKSC_PT1_PKSG_PT2_PKSK_T4_iiT6_E1s;
	add.s32 	%r1178, %r1177, %r809;
	shl.b32 	%r1179, %r1160, 2;
	add.s32 	%r1180, %r1178, %r1179;
	atom.shared.add.u32 	%r2160, [%r1180], %r208;
$L__BB9_199:
	ld.param.u32 	%r2060, [_ZN3cub18CUB_300001_SM_10006detail10radix_sort29DeviceRadixSortOnesweepKernelINS1_5radix10policy_hubIffyE10Policy1000ELNS0_9SortOrderE1EffyiiNS1_21identity_decomposer_tEEEvPT5_SB_PT3_PKSC_PT1_PKSG_PT2_PKSK_T4_iiT6__param_9];
	shfl.sync.idx.b32	%r1206|%p185, %r2160, %r207, 31, -1;
	add.s32 	%r211, %r208, %r1206;
	setp.eq.s32 	%p186, %r2140, 2147483647;
	selp.b32 	%r1207, -2147483648, %r2140, %p186;
	shr.u32 	%r1208, %r1207, %r2060;
	and.b32  	%r1203, %r1208, %r151;
	mov.b32 	%r1183, 1;
	// begin inline asm
	{
    .reg .pred p;
    and.b32 %r1181, %r1203, %r1183;    setp.ne.u32 p, %r1181, 0;
    vote.ballot.sync.b32 %r1181, p, 0xffffffff;
    @!p not.b32 %r1181, %r1181;
}

	// end inline asm
	mov.b32 	%r1186, 2;
	// begin inline asm
	{
    .reg .pred p;
    and.b32 %r1184, %r1203, %r1186;    setp.ne.u32 p, %r1184, 0;
    vote.ballot.sync.b32 %r1184, p, 0xffffffff;
    @!p not.b32 %r1184, %r1184;
}

	// end inline asm
	and.b32  	%r1209, %r1184, %r1181;
	mov.b32 	%r1189, 4;
	// begin inline asm
	{
    .reg .pred p;
    and.b32 %r1187, %r1203, %r1189;    setp.ne.u32 p, %r1187, 0;
    vote.ballot.sync.b32 %r1187, p, 0xffffffff;
    @!p not.b32 %r1187, %r1187;
}

	// end inline asm
	and.b32  	%r1210, %r1187, %r1209;
	mov.b32 	%r1192, 8;
	// begin inline asm
	{
    .reg .pred p;
    and.b32 %r1190, %r1203, %r1192;    setp.ne.u32 p, %r1190, 0;
    vote.ballot.sync.b32 %r1190, p, 0xffffffff;
    @!p not.b32 %r1190, %r1190;
}

	// end inline asm
	and.b32  	%r1211, %r1190, %r1210;
	mov.b32 	%r1195, 16;
	// begin inline asm
	{
    .reg .pred p;
    and.b32 %r1193, %r1203, %r1195;    setp.ne.u32 p, %r1193, 0;
    vote.ballot.sync.b32 %r1193, p, 0xffffffff;
    @!p not.b32 %r1193, %r1193;
}

	// end inline asm
	and.b32  	%r1212, %r1193, %r1211;
	mov.b32 	%r1198, 32;
	// begin inline asm
	{
    .reg .pred p;
    and.b32 %r1196, %r1203, %r1198;    setp.ne.u32 p, %r1196, 0;
    vote.ballot.sync.b32 %r1196, p, 0xffffffff;
    @!p not.b32 %r1196, %r1196;
}

	// end inline asm
	and.b32  	%r1213, %r1196, %r1212;
	mov.b32 	%r1201, 64;
	// begin inline asm
	{
    .reg .pred p;
    and.b32 %r1199, %r1203, %r1201;    setp.ne.u32 p, %r1199, 0;
    vote.ballot.sync.b32 %r1199, p, 0xffffffff;
    @!p not.b32 %r1199, %r1199;
}

	// end inline asm
	and.b32  	%r1214, %r1199, %r1213;
	mov.b32 	%r1204, 128;
	// begin inline asm
	{
    .reg .pred p;
    and.b32 %r1202, %r1203, %r1204;    setp.ne.u32 p, %r1202, 0;
    vote.ballot.sync.b32 %r1202, p, 0xffffffff;
    @!p not.b32 %r1202, %r1202;
}

	// end inline asm
	and.b32  	%r1215, %r1202, %r1214;
	clz.b32 	%r1216, %r1215;
	sub.s32 	%r213, 31, %r1216;
	and.b32  	%r1217, %r782, %r1215;
	popc.b32 	%r214, %r1217;
	setp.ne.s32 	%p187, %r306, %r213;
	mov.b32 	%r2161, 0;
	@%p187 bra 	$L__BB9_201;
	mov.u32 	%r1220, _ZZN3cub18CUB_300001_SM_10006detail10radix_sort29DeviceRadixSortOnesweepKernelINS1_5radix10policy_hubIffyE10Policy1000ELNS0_9SortOrderE1EffyiiNS1_21identity_decomposer_tEEEvPT5_SB_PT3_PKSC_PT1_PKSG_PT2_PKSK_T4_iiT6_E1s;
	add.s32 	%r1221, %r1220, %r809;
	shl.b32 	%r1222, %r1203, 2;
	add.s32 	%r1223, %r1221, %r1222;
	atom.shared.add.u32 	%r2161, [%r1223], %r214;
$L__BB9_201:
	ld.param.u32 	%r2061, [_ZN3cub18CUB_300001_SM_10006detail10radix_sort29DeviceRadixSortOnesweepKernelINS1_5radix10policy_hubIffyE10Policy1000ELNS0_9SortOrderE1EffyiiNS1_21identity_decomposer_tEEEvPT5_SB_PT3_PKSC_PT1_PKSG_PT2_PKSK_T4_iiT6__param_9];
	shfl.sync.idx.b32	%r1249|%p188, %r2161, %r213, 31, -1;
	add.s32 	%r217, %r214, %r1249;
	setp.eq.s32 	%p189, %r2139, 2147483647;
	selp.b32 	%r1250, -2147483648, %r2139, %p189;
	shr.u32 	%r1251, %r1250, %r2061;
	and.b32  	%r1246, %r1251, %r151;
	mov.b32 	%r1226, 1;
	// begin inline asm
	{
    .reg .pred p;
    and.b32 %r1224, %r1246, %r1226;    setp.ne.u32 p, %r1224, 0;
    vote.ballot.sync.b32 %r1224, p, 0xffffffff;
    @!p not.b32 %r1224, %r1224;
}

	// end inline asm
	mov.b32 	%r1229, 2;
	// begin inline asm
	{
    .reg .pred p;
    and.b32 %r1227, %r1246, %r1229;    setp.ne.u32 p, %r1227, 0;
    vote.ballot.sync.b32 %r1227, p, 0xffffffff;
    @!p not.b32 %r1227, %r1227;
}

	// end inline asm
	and.b32  	%r1252, %r1227, %r1224;
	mov.b32 	%r1232, 4;
	// begin inline asm
	{
    .reg .pred p;
    and.b32 %r1230, %r1246, %r1232;    setp.ne.u32 p, %r1230, 0;
    vote.ballot.sync.b32 %r1230, p, 0xffffffff;
    @!p not.b32 %r1230, %r1230;
}

	// end inline asm
	and.b32  	%r1253, %r1230, %r1252;
	mov.b32 	%r1235, 8;
	// begin inline asm
	{
    .reg .pred p;
    and.b32 %r1233, %r1246, %r1235;    setp.ne.u32 p, %r1233, 0;
    vote.ballot.sync.b32 %r1233, p, 0xffffffff;
    @!p not.b32 %r1233, %r1233;
}

	// end inline asm
	and.b32  	%r1254, %r1233, %r1253;
	mov.b32 	%r1238, 16;
	// begin inline asm
	{
    .reg .pred p;
    and.b32 %r1236, %r1246, %r1238;    setp.ne.u32 p, %r1236, 0;
    vote.ballot.sync.b32 %r1236, p, 0xffffffff;
    @!p not.b32 %r1236, %r1236;
}

	// end inline asm
	and.b32  	%r1255, %r1236, %r1254;
	mov.b32 	%r1241, 32;
	// begin inline asm
	{
    .reg .pred p;
    and.b32 %r1239, %r1246, %r1241;    setp.ne.u32 p, %r1239, 0;
    vote.ballot.sync.b32 %r1239, p, 0xffffffff;
    @!p not.b32 %r1239, %r1239;
}

	// end inline asm
	and.b32  	%r1256, %r1239, %r1255;
	mov.b32 	%r1244, 64;
	// begin inline asm
	{
    .reg .pred p;
    and.b32 %r1242, %r1246, %r1244;    setp.ne.u32 p, %r1242, 0;
    vote.ballot.sync.b32 %r1242, p, 0xffffffff;
    @!p not.b32 %r1242, %r1242;
}

	// end inline asm
	and.b32  	%r1257, %r1242, %r1256;
	mov.b32 	%r1247, 128;
	// begin inline asm
	{
    .reg .pred p;
    and.b32 %r1245, %r1246, %r1247;    setp.ne.u32 p, %r1245, 0;
    vote.ballot.sync.b32 %r1245, p, 0xffffffff;
    @!p not.b32 %r1245, %r1245;
}

	// end inline asm
	and.b32  	%r1258, %r1245, %r1257;
	clz.b32 	%r1259, %r1258;
	sub.s32 	%r219, 31, %r1259;
	and.b32  	%r1260, %r782, %r1258;
	popc.b32 	%r220, %r1260;
	setp.ne.s32 	%p190, %r306, %r219;
	mov.b32 	%r2162, 0;
	@%p190 bra 	$L__BB9_203;
	mov.u32 	%r1263, _ZZN3cub18CUB_300001_SM_10006detail10radix_sort29DeviceRadixSortOnesweepKernelINS1_5radix10policy_hubIffyE10Policy1000ELNS0_9SortOrderE1EffyiiNS1_21identity_decomposer_tEEEvPT5_SB_PT3_PKSC_PT1_PKSG_PT2_PKSK_T4_iiT6_E1s;
	add.s32 	%r1264, %r1263, %r809;
	shl.b32 	%r1265, %r1246, 2;
	add.s32 	%r1266, %r1264, %r1265;
	atom.shared.add.u32 	%r2162, [%r1266], %r220;
$L__BB9_203:
	ld.param.u32 	%r2062, [_ZN3cub18CUB_300001_SM_10006detail10radix_sort29DeviceRadixSortOnesweepKernelINS1_5radix10policy_hubIffyE10Policy1000ELNS0_9SortOrderE1EffyiiNS1_21identity_decomposer_tEEEvPT5_SB_PT3_PKSC_PT1_PKSG_PT2_PKSK_T4_iiT6__param_9];
	shfl.sync.idx.b32	%r1292|%p191, %r2162, %r219, 31, -1;
	add.s32 	%r223, %r220, %r1292;
	setp.eq.s32 	%p192, %r2138, 2147483647;
	selp.b32 	%r1293, -2147483648, %r2138, %p192;
	shr.u32 	%r1294, %r1293, %r2062;
	and.b32  	%r1289, %r1294, %r151;
	mov.b32 	%r1269, 1;
	// begin inline asm
	{
    .reg .pred p;
    and.b32 %r1267, %r1289, %r1269;    setp.ne.u32 p, %r1267, 0;
    vote.ballot.sync.b32 %r1267, p, 0xffffffff;
    @!p not.b32 %r1267, %r1267;
}

	// end inline asm
	mov.b32 	%r1272, 2;
	// begin inline asm
	{
    .reg .pred p;
    and.b32 %r1270, %r1289, %r1272;    setp.ne.u32 p, %r1270, 0;
    vote.ballot.sync.b32 %r1270, p, 0xffffffff;
    @!p not.b32 %r1270, %r1270;
}

	// end inline asm
	and.b32  	%r1295, %r1270, %r1267;
	mov.b32 	%r1275, 4;
	// begin inline asm
	{
    .reg .pred p;
    and.b32 %r1273, %r1289, %r1275;    setp.ne.u32 p, %r1273, 0;
    vote.ballot.sync.b32 %r1273, p, 0xffffffff;
    @!p not.b32 %r1273, %r1273;
}

	// end inline asm
	and.b32  	%r1296, %r1273, %r1295;
	mov.b32 	%r1278, 8;
	// begin inline asm
	{
    .reg .pred p;
    and.b32 %r1276, %r1289, %r1278;    setp.ne.u32 p, %r1276, 0;
    vote.ballot.sync.b32 %r1276, p, 0xffffffff;
    @!p not.b32 %r1276, %r1276;
}

	// end inline asm
	and.b32  	%r1297, %r1276, %r1296;
	mov.b32 	%r1281, 16;
	// begin inline asm
	{
    .reg .pred p;
    and.b32 %r1279, %r1289, %r1281;    setp.ne.u32 p, %r1279, 0;
    vote.ballot.sync.b32 %r1279, p, 0xffffffff;
    @!p not.b32 %r1279, %r1279;
}

	// end inline asm
	and.b32  	%r1298, %r1279, %r1297;
	mov.b32 	%r1284, 32;
	// begin inline asm
	{
    .reg .pred p;
    and.b32 %r1282, %r1289, %r1284;    setp.ne.u32 p, %r1282, 0;
    vote.ballot.sync.b32 %r1282, p, 0xffffffff;
    @!p not.b32 %r1282, %r1282;
}

	// end inline asm
	and.b32  	%r1299, %r1282, %r1298;
	mov.b32 	%r1287, 64;
	// begin inline asm
	{
    .reg .pred p;
    and.b32 %r1285, %r1289, %r1287;    setp.ne.u32 p, %r1285, 0;
    vote.ballot.sync.b32 %r1285, p, 0xffffffff;
    @!p not.b32 %r1285, %r1285;
}

	// end inline asm
	and.b32  	%r1300, %r1285, %r1299;
	mov.b32 	%r1290, 128;
	// begin inline asm
	{
    .reg .pred p;
    and.b32 %r1288, %r1289, %r1290;    setp.ne.u32 p, %r1288, 0;
    vote.ballot.sync.b32 %r1288, p, 0xffffffff;
    @!p not.b32 %r1288, %r1288;
}

	// end inline asm
	and.b32  	%r1301, %r1288, %r1300;
	clz.b32 	%r1302, %r1301;
	sub.s32 	%r225, 31, %r1302;
	and.b32  	%r1303, %r782, %r1301;
	popc.b32 	%r226, %r1303;
	setp.ne.s32 	%p193, %r306, %r225;
	mov.b32 	%r2163, 0;
	@%p193 bra 	$L__BB9_205;
	mov.u32 	%r1306, _ZZN3cub18CUB_300001_SM_10006detail10radix_sort29DeviceRadixSortOnesweepKernelINS1_5radix10policy_hubIffyE10Policy1000ELNS0_9SortOrderE1EffyiiNS1_21identity_decomposer_tEEEvPT5_SB_PT3_PKSC_PT1_PKSG_PT2_PKSK_T4_iiT6_E1s;
	add.s32 	%r1307, %r1306, %r809;
	shl.b32 	%r1308, %r1289, 2;
	add.s32 	%r1309, %r1307, %r1308;
	atom.shared.add.u32 	%r2163, [%r1309], %r226;
$L__BB9_205:
	ld.param.u32 	%r2063, [_ZN3cub18CUB_300001_SM_10006detail10radix_sort29DeviceRadixSortOnesweepKernelINS1_5radix10policy_hubIffyE10Policy1000ELNS0_9SortOrderE1EffyiiNS1_21identity_decomposer_tEEEvPT5_SB_PT3_PKSC_PT1_PKSG_PT2_PKSK_T4_iiT6__param_9];
	shfl.sync.idx.b32	%r1335|%p194, %r2163, %r225, 31, -1;
	add.s32 	%r229, %r226, %r1335;
	setp.eq.s32 	%p195, %r2137, 2147483647;
	selp.b32 	%r1336, -2147483648, %r2137, %p195;
	shr.u32 	%r1337, %r1336, %r2063;
	and.b32  	%r1332, %r1337, %r151;
	mov.b32 	%r1312, 1;
	// begin inline asm
	{
    .reg .pred p;
    and.b32 %r1310, %r1332, %r1312;    setp.ne.u32 p, %r1310, 0;
    vote.ballot.sync.b32 %r1310, p, 0xffffffff;
    @!p not.b32 %r1310, %r1310;
}

	// end inline asm
	mov.b32 	%r1315, 2;
	// begin inline asm
	{
    .reg .pred p;
    and.b32 %r1313, %r1332, %r1315;    setp.ne.u32 p, %r1313, 0;
    vote.ballot.sync.b32 %r1313, p, 0xffffffff;
    @!p not.b32 %r1313, %r1313;
}

	// end inline asm
	and.b32  	%r1338, %r1313, %r1310;
	mov.b32 	%r1318, 4;
	// begin inline asm
	{
    .reg .pred p;
    and.b32 %r1316, %r1332, %r1318;    setp.ne.u32 p, %r1316, 0;
    vote.ballot.sync.b32 %r1316, p, 0xffffffff;
    @!p not.b32 %r1316, %r1316;
}

	// end inline asm
	and.b32  	%r1339, %r1316, %r1338;
	mov.b32 	%r1321, 8;
	// begin inline asm
	{
    .reg .pred p;
    and.b32 %r1319, %r1332, %r1321;    setp.ne.u32 p, %r1319, 0;
    vote.ballot.sync.b32 %r1319, p, 0xffffffff;
    @!p not.b32 %r1319, %r1319;
}

	// end inline asm
	and.b32  	%r1340, %r1319, %r1339;
	mov.b32 	%r1324, 16;
	// begin inline asm
	{
    .reg .pred p;
    and.b32 %r1322, %r1332, %r1324;    setp.ne.u32 p, %r1322, 0;
    vote.ballot.sync.b32 %r1322, p, 0xffffffff;
    @!p not.b32 %r1322, %r1322;
}

	// end inline asm
	and.b32  	%r1341, %r1322, %r1340;
	mov.b32 	%r1327, 32;
	// begin inline asm
	{
    .reg .pred p;
    and.b32 %r1325, %r1332, %r1327;    setp.ne.u32 p, %r1325, 0;
    vote.ballot.sync.b32 %r1325, p, 0xffffffff;
    @!p not.b32 %r1325, %r1325;
}

	// end inline asm
	and.b32  	%r1342, %r1325, %r1341;
	mov.b32 	%r1330, 64;
	// begin inline asm
	{
    .reg .pred p;
    and.b32 %r1328, %r1332, %r1330;    setp.ne.u32 p, %r1328, 0;
    vote.ballot.sync.b32 %r1328, p, 0xffffffff;
    @!p not.b32 %r1328, %r1328;
}

	// end inline asm
	and.b32  	%r1343, %r1328, %r1342;
	mov.b32 	%r1333, 128;
	// begin inline asm
	{
    .reg .pred p;
    and.b32 %r1331, %r1332, %r1333;    setp.ne.u32 p, %r1331, 0;
    vote.ballot.sync.b32 %r1331, p, 0xffffffff;
    @!p not.b32 %r1331, %r1331;
}

	// end inline asm
	and.b32  	%r1344, %r1331, %r1343;
	clz.b32 	%r1345, %r1344;
	sub.s32 	%r231, 31, %r1345;
	and.b32  	%r1346, %r782, %r1344;
	popc.b32 	%r232, %r1346;
	setp.ne.s32 	%p196, %r306, %r231;
	mov.b32 	%r2164, 0;
	@%p196 bra 	$L__BB9_207;
	mov.u32 	%r1349, _ZZN3cub18CUB_300001_SM_10006detail10radix_sort29DeviceRadixSortOnesweepKernelINS1_5radix10policy_hubIffyE10Policy1000ELNS0_9SortOrderE1EffyiiNS1_21identity_decomposer_tEEEvPT5_SB_PT3_PKSC_PT1_PKSG_PT2_PKSK_T4_iiT6_E1s;
	add.s32 	%r1350, %r1349, %r809;
	shl.b32 	%r1351, %r1332, 2;
	add.s32 	%r1352, %r1350, %r1351;
	atom.shared.add.u32 	%r2164, [%r1352], %r232;
$L__BB9_207:
	ld.param.u32 	%r2064, [_ZN3cub18CUB_300001_SM_10006detail10radix_sort29DeviceRadixSortOnesweepKernelINS1_5radix10policy_hubIffyE10Policy1000ELNS0_9SortOrderE1EffyiiNS1_21identity_decomposer_tEEEvPT5_SB_PT3_PKSC_PT1_PKSG_PT2_PKSK_T4_iiT6__param_9];
	shfl.sync.idx.b32	%r1378|%p197, %r2164, %r231, 31, -1;
	add.s32 	%r235, %r232, %r1378;
	setp.eq.s32 	%p198, %r2136, 2147483647;
	selp.b32 	%r1379, -2147483648, %r2136, %p198;
	shr.u32 	%r1380, %r1379, %r2064;
	and.b32  	%r1375, %r1380, %r151;
	mov.b32 	%r1355, 1;
	// begin inline asm
	{
    .reg .pred p;
    and.b32 %r1353, %r1375, %r1355;    setp.ne.u32 p, %r1353, 0;
    vote.ballot.sync.b32 %r1353, p, 0xffffffff;
    @!p not.b32 %r1353, %r1353;
}

	// end inline asm
	mov.b32 	%r1358, 2;
	// begin inline asm
	{
    .reg .pred p;
    and.b32 %r1356, %r1375, %r1358;    setp.ne.u32 p, %r1356, 0;
    vote.ballot.sync.b32 %r1356, p, 0xffffffff;
    @!p not.b32 %r1356, %r1356;
}

	// end inline asm
	and.b32  	%r1381, %r1356, %r1353;
	mov.b32 	%r1361, 4;
	// begin inline asm
	{
    .reg .pred p;
    and.b32 %r1359, %r1375, %r1361;    setp.ne.u32 p, %r1359, 0;
    vote.ballot.sync.b32 %r1359, p, 0xffffffff;
    @!p not.b32 %r1359, %r1359;
}

	// end inline asm
	and.b32  	%r1382, %r1359, %r1381;
	mov.b32 	%r1364, 8;
	// begin inline asm
	{
    .reg .pred p;
    and.b32 %r1362, %r1375, %r1364;    setp.ne.u32 p, %r1362, 0;
    vote.ballot.sync.b32 %r1362, p, 0xffffffff;
    @!p not.b32 %r1362, %r1362;
}

	// end inline asm
	and.b32  	%r1383, %r1362, %r1382;
	mov.b32 	%r1367, 16;
	// begin inline asm
	{
    .reg .pred p;
    and.b32 %r1365, %r1375, %r1367;    setp.ne.u32 p, %r1365, 0;
    vote.ballot.sync.b32 %r1365, p, 0xffffffff;
    @!p not.b32 %r1365, %r1365;
}

	// end inline asm
	and.b32  	%r1384, %r1365, %r1383;
	mov.b32 	%r1370, 32;
	// begin inline asm
	{
    .reg .pred p;
    and.b32 %r1368, %r1375, %r1370;    setp.ne.u32 p, %r1368, 0;
    vote.ballot.sync.b32 %r1368, p, 0xffffffff;
    @!p not.b32 %r1368, %r1368;
}

	// end inline asm
	and.b32  	%r1385, %r1368, %r1384;
	mov.b32 	%r1373, 64;
	// begin inline asm
	{
    .reg .pred p;
    and.b32 %r1371, %r1375, %r1373;    setp.ne.u32 p, %r1371, 0;
    vote.ballot.sync.b32 %r1371, p, 0xffffffff;
    @!p not.b32 %r1371, %r1371;
}

	// end inline asm
	and.b32  	%r1386, %r1371, %r1385;
	mov.b32 	%r1376, 128;
	// begin inline asm
	{
    .reg .pred p;
    and.b32 %r1374, %r1375, %r1376;    setp.ne.u32 p, %r1374, 0;
    vote.ballot.sync.b32 %r1374, p, 0xffffffff;
    @!p not.b32 %r1374, %r1374;
}

	// end inline asm
	and.b32  	%r1387, %r1374, %r1386;
	clz.b32 	%r1388, %r1387;
	sub.s32 	%r237, 31, %r1388;
	and.b32  	%r1389, %r782, %r1387;
	popc.b32 	%r238, %r1389;
	setp.ne.s32 	%p199, %r306, %r237;
	mov.b32 	%r2165, 0;
	@%p199 bra 	$L__BB9_209;
	mov.u32 	%r1392, _ZZN3cub18CUB_300001_SM_10006detail10radix_sort29DeviceRadixSortOnesweepKernelINS1_5radix10policy_hubIffyE10Policy1000ELNS0_9SortOrderE1EffyiiNS1_21identity_decomposer_tEEEvPT5_SB_PT3_PKSC_PT1_PKSG_PT2_PKSK_T4_iiT6_E1s;
	add.s32 	%r1393, %r1392, %r809;
	shl.b32 	%r1394, %r1375, 2;
	add.s32 	%r1395, %r1393, %r1394;
	atom.shared.add.u32 	%r2165, [%r1395], %r238;
$L__BB9_209:
	ld.param.u32 	%r2065, [_ZN3cub18CUB_300001_SM_10006detail10radix_sort29DeviceRadixSortOnesweepKernelINS1_5radix10policy_hubIffyE10Policy1000ELNS0_9SortOrderE1EffyiiNS1_21identity_decomposer_tEEEvPT5_SB_PT3_PKSC_PT1_PKSG_PT2_PKSK_T4_iiT6__param_9];
	shfl.sync.idx.b32	%r1421|%p200, %r2165, %r237, 31, -1;
	add.s32 	%r241, %r238, %r1421;
	setp.eq.s32 	%p201, %r2135, 2147483647;
	selp.b32 	%r1422, -2147483648, %r2135, %p201;
	shr.u32 	%r1423, %r1422, %r2065;
	and.b32  	%r1418, %r1423, %r151;
	mov.b32 	%r1398, 1;
	// begin inline asm
	{
    .reg .pred p;
    and.b32 %r1396, %r1418, %r1398;    setp.ne.u32 p, %r1396, 0;
    vote.ballot.sync.b32 %r1396, p, 0xffffffff;
    @!p not.b32 %r1396, %r1396;
}

	// end inline asm
	mov.b32 	%r1401, 2;
	// begin inline asm
	{
    .reg .pred p;
    and.b32 %r1399, %r1418, %r1401;    setp.ne.u32 p, %r1399, 0;
    vote.ballot.sync.b32 %r1399, p, 0xffffffff;
    @!p not.b32 %r1399, %r1399;
}

	// end inline asm
	and.b32  	%r1424, %r1399, %r1396;
	mov.b32 	%r1404, 4;
	// begin inline asm
	{
    .reg .pred p;
    and.b32 %r1402, %r1418, %r1404;    setp.ne.u32 p, %r1402, 0;
    vote.ballot.sync.b32 %r1402, p, 0xffffffff;
    @!p not.b32 %r1402, %r1402;
}

	// end inline asm
	and.b32  	%r1425, %r1402, %r1424;
	mov.b32 	%r1407, 8;
	// begin inline asm
	{
    .reg .pred p;
    and.b32 %r1405, %r1418, %r1407;    setp.ne.u32 p, %r1405, 0;
    vote.ballot.sync.b32 %r1405, p, 0xffffffff;
    @!p not.b32 %r1405, %r1405;
}

	// end inline asm
	and.b32  	%r1426, %r1405, %r1425;
	mov.b32 	%r1410, 16;
	// begin inline asm
	{
    .reg .pred p;
    and.b32 %r1408, %r1418, %r1410;    setp.ne.u32 p, %r1408, 0;
    vote.ballot.sync.b32 %r1408, p, 0xffffffff;
    @!p not.b32 %r1408, %r1408;
}

	// end inline asm
	and.b32  	%r1427, %r1408, %r1426;
	mov.b32 	%r1413, 32;
	// begin inline asm
	{
    .reg .pred p;
    and.b32 %r1411, %r1418, %r1413;    setp.ne.u32 p, %r1411, 0;
    vote.ballot.sync.b32 %r1411, p, 0xffffffff;
    @!p not.b32 %r1411, %r1411;
}

	// end inline asm
	and.b32  	%r1428, %r1411, %r1427;
	mov.b32 	%r1416, 64;
	// begin inline asm
	{
    .reg .pred p;
    and.b32 %r1414, %r1418, %r1416;    setp.ne.u32 p, %r1414, 0;
    vote.ballot.sync.b32 %r1414, p, 0xffffffff;
    @!p not.b32 %r1414, %r1414;
}

	// end inline asm
	and.b32  	%r1429, %r1414, %r1428;
	mov.b32 	%r1419, 128;
	// begin inline asm
	{
    .reg .pred p;
    and.b32 %r1417, %r1418, %r1419;    setp.ne.u32 p, %r1417, 0;
    vote.ballot.sync.b32 %r1417, p, 0xffffffff;
    @!p not.b32 %r1417, %r1417;
}

	// end inline asm
	and.b32  	%r1430, %r1417, %r1429;
	clz.b32 	%r1431, %r1430;
	sub.s32 	%r243, 31, %r1431;
	and.b32  	%r1432, %r782, %r1430;
	popc.b32 	%r244, %r1432;
	setp.ne.s32 	%p202, %r306, %r243;
	mov.b32 	%r2166, 0;
	@%p202 bra 	$L__BB9_211;
	mov.u32 	%r1435, _ZZN3cub18CUB_300001_SM_10006detail10radix_sort29DeviceRadixSortOnesweepKernelINS1_5radix10policy_hubIffyE10Policy1000ELNS0_9SortOrderE1EffyiiNS1_21identity_decomposer_tEEEvPT5_SB_PT3_PKSC_PT1_PKSG_PT2_PKSK_T4_iiT6_E1s;
	add.s32 	%r1436, %r1435, %r809;
	shl.b32 	%r1437, %r1418, 2;
	add.s32 	%r1438, %r1436, %r1437;
	atom.shared.add.u32 	%r2166, [%r1438], %r244;
$L__BB9_211:
	ld.param.u32 	%r2066, [_ZN3cub18CUB_300001_SM_10006detail10radix_sort29DeviceRadixSortOnesweepKernelINS1_5radix10policy_hubIffyE10Policy1000ELNS0_9SortOrderE1EffyiiNS1_21identity_decomposer_tEEEvPT5_SB_PT3_PKSC_PT1_PKSG_PT2_PKSK_T4_iiT6__param_9];
	shfl.sync.idx.b32	%r1464|%p203, %r2166, %r243, 31, -1;
	add.s32 	%r247, %r244, %r1464;
	setp.eq.s32 	%p204, %r2134, 2147483647;
	selp.b32 	%r1465, -2147483648, %r2134, %p204;
	shr.u32 	%r1466, %r1465, %r2066;
	and.b32  	%r1461, %r1466, %r151;
	mov.b32 	%r1441, 1;
	// begin inline asm
	{
    .reg .pred p;
    and.b32 %r1439, %r1461, %r1441;    setp.ne.u32 p, %r1439, 0;
    vote.ballot.sync.b32 %r1439, p, 0xffffffff;
    @!p not.b32 %r1439, %r1439;
}

	// end inline asm
	mov.b32 	%r1444, 2;
	// begin inline asm
	{
    .reg .pred p;
    and.b32 %r1442, %r1461, %r1444;    setp.ne.u32 p, %r1442, 0;
    vote.ballot.sync.b32 %r1442, p, 0xffffffff;
    @!p not.b32 %r1442, %r1442;
}

	// end inline asm
	and.b32  	%r1467, %r1442, %r1439;
	mov.b32 	%r1447, 4;
	// begin inline asm
	{
    .reg .pred p;
    and.b32 %r1445, %r1461, %r1447;    setp.ne.u32 p, %r1445, 0;
    vote.ballot.sync.b32 %r1445, p, 0xffffffff;
    @!p not.b32 %r1445, %r1445;
}

	// end inline asm
	and.b32  	%r1468, %r1445, %r1467;
	mov.b32 	%r1450, 8;
	// begin inline asm
	{
    .reg .pred p;
    and.b32 %r1448, %r1461, %r1450;    setp.ne.u32 p, %r1448, 0;
    vote.ballot.sync.b32 %r1448, p, 0xffffffff;
    @!p not.b32 %r1448, %r1448;
}

	// end inline asm
	and.b32  	%r1469, %r1448, %r1468;
	mov.b32 	%r1453, 16;
	// begin inline asm
	{
    .reg .pred p;
    and.b32 %r1451, %r1461, %r1453;    setp.ne.u32 p, %r1451, 0;
    vote.ballot.sync.b32 %r1451, p, 0xffffffff;
    @!p not.b32 %r1451, %r1451;
}

	// end inline asm
	and.b32  	%r1470, %r1451, %r1469;
	mov.b32 	%r1456, 32;
	// begin inline asm
	{
    .reg .pred p;
    and.b32 %r1454, %r1461, %r1456;    setp.ne.u32 p, %r1454, 0;
    vote.ballot.sync.b32 %r1454, p, 0xffffffff;
    @!p not.b32 %r1454, %r1454;
}

	// end inline asm
	and.b32  	%r1471, %r1454, %r1470;
	mov.b32 	%r1459, 64;
	// begin inline asm
	{
    .reg .pred p;
    and.b32 %r1457, %r1461, %r1459;    setp.ne.u32 p, %r1457, 0;
    vote.ballot.sync.b32 %r1457, p, 0xffffffff;
    @!p not.b32 %r1457, %r1457;
}

	// end inline asm
	and.b32  	%r1472, %r1457, %r1471;
	mov.b32 	%r1462, 128;
	// begin inline asm
	{
    .reg .pred p;
    and.b32 %r1460, %r1461, %r1462;    setp.ne.u32 p, %r1460, 0;
    vote.ballot.sync.b32 %r1460, p, 0xffffffff;
    @!p not.b32 %r1460, %r1460;
}

	// end inline asm
	and.b32  	%r1473, %r1460, %r1472;
	clz.b32 	%r1474, %r1473;
	sub.s32 	%r249, 31, %r1474;
	and.b32  	%r1475, %r782, %r1473;
	popc.b32 	%r250, %r1475;
	setp.ne.s32 	%p205, %r306, %r249;
	mov.b32 	%r2167, 0;
	@%p205 bra 	$L__BB9_213;
	mov.u32 	%r1478, _ZZN3cub18CUB_300001_SM_10006detail10radix_sort29DeviceRadixSortOnesweepKernelINS1_5radix10policy_hubIffyE10Policy1000ELNS0_9SortOrderE1EffyiiNS1_21identity_decomposer_tEEEvPT5_SB_PT3_PKSC_PT1_PKSG_PT2_PKSK_T4_iiT6_E1s;
	add.s32 	%r1479, %r1478, %r809;
	shl.b32 	%r1480, %r1461, 2;
	add.s32 	%r1481, %r1479, %r1480;
	atom.shared.add.u32 	%r2167, [%r1481], %r250;
$L__BB9_213:
	setp.gt.u32 	%p206, %r1, 255;
	shfl.sync.idx.b32	%r1482|%p207, %r2167, %r249, 31, -1;
	add.s32 	%r1483, %r250, %r1482;
	bar.sync 	0;
	shl.b32 	%r1484, %r157, 2;
	mov.u32 	%r1485, _ZZN3cub18CUB_300001_SM_10006detail10radix_sort29DeviceRadixSortOnesweepKernelINS1_5radix10policy_hubIffyE10Policy1000ELNS0_9SortOrderE1EffyiiNS1_21identity_decomposer_tEEEvPT5_SB_PT3_PKSC_PT1_PKSG_PT2_PKSK_T4_iiT6_E1s;
	add.s32 	%r253, %r1485, %r1484;
	st.shared.u32 	[%r253+-4], %r2150;
	shl.b32 	%r1486, %r163, 2;
	add.s32 	%r254, %r1485, %r1486;
	st.shared.u32 	[%r254+-4], %r2149;
	shl.b32 	%r1487, %r169, 2;
	add.s32 	%r255, %r1485, %r1487;
	st.shared.u32 	[%r255+-4], %r2148;
	shl.b32 	%r1488, %r175, 2;
	add.s32 	%r256, %r1485, %r1488;
	st.shared.u32 	[%r256+-4], %r2147;
	shl.b32 	%r1489, %r181, 2;
	add.s32 	%r257, %r1485, %r1489;
	st.shared.u32 	[%r257+-4], %r2146;
	shl.b32 	%r1490, %r187, 2;
	add.s32 	%r258, %r1485, %r1490;
	st.shared.u32 	[%r258+-4], %r2145;
	shl.b32 	%r1491, %r193, 2;
	add.s32 	%r259, %r1485, %r1491;
	st.shared.u32 	[%r259+-4], %r2144;
	shl.b32 	%r1492, %r199, 2;
	add.s32 	%r260, %r1485, %r1492;
	st.shared.u32 	[%r260+-4], %r2143;
	shl.b32 	%r1493, %r205, 2;
	add.s32 	%r261, %r1485, %r1493;
	st.shared.u32 	[%r261+-4], %r2142;
	shl.b32 	%r1494, %r211, 2;
	add.s32 	%r262, %r1485, %r1494;
	st.shared.u32 	[%r262+-4], %r2141;
	shl.b32 	%r1495, %r217, 2;
	add.s32 	%r263, %r1485, %r1495;
	st.shared.u32 	[%r263+-4], %r2140;
	shl.b32 	%r1496, %r223, 2;
	add.s32 	%r264, %r1485, %r1496;
	st.shared.u32 	[%r264+-4], %r2139;
	shl.b32 	%r1497, %r229, 2;
	add.s32 	%r265, %r1485, %r1497;
	st.shared.u32 	[%r265+-4], %r2138;
	shl.b32 	%r1498, %r235, 2;
	add.s32 	%r266, %r1485, %r1498;
	st.shared.u32 	[%r266+-4], %r2137;
	shl.b32 	%r1499, %r241, 2;
	add.s32 	%r267, %r1485, %r1499;
	st.shared.u32 	[%r267+-4], %r2136;
	shl.b32 	%r1500, %r247, 2;
	add.s32 	%r268, %r1485, %r1500;
	st.shared.u32 	[%r268+-4], %r2135;
	shl.b32 	%r1501, %r1483, 2;
	add.s32 	%r269, %r1485, %r1501;
	st.shared.u32 	[%r269+-4], %r2134;
	shl.b32 	%r1502, %r1, 3;
	add.s32 	%r1503, %r1485, %r1502;
	add.s32 	%r270, %r1503, 26112;
	@%p206 bra 	$L__BB9_221;
	ld.param.u64 	%rd437, [_ZN3cub18CUB_300001_SM_10006detail10radix_sort29DeviceRadixSortOnesweepKernelINS1_5radix10policy_hubIffyE10Policy1000ELNS0_9SortOrderE1EffyiiNS1_21identity_decomposer_tEEEvPT5_SB_PT3_PKSC_PT1_PKSG_PT2_PKSK_T4_iiT6__param_3];
	cvta.to.global.u64 	%rd93, %rd437;
	shl.b64 	%rd94, %rd9, 3;
	add.s64 	%rd95, %rd93, %rd94;
	ld.global.u64 	%rd96, [%rd95];
	cvt.s64.s32 	%rd97, %r148;
	sub.s64 	%rd456, %rd96, %rd97;
	st.shared.u64 	[%r270], %rd456;
	setp.lt.s32 	%p208, %r3, 1;
	mov.u32 	%r2171, %r2129;
	@%p208 bra 	$L__BB9_220;
	mov.b32 	%r2169, -1;
	mov.u32 	%r2168, %r3;
	mov.u32 	%r2171, %r2129;
$L__BB9_216:
	ld.param.u64 	%rd430, [_ZN3cub18CUB_300001_SM_10006detail10radix_sort29DeviceRadixSortOnesweepKernelINS1_5radix10policy_hubIffyE10Policy1000ELNS0_9SortOrderE1EffyiiNS1_21identity_decomposer_tEEEvPT5_SB_PT3_PKSC_PT1_PKSG_PT2_PKSK_T4_iiT6__param_0];
	add.s32 	%r274, %r2168, -1;
	shl.b32 	%r1505, %r274, 8;
	add.s32 	%r1506, %r1505, %r1;
	cvta.to.global.u64 	%rd98, %rd430;
	mul.wide.s32 	%rd99, %r1506, 4;
	add.s64 	%rd19, %rd98, %rd99;
$L__BB9_217:
	membar.cta;
	ld.volatile.global.u32 	%r275, [%rd19];
	setp.eq.s32 	%p209, %r275, 0;
	@%p209 bra 	$L__BB9_217;
	and.b32  	%r1507, %r275, 1073741823;
	add.s32 	%r2171, %r1507, %r2171;
	setp.gt.s32 	%p210, %r275, -1;
	vote.sync.ballot.b32 	%r2169, %p210, %r2169;
	setp.gt.u32 	%p212, %r2168, 1;
	and.pred  	%p213, %p210, %p212;
	mov.u32 	%r2168, %r274;
	@%p213 bra 	$L__BB9_216;
	ld.shared.u64 	%rd456, [%r270];
$L__BB9_220:
	ld.param.u64 	%rd431, [_ZN3cub18CUB_300001_SM_10006detail10radix_sort29DeviceRadixSortOnesweepKernelINS1_5radix10policy_hubIffyE10Policy1000ELNS0_9SortOrderE1EffyiiNS1_21identity_decomposer_tEEEvPT5_SB_PT3_PKSC_PT1_PKSG_PT2_PKSK_T4_iiT6__param_0];
	or.b32  	%r1508, %r2171, -2147483648;
	cvta.to.global.u64 	%rd100, %rd431;
	shl.b32 	%r1509, %r3, 8;
	add.s32 	%r1510, %r1509, %r1;
	mul.wide.s32 	%rd101, %r1510, 4;
	add.s64 	%rd102, %rd100, %rd101;
	st.volatile.global.u32 	[%rd102], %r1508;
	sub.s32 	%r1511, %r2171, %r2129;
	cvt.s64.s32 	%rd103, %r1511;
	add.s64 	%rd104, %rd456, %rd103;
	st.shared.u64 	[%r270], %rd104;
$L__BB9_221:
	ld.param.u32 	%r2042, [_ZN3cub18CUB_300001_SM_10006detail10radix_sort29DeviceRadixSortOnesweepKernelINS1_5radix10policy_hubIffyE10Policy1000ELNS0_9SortOrderE1EffyiiNS1_21identity_decomposer_tEEEvPT5_SB_PT3_PKSC_PT1_PKSG_PT2_PKSK_T4_iiT6__param_8];
	ld.param.u64 	%rd434, [_ZN3cub18CUB_300001_SM_10006detail10radix_sort29DeviceRadixSortOnesweepKernelINS1_5radix10policy_hubIffyE10Policy1000ELNS0_9SortOrderE1EffyiiNS1_21identity_decomposer_tEEEvPT5_SB_PT3_PKSC_PT1_PKSG_PT2_PKSK_T4_iiT6__param_2];
	setp.gt.u32 	%p214, %r1, 255;
	mad.lo.s32 	%r279, %r3, 6528, 6528;
	setp.lt.s32 	%p215, %r279, %r2042;
	setp.eq.s64 	%p216, %rd434, 0;
	or.pred  	%p217, %p216, %p215;
	or.pred  	%p218, %p214, %p217;
	@%p218 bra 	$L__BB9_223;
	ld.param.u64 	%rd435, [_ZN3cub18CUB_300001_SM_10006detail10radix_sort29DeviceRadixSortOnesweepKernelINS1_5radix10policy_hubIffyE10Policy1000ELNS0_9SortOrderE1EffyiiNS1_21identity_decomposer_tEEEvPT5_SB_PT3_PKSC_PT1_PKSG_PT2_PKSK_T4_iiT6__param_2];
	ld.shared.u64 	%rd105, [%r270];
	cvt.s64.s32 	%rd106, %r2129;
	cvt.s64.s32 	%rd107, %r148;
	add.s64 	%rd108, %rd107, %rd106;
	add.s64 	%rd109, %rd108, %rd105;
	cvta.to.global.u64 	%rd110, %rd435;
	shl.b64 	%rd111, %rd9, 3;
	add.s64 	%rd112, %rd110, %rd111;
	st.global.u64 	[%rd112], %rd109;
$L__BB9_223:
	ld.param.u32 	%r2043, [_ZN3cub18CUB_300001_SM_10006detail10radix_sort29DeviceRadixSortOnesweepKernelINS1_5radix10policy_hubIffyE10Policy1000ELNS0_9SortOrderE1EffyiiNS1_21identity_decomposer_tEEEvPT5_SB_PT3_PKSC_PT1_PKSG_PT2_PKSK_T4_iiT6__param_8];
	ld.param.u64 	%rd438, [_ZN3cub18CUB_300001_SM_10006detail10radix_sort29DeviceRadixSortOnesweepKernelINS1_5radix10policy_hubIffyE10Policy1000ELNS0_9SortOrderE1EffyiiNS1_21identity_decomposer_tEEEvPT5_SB_PT3_PKSC_PT1_PKSG_PT2_PKSK_T4_iiT6__param_4];
	cvta.to.global.u64 	%rd22, %rd438;
	shl.b32 	%r1512, %r1, 2;
	add.s32 	%r280, %r1485, %r1512;
	setp.gt.s32 	%p219, %r279, %r2043;
	bar.sync 	0;
	@%p219 bra 	$L__BB9_225;
	ld.param.u32 	%r2067, [_ZN3cub18CUB_300001_SM_10006detail10radix_sort29DeviceRadixSortOnesweepKernelINS1_5radix10policy_hubIffyE10Policy1000ELNS0_9SortOrderE1EffyiiNS1_21identity_decomposer_tEEEvPT5_SB_PT3_PKSC_PT1_PKSG_PT2_PKSK_T4_iiT6__param_9];
	ld.shared.u32 	%r1514, [%r280];
	setp.eq.s32 	%p220, %r1514, 2147483647;
	selp.b32 	%r1515, -2147483648, %r1514, %p220;
	shr.u32 	%r1516, %r1515, %r2067;
	and.b32  	%r1517, %r1516, %r151;
	shl.b32 	%r1518, %r1517, 3;
	add.s32 	%r1520, %r1485, 26112;
	add.s32 	%r1521, %r1520, %r1518;
	ld.shared.u64 	%rd113, [%r1521];
	add.s64 	%rd114, %rd113, %rd9;
	setp.lt.s32 	%p221, %r1514, 0;
	selp.b32 	%r1522, 0, 2147483647, %p221;
	xor.b32  	%r1523, %r1522, %r1514;
	shl.b64 	%rd115, %rd114, 2;
	add.s64 	%rd116, %rd22, %rd115;
	st.global.u32 	[%rd116], %r1523;
	bar.warp.sync 	-1;
	ld.shared.u32 	%r1524, [%r280+1536];
	setp.eq.s32 	%p222, %r1524, 2147483647;
	selp.b32 	%r1525, -2147483648, %r1524, %p222;
	shr.u32 	%r1526, %r1525, %r2067;
	and.b32  	%r1527, %r1526, %r151;
	shl.b32 	%r1528, %r1527, 3;
	add.s32 	%r1529, %r1520, %r1528;
	ld.shared.u64 	%rd117, [%r1529];
	add.s64 	%rd118, %rd117, %rd9;
	setp.lt.s32 	%p223, %r1524, 0;
	selp.b32 	%r1530, 0, 2147483647, %p223;
	xor.b32  	%r1531, %r1530, %r1524;
	shl.b64 	%rd119, %rd118, 2;
	add.s64 	%rd120, %rd22, %rd119;
	st.global.u32 	[%rd120+1536], %r1531;
	bar.warp.sync 	-1;
	ld.shared.u32 	%r1532, [%r280+3072];
	setp.eq.s32 	%p224, %r1532, 2147483647;
	selp.b32 	%r1533, -2147483648, %r1532, %p224;
	shr.u32 	%r1534, %r1533, %r2067;
	and.b32  	%r1535, %r1534, %r151;
	shl.b32 	%r1536, %r1535, 3;
	add.s32 	%r1537, %r1520, %r1536;
	ld.shared.u64 	%rd121, [%r1537];
	add.s64 	%rd122, %rd121, %rd9;
	setp.lt.s32 	%p225, %r1532, 0;
	selp.b32 	%r1538, 0, 2147483647, %p225;
	xor.b32  	%r1539, %r1538, %r1532;
	shl.b64 	%rd123, %rd122, 2;
	add.s64 	%rd124, %rd22, %rd123;
	st.global.u32 	[%rd124+3072], %r1539;
	bar.warp.sync 	-1;
	ld.shared.u32 	%r1540, [%r280+4608];
	setp.eq.s32 	%p226, %r1540, 2147483647;
	selp.b32 	%r1541, -2147483648, %r1540, %p226;
	shr.u32 	%r1542, %r1541, %r2067;
	and.b32  	%r1543, %r1542, %r151;
	shl.b32 	%r1544, %r1543, 3;
	add.s32 	%r1545, %r1520, %r1544;
	ld.shared.u64 	%rd125, [%r1545];
	add.s64 	%rd126, %rd125, %rd9;
	setp.lt.s32 	%p227, %r1540, 0;
	selp.b32 	%r1546, 0, 2147483647, %p227;
	xor.b32  	%r1547, %r1546, %r1540;
	shl.b64 	%rd127, %rd126, 2;
	add.s64 	%rd128, %rd22, %rd127;
	st.global.u32 	[%rd128+4608], %r1547;
	bar.warp.sync 	-1;
	ld.shared.u32 	%r1548, [%r280+6144];
	setp.eq.s32 	%p228, %r1548, 2147483647;
	selp.b32 	%r1549, -2147483648, %r1548, %p228;
	shr.u32 	%r1550, %r1549, %r2067;
	and.b32  	%r1551, %r1550, %r151;
	shl.b32 	%r1552, %r1551, 3;
	add.s32 	%r1553, %r1520, %r1552;
	ld.shared.u64 	%rd129, [%r1553];
	add.s64 	%rd130, %rd129, %rd9;
	setp.lt.s32 	%p229, %r1548, 0;
	selp.b32 	%r1554, 0, 2147483647, %p229;
	xor.b32  	%r1555, %r1554, %r1548;
	shl.b64 	%rd131, %rd130, 2;
	add.s64 	%rd132, %rd22, %rd131;
	st.global.u32 	[%rd132+6144], %r1555;
	bar.warp.sync 	-1;
	ld.shared.u32 	%r1556, [%r280+7680];
	setp.eq.s32 	%p230, %r1556, 2147483647;
	selp.b32 	%r1557, -2147483648, %r1556, %p230;
	shr.u32 	%r1558, %r1557, %r2067;
	and.b32  	%r1559, %r1558, %r151;
	shl.b32 	%r1560, %r1559, 3;
	add.s32 	%r1561, %r1520, %r1560;
	ld.shared.u64 	%rd133, [%r1561];
	add.s64 	%rd134, %rd133, %rd9;
	setp.lt.s32 	%p231, %r1556, 0;
	selp.b32 	%r1562, 0, 2147483647, %p231;
	xor.b32  	%r1563, %r1562, %r1556;
	shl.b64 	%rd135, %rd134, 2;
	add.s64 	%rd136, %rd22, %rd135;
	st.global.u32 	[%rd136+7680], %r1563;
	bar.warp.sync 	-1;
	ld.shared.u32 	%r1564, [%r280+9216];
	setp.eq.s32 	%p232, %r1564, 2147483647;
	selp.b32 	%r1565, -2147483648, %r1564, %p232;
	shr.u32 	%r1566, %r1565, %r2067;
	and.b32  	%r1567, %r1566, %r151;
	shl.b32 	%r1568, %r1567, 3;
	add.s32 	%r1569, %r1520, %r1568;
	ld.shared.u64 	%rd137, [%r1569];
	add.s64 	%rd138, %rd137, %rd9;
	setp.lt.s32 	%p233, %r1564, 0;
	selp.b32 	%r1570, 0, 2147483647, %p233;
	xor.b32  	%r1571, %r1570, %r1564;
	shl.b64 	%rd139, %rd138, 2;
	add.s64 	%rd140, %rd22, %rd139;
	st.global.u32 	[%rd140+9216], %r1571;
	bar.warp.sync 	-1;
	ld.shared.u32 	%r1572, [%r280+10752];
	setp.eq.s32 	%p234, %r1572, 2147483647;
	selp.b32 	%r1573, -2147483648, %r1572, %p234;
	shr.u32 	%r1574, %r1573, %r2067;
	and.b32  	%r1575, %r1574, %r151;
	shl.b32 	%r1576, %r1575, 3;
	add.s32 	%r1577, %r1520, %r1576;
	ld.shared.u64 	%rd141, [%r1577];
	add.s64 	%rd142, %rd141, %rd9;
	setp.lt.s32 	%p235, %r1572, 0;
	selp.b32 	%r1578, 0, 2147483647, %p235;
	xor.b32  	%r1579, %r1578, %r1572;
	shl.b64 	%rd143, %rd142, 2;
	add.s64 	%rd144, %rd22, %rd143;
	st.global.u32 	[%rd144+10752], %r1579;
	bar.warp.sync 	-1;
	ld.shared.u32 	%r1580, [%r280+12288];
	setp.eq.s32 	%p236, %r1580, 2147483647;
	selp.b32 	%r1581, -2147483648, %r1580, %p236;
	shr.u32 	%r1582, %r1581, %r2067;
	and.b32  	%r1583, %r1582, %r151;
	shl.b32 	%r1584, %r1583, 3;
	add.s32 	%r1585, %r1520, %r1584;
	ld.shared.u64 	%rd145, [%r1585];
	add.s64 	%rd146, %rd145, %rd9;
	setp.lt.s32 	%p237, %r1580, 0;
	selp.b32 	%r1586, 0, 2147483647, %p237;
	xor.b32  	%r1587, %r1586, %r1580;
	shl.b64 	%rd147, %rd146, 2;
	add.s64 	%rd148, %rd22, %rd147;
	st.global.u32 	[%rd148+12288], %r1587;
	bar.warp.sync 	-1;
	ld.shared.u32 	%r1588, [%r280+13824];
	setp.eq.s32 	%p238, %r1588, 2147483647;
	selp.b32 	%r1589, -2147483648, %r1588, %p238;
	shr.u32 	%r1590, %r1589, %r2067;
	and.b32  	%r1591, %r1590, %r151;
	shl.b32 	%r1592, %r1591, 3;
	add.s32 	%r1593, %r1520, %r1592;
	ld.shared.u64 	%rd149, [%r1593];
	add.s64 	%rd150, %rd149, %rd9;
	setp.lt.s32 	%p239, %r1588, 0;
	selp.b32 	%r1594, 0, 2147483647, %p239;
	xor.b32  	%r1595, %r1594, %r1588;
	shl.b64 	%rd151, %rd150, 2;
	add.s64 	%rd152, %rd22, %rd151;
	st.global.u32 	[%rd152+13824], %r1595;
	bar.warp.sync 	-1;
	ld.shared.u32 	%r1596, [%r280+15360];
	setp.eq.s32 	%p240, %r1596, 2147483647;
	selp.b32 	%r1597, -2147483648, %r1596, %p240;
	shr.u32 	%r1598, %r1597, %r2067;
	and.b32  	%r1599, %r1598, %r151;
	shl.b32 	%r1600, %r1599, 3;
	add.s32 	%r1601, %r1520, %r1600;
	ld.shared.u64 	%rd153, [%r1601];
	add.s64 	%rd154, %rd153, %rd9;
	setp.lt.s32 	%p241, %r1596, 0;
	selp.b32 	%r1602, 0, 2147483647, %p241;
	xor.b32  	%r1603, %r1602, %r1596;
	shl.b64 	%rd155, %rd154, 2;
	add.s64 	%rd156, %rd22, %rd155;
	st.global.u32 	[%rd156+15360], %r1603;
	bar.warp.sync 	-1;
	ld.shared.u32 	%r1604, [%r280+16896];
	setp.eq.s32 	%p242, %r1604, 2147483647;
	selp.b32 	%r1605, -2147483648, %r1604, %p242;
	shr.u32 	%r1606, %r1605, %r2067;
	and.b32  	%r1607, %r1606, %r151;
	shl.b32 	%r1608, %r1607, 3;
	add.s32 	%r1609, %r1520, %r1608;
	ld.shared.u64 	%rd157, [%r1609];
	add.s64 	%rd158, %rd157, %rd9;
	setp.lt.s32 	%p243, %r1604, 0;
	selp.b32 	%r1610, 0, 2147483647, %p243;
	xor.b32  	%r1611, %r1610, %r1604;
	shl.b64 	%rd159, %rd158, 2;
	add.s64 	%rd160, %rd22, %rd159;
	st.global.u32 	[%rd160+16896], %r1611;
	bar.warp.sync 	-1;
	ld.shared.u32 	%r1612, [%r280+18432];
	setp.eq.s32 	%p244, %r1612, 2147483647;
	selp.b32 	%r1613, -2147483648, %r1612, %p244;
	shr.u32 	%r1614, %r1613, %r2067;
	and.b32  	%r1615, %r1614, %r151;
	shl.b32 	%r1616, %r1615, 3;
	add.s32 	%r1617, %r1520, %r1616;
	ld.shared.u64 	%rd161, [%r1617];
	add.s64 	%rd162, %rd161, %rd9;
	setp.lt.s32 	%p245, %r1612, 0;
	selp.b32 	%r1618, 0, 2147483647, %p245;
	xor.b32  	%r1619, %r1618, %r1612;
	shl.b64 	%rd163, %rd162, 2;
	add.s64 	%rd164, %rd22, %rd163;
	st.global.u32 	[%rd164+18432], %r1619;
	bar.warp.sync 	-1;
	ld.shared.u32 	%r1620, [%r280+19968];
	setp.eq.s32 	%p246, %r1620, 2147483647;
	selp.b32 	%r1621, -2147483648, %r1620, %p246;
	shr.u32 	%r1622, %r1621, %r2067;
	and.b32  	%r1623, %r1622, %r151;
	shl.b32 	%r1624, %r1623, 3;
	add.s32 	%r1625, %r1520, %r1624;
	ld.shared.u64 	%rd165, [%r1625];
	add.s64 	%rd166, %rd165, %rd9;
	setp.lt.s32 	%p247, %r1620, 0;
	selp.b32 	%r1626, 0, 2147483647, %p247;
	xor.b32  	%r1627, %r1626, %r1620;
	shl.b64 	%rd167, %rd166, 2;
	add.s64 	%rd168, %rd22, %rd167;
	st.global.u32 	[%rd168+19968], %r1627;
	bar.warp.sync 	-1;
	ld.shared.u32 	%r1628, [%r280+21504];
	setp.eq.s32 	%p248, %r1628, 2147483647;
	selp.b32 	%r1629, -2147483648, %r1628, %p248;
	shr.u32 	%r1630, %r1629, %r2067;
	and.b32  	%r1631, %r1630, %r151;
	shl.b32 	%r1632, %r1631, 3;
	add.s32 	%r1633, %r1520, %r1632;
	ld.shared.u64 	%rd169, [%r1633];
	add.s64 	%rd170, %rd169, %rd9;
	setp.lt.s32 	%p249, %r1628, 0;
	selp.b32 	%r1634, 0, 2147483647, %p249;
	xor.b32  	%r1635, %r1634, %r1628;
	shl.b64 	%rd171, %rd170, 2;
	add.s64 	%rd172, %rd22, %rd171;
	st.global.u32 	[%rd172+21504], %r1635;
	bar.warp.sync 	-1;
	ld.shared.u32 	%r1636, [%r280+23040];
	setp.eq.s32 	%p250, %r1636, 2147483647;
	selp.b32 	%r1637, -2147483648, %r1636, %p250;
	shr.u32 	%r1638, %r1637, %r2067;
	and.b32  	%r1639, %r1638, %r151;
	shl.b32 	%r1640, %r1639, 3;
	add.s32 	%r1641, %r1520, %r1640;
	ld.shared.u64 	%rd173, [%r1641];
	add.s64 	%rd174, %rd173, %rd9;
	setp.lt.s32 	%p251, %r1636, 0;
	selp.b32 	%r1642, 0, 2147483647, %p251;
	xor.b32  	%r1643, %r1642, %r1636;
	shl.b64 	%rd175, %rd174, 2;
	add.s64 	%rd176, %rd22, %rd175;
	st.global.u32 	[%rd176+23040], %r1643;
	bar.warp.sync 	-1;
	ld.shared.u32 	%r1644, [%r280+24576];
	setp.eq.s32 	%p252, %r1644, 2147483647;
	selp.b32 	%r1645, -2147483648, %r1644, %p252;
	shr.u32 	%r1646, %r1645, %r2067;
	and.b32  	%r1647, %r1646, %r151;
	shl.b32 	%r1648, %r1647, 3;
	add.s32 	%r1649, %r1520, %r1648;
	ld.shared.u64 	%rd177, [%r1649];
	add.s64 	%rd178, %rd177, %rd9;
	setp.lt.s32 	%p253, %r1644, 0;
	selp.b32 	%r1650, 0, 2147483647, %p253;
	xor.b32  	%r1651, %r1650, %r1644;
	shl.b64 	%rd179, %rd178, 2;
	add.s64 	%rd180, %rd22, %rd179;
	st.global.u32 	[%rd180+24576], %r1651;
	bar.warp.sync 	-1;
	bra.uni 	$L__BB9_260;
$L__BB9_225:
	ld.param.u32 	%r2044, [_ZN3cub18CUB_300001_SM_10006detail10radix_sort29DeviceRadixSortOnesweepKernelINS1_5radix10policy_hubIffyE10Policy1000ELNS0_9SortOrderE1EffyiiNS1_21identity_decomposer_tEEEvPT5_SB_PT3_PKSC_PT1_PKSG_PT2_PKSK_T4_iiT6__param_8];
	mad.lo.s32 	%r281, %r3, -6528, %r2044;
	setp.ge.s32 	%p254, %r1, %r281;
	@%p254 bra 	$L__BB9_227;
	ld.param.u32 	%r2068, [_ZN3cub18CUB_300001_SM_10006detail10radix_sort29DeviceRadixSortOnesweepKernelINS1_5radix10policy_hubIffyE10Policy1000ELNS0_9SortOrderE1EffyiiNS1_21identity_decomposer_tEEEvPT5_SB_PT3_PKSC_PT1_PKSG_PT2_PKSK_T4_iiT6__param_9];
	ld.shared.u32 	%r1652, [%r280];
	setp.eq.s32 	%p255, %r1652, 2147483647;
	selp.b32 	%r1653, -2147483648, %r1652, %p255;
	shr.u32 	%r1654, %r1653, %r2068;
	and.b32  	%r1655, %r1654, %r151;
	shl.b32 	%r1656, %r1655, 3;
	add.s32 	%r1658, %r1485, %r1656;
	ld.shared.u64 	%rd181, [%r1658+26112];
	setp.lt.s32 	%p256, %r1652, 0;
	selp.b32 	%r1659, 0, 2147483647, %p256;
	xor.b32  	%r1660, %r1659, %r1652;
	add.s64 	%rd182, %rd181, %rd9;
	shl.b64 	%rd183, %rd182, 2;
	add.s64 	%rd184, %rd22, %rd183;
	st.global.u32 	[%rd184], %r1660;
$L__BB9_227:
	bar.warp.sync 	-1;
	add.s32 	%r1661, %r1, 384;
	setp.ge.s32 	%p257, %r1661, %r281;
	@%p257 bra 	$L__BB9_229;
	ld.param.u32 	%r2069, [_ZN3cub18CUB_300001_SM_10006detail10radix_sort29DeviceRadixSortOnesweepKernelINS1_5radix10policy_hubIffyE10Policy1000ELNS0_9SortOrderE1EffyiiNS1_21identity_decomposer_tEEEvPT5_SB_PT3_PKSC_PT1_PKSG_PT2_PKSK_T4_iiT6__param_9];
	ld.shared.u32 	%r1662, [%r280+1536];
	setp.eq.s32 	%p258, %r1662, 2147483647;
	selp.b32 	%r1663, -2147483648, %r1662, %p258;
	shr.u32 	%r1664, %r1663, %r2069;
	and.b32  	%r1665, %r1664, %r151;
	shl.b32 	%r1666, %r1665, 3;
	add.s32 	%r1668, %r1485, %r1666;
	ld.shared.u64 	%rd185, [%r1668+26112];
	setp.lt.s32 	%p259, %r1662, 0;
	selp.b32 	%r1669, 0, 2147483647, %p259;
	xor.b32  	%r1670, %r1669, %r1662;
	add.s64 	%rd186, %rd185, %rd9;
	shl.b64 	%rd187, %rd186, 2;
	add.s64 	%rd188, %rd22, %rd187;
	st.global.u32 	[%rd188+1536], %r1670;
$L__BB9_229:
	bar.warp.sync 	-1;
	add.s32 	%r1671, %r1, 768;
	setp.ge.s32 	%p260, %r1671, %r281;
	@%p260 bra 	$L__BB9_231;
	ld.param.u32 	%r2070, [_ZN3cub18CUB_300001_SM_10006detail10radix_sort29DeviceRadixSortOnesweepKernelINS1_5radix10policy_hubIffyE10Policy1000ELNS0_9SortOrderE1EffyiiNS1_21identity_decomposer_tEEEvPT5_SB_PT3_PKSC_PT1_PKSG_PT2_PKSK_T4_iiT6__param_9];
	ld.shared.u32 	%r1672, [%r280+3072];
	setp.eq.s32 	%p261, %r1672, 2147483647;
	selp.b32 	%r1673, -2147483648, %r1672, %p261;
	shr.u32 	%r1674, %r1673, %r2070;
	and.b32  	%r1675, %r1674, %r151;
	shl.b32 	%r1676, %r1675, 3;
	add.s32 	%r1678, %r1485, %r1676;
	ld.shared.u64 	%rd189, [%r1678+26112];
	setp.lt.s32 	%p262, %r1672, 0;
	selp.b32 	%r1679, 0, 2147483647, %p262;
	xor.b32  	%r1680, %r1679, %r1672;
	add.s64 	%rd190, %rd189, %rd9;
	shl.b64 	%rd191, %rd190, 2;
	add.s64 	%rd192, %rd22, %rd191;
	st.global.u32 	[%rd192+3072], %r1680;
$L__BB9_231:
	bar.warp.sync 	-1;
	add.s32 	%r1681, %r1, 1152;
	setp.ge.s32 	%p263, %r1681, %r281;
	@%p263 bra 	$L__BB9_233;
	ld.param.u32 	%r2071, [_ZN3cub18CUB_300001_SM_10006detail10radix_sort29DeviceRadixSortOnesweepKernelINS1_5radix10policy_hubIffyE10Policy1000ELNS0_9SortOrderE1EffyiiNS1_21identity_decomposer_tEEEvPT5_SB_PT3_PKSC_PT1_PKSG_PT2_PKSK_T4_iiT6__param_9];
	ld.shared.u32 	%r1682, [%r280+4608];
	setp.eq.s32 	%p264, %r1682, 2147483647;
	selp.b32 	%r1683, -2147483648, %r1682, %p264;
	shr.u32 	%r1684, %r1683, %r2071;
	and.b32  	%r1685, %r1684, %r151;
	shl.b32 	%r1686, %r1685, 3;
	add.s32 	%r1688, %r1485, %r1686;
	ld.shared.u64 	%rd193, [%r1688+26112];
	setp.lt.s32 	%p265, %r1682, 0;
	selp.b32 	%r1689, 0, 2147483647, %p265;
	xor.b32  	%r1690, %r1689, %r1682;
	add.s64 	%rd194, %rd193, %rd9;
	shl.b64 	%rd195, %rd194, 2;
	add.s64 	%rd196, %rd22, %rd195;
	st.global.u32 	[%rd196+4608], %r1690;
$L__BB9_233:
	bar.warp.sync 	-1;
	add.s32 	%r1691, %r1, 1536;
	setp.ge.s32 	%p266, %r1691, %r281;
	@%p266 bra 	$L__BB9_235;
	ld.param.u32 	%r2072, [_ZN3cub18CUB_300001_SM_10006detail10radix_sort29DeviceRadixSortOnesweepKernelINS1_5radix10policy_hubIffyE10Policy1000ELNS0_9SortOrderE1EffyiiNS1_21identity_decomposer_tEEEvPT5_SB_PT3_PKSC_PT1_PKSG_PT2_PKSK_T4_iiT6__param_9];
	ld.shared.u32 	%r1692, [%r280+6144];
	setp.eq.s32 	%p267, %r1692, 2147483647;
	selp.b32 	%r1693, -2147483648, %r1692, %p267;
	shr.u32 	%r1694, %r1693, %r2072;
	and.b32  	%r1695, %r1694, %r151;
	shl.b32 	%r1696, %r1695, 3;
	add.s32 	%r1698, %r1485, %r1696;
	ld.shared.u64 	%rd197, [%r1698+26112];
	setp.lt.s32 	%p268, %r1692, 0;
	selp.b32 	%r1699, 0, 2147483647, %p268;
	xor.b32  	%r1700, %r1699, %r1692;
	add.s64 	%rd198, %rd197, %rd9;
	shl.b64 	%rd199, %rd198, 2;
	add.s64 	%rd200, %rd22, %rd199;
	st.global.u32 	[%rd200+6144], %r1700;
$L__BB9_235:
	bar.warp.sync 	-1;
	add.s32 	%r1701, %r1, 1920;
	setp.ge.s32 	%p269, %r1701, %r281;
	@%p269 bra 	$L__BB9_237;
	ld.param.u32 	%r2073, [_ZN3cub18CUB_300001_SM_10006detail10radix_sort29DeviceRadixSortOnesweepKernelINS1_5radix10policy_hubIffyE10Policy1000ELNS0_9SortOrderE1EffyiiNS1_21identity_decomposer_tEEEvPT5_SB_PT3_PKSC_PT1_PKSG_PT2_PKSK_T4_iiT6__param_9];
	ld.shared.u32 	%r1702, [%r280+7680];
	setp.eq.s32 	%p270, %r1702, 2147483647;
	selp.b32 	%r1703, -2147483648, %r1702, %p270;
	shr.u32 	%r1704, %r1703, %r2073;
	and.b32  	%r1705, %r1704, %r151;
	shl.b32 	%r1706, %r1705, 3;
	add.s32 	%r1708, %r1485, %r1706;
	ld.shared.u64 	%rd201, [%r1708+26112];
	setp.lt.s32 	%p271, %r1702, 0;
	selp.b32 	%r1709, 0, 2147483647, %p271;
	xor.b32  	%r1710, %r1709, %r1702;
	add.s64 	%rd202, %rd201, %rd9;
	shl.b64 	%rd203, %rd202, 2;
	add.s64 	%rd204, %rd22, %rd203;
	st.global.u32 	[%rd204+7680], %r1710;
$L__BB9_237:
	bar.warp.sync 	-1;
	add.s32 	%r1711, %r1, 2304;
	setp.ge.s32 	%p272, %r1711, %r281;
	@%p272 bra 	$L__BB9_239;
	ld.param.u32 	%r2074, [_ZN3cub18CUB_300001_SM_10006detail10radix_sort29DeviceRadixSortOnesweepKernelINS1_5radix10policy_hubIffyE10Policy1000ELNS0_9SortOrderE1EffyiiNS1_21identity_decomposer_tEEEvPT5_SB_PT3_PKSC_PT1_PKSG_PT2_PKSK_T4_iiT6__param_9];
	ld.shared.u32 	%r1712, [%r280+9216];
	setp.eq.s32 	%p273, %r1712, 2147483647;
	selp.b32 	%r1713, -2147483648, %r1712, %p273;
	shr.u32 	%r1714, %r1713, %r2074;
	and.b32  	%r1715, %r1714, %r151;
	shl.b32 	%r1716, %r1715, 3;
	add.s32 	%r1718, %r1485, %r1716;
	ld.shared.u64 	%rd205, [%r1718+26112];
	setp.lt.s32 	%p274, %r1712, 0;
	selp.b32 	%r1719, 0, 2147483647, %p274;
	xor.b32  	%r1720, %r1719, %r1712;
	add.s64 	%rd206, %rd205, %rd9;
	shl.b64 	%rd207, %rd206, 2;
	add.s64 	%rd208, %rd22, %rd207;
	st.global.u32 	[%rd208+9216], %r1720;
$L__BB9_239:
	bar.warp.sync 	-1;
	add.s32 	%r1721, %r1, 2688;
	setp.ge.s32 	%p275, %r1721, %r281;
	@%p275 bra 	$L__BB9_241;
	ld.param.u32 	%r2075, [_ZN3cub18CUB_300001_SM_10006detail10radix_sort29DeviceRadixSortOnesweepKernelINS1_5radix10policy_hubIffyE10Policy1000ELNS0_9SortOrderE1EffyiiNS1_21identity_decomposer_tEEEvPT5_SB_PT3_PKSC_PT1_PKSG_PT2_PKSK_T4_iiT6__param_9];
	ld.shared.u32 	%r1722, [%r280+10752];
	setp.eq.s32 	%p276, %r1722, 2147483647;
	selp.b32 	%r1723, -2147483648, %r1722, %p276;
	shr.u32 	%r1724, %r1723, %r2075;
	and.b32  	%r1725, %r1724, %r151;
	shl.b32 	%r1726, %r1725, 3;
	add.s32 	%r1728, %r1485, %r1726;
	ld.shared.u64 	%rd209, [%r1728+26112];
	setp.lt.s32 	%p277, %r1722, 0;
	selp.b32 	%r1729, 0, 2147483647, %p277;
	xor.b32  	%r1730, %r1729, %r1722;
	add.s64 	%rd210, %rd209, %rd9;
	shl.b64 	%rd211, %rd210, 2;
	add.s64 	%rd212, %rd22, %rd211;
	st.global.u32 	[%rd212+10752], %r1730;
$L__BB9_241:
	bar.warp.sync 	-1;
	or.b32  	%r1731, %r1, 3072;
	setp.ge.s32 	%p278, %r1731, %r281;
	@%p278 bra 	$L__BB9_243;
	ld.param.u32 	%r2076, [_ZN3cub18CUB_300001_SM_10006detail10radix_sort29DeviceRadixSortOnesweepKernelINS1_5radix10policy_hubIffyE10Policy1000ELNS0_9SortOrderE1EffyiiNS1_21identity_decomposer_tEEEvPT5_SB_PT3_PKSC_PT1_PKSG_PT2_PKSK_T4_iiT6__param_9];
	ld.shared.u32 	%r1732, [%r280+12288];
	setp.eq.s32 	%p279, %r1732, 2147483647;
	selp.b32 	%r1733, -2147483648, %r1732, %p279;
	shr.u32 	%r1734, %r1733, %r2076;
	and.b32  	%r1735, %r1734, %r151;
	shl.b32 	%r1736, %r1735, 3;
	add.s32 	%r1738, %r1485, %r1736;
	ld.shared.u64 	%rd213, [%r1738+26112];
	setp.lt.s32 	%p280, %r1732, 0;
	selp.b32 	%r1739, 0, 2147483647, %p280;
	xor.b32  	%r1740, %r1739, %r1732;
	add.s64 	%rd214, %rd213, %rd9;
	shl.b64 	%rd215, %rd214, 2;
	add.s64 	%rd216, %rd22, %rd215;
	st.global.u32 	[%rd216+12288], %r1740;
$L__BB9_243:
	bar.warp.sync 	-1;
	add.s32 	%r1741, %r1, 3456;
	setp.ge.s32 	%p281, %r1741, %r281;
	@%p281 bra 	$L__BB9_245;
	ld.param.u32 	%r2077, [_ZN3cub18CUB_300001_SM_10006detail10radix_sort29DeviceRadixSortOnesweepKernelINS1_5radix10policy_hubIffyE10Policy1000ELNS0_9SortOrderE1EffyiiNS1_21identity_decomposer_tEEEvPT5_SB_PT3_PKSC_PT1_PKSG_PT2_PKSK_T4_iiT6__param_9];
	ld.shared.u32 	%r1742, [%r280+13824];
	setp.eq.s32 	%p282, %r1742, 2147483647;
	selp.b32 	%r1743, -2147483648, %r1742, %p282;
	shr.u32 	%r1744, %r1743, %r2077;
	and.b32  	%r1745, %r1744, %r151;
	shl.b32 	%r1746, %r1745, 3;
	add.s32 	%r1748, %r1485, %r1746;
	ld.shared.u64 	%rd217, [%r1748+26112];
	setp.lt.s32 	%p283, %r1742, 0;
	selp.b32 	%r1749, 0, 2147483647, %p283;
	xor.b32  	%r1750, %r1749, %r1742;
	add.s64 	%rd218, %rd217, %rd9;
	shl.b64 	%rd219, %rd218, 2;
	add.s64 	%rd220, %rd22, %rd219;
	st.global.u32 	[%rd220+13824], %r1750;
$L__BB9_245:
	bar.warp.sync 	-1;
	add.s32 	%r1751, %r1, 3840;
	setp.ge.s32 	%p284, %r1751, %r281;
	@%p284 bra 	$L__BB9_247;
	ld.param.u32 	%r2078, [_ZN3cub18CUB_300001_SM_10006detail10radix_sort29DeviceRadixSortOnesweepKernelINS1_5radix10policy_hubIffyE10Policy1000ELNS0_9SortOrderE1EffyiiNS1_21identity_decomposer_tEEEvPT5_SB_PT3_PKSC_PT1_PKSG_PT2_PKSK_T4_iiT6__param_9];
	ld.shared.u32 	%r1752, [%r280+15360];
	setp.eq.s32 	%p285, %r1752, 2147483647;
	selp.b32 	%r1753, -2147483648, %r1752, %p285;
	shr.u32 	%r1754, %r1753, %r2078;
	and.b32  	%r1755, %r1754, %r151;
	shl.b32 	%r1756, %r1755, 3;
	add.s32 	%r1758, %r1485, %r1756;
	ld.shared.u64 	%rd221, [%r1758+26112];
	setp.lt.s32 	%p286, %r1752, 0;
	selp.b32 	%r1759, 0, 2147483647, %p286;
	xor.b32  	%r1760, %r1759, %r1752;
	add.s64 	%rd222, %rd221, %rd9;
	shl.b64 	%rd223, %rd222, 2;
	add.s64 	%rd224, %rd22, %rd223;
	st.global.u32 	[%rd224+15360], %r1760;
$L__BB9_247:
	bar.warp.sync 	-1;
	add.s32 	%r1761, %r1, 4224;
	setp.ge.s32 	%p287, %r1761, %r281;
	@%p287 bra 	$L__BB9_249;
	ld.param.u32 	%r2079, [_ZN3cub18CUB_300001_SM_10006detail10radix_sort29DeviceRadixSortOnesweepKernelINS1_5radix10policy_hubIffyE10Policy1000ELNS0_9SortOrderE1EffyiiNS1_21identity_decomposer_tEEEvPT5_SB_PT3_PKSC_PT1_PKSG_PT2_PKSK_T4_iiT6__param_9];
	ld.shared.u32 	%r1762, [%r280+16896];
	setp.eq.s32 	%p288, %r1762, 2147483647;
	selp.b32 	%r1763, -2147483648, %r1762, %p288;
	shr.u32 	%r1764, %r1763, %r2079;
	and.b32  	%r1765, %r1764, %r151;
	shl.b32 	%r1766, %r1765, 3;
	add.s32 	%r1768, %r1485, %r1766;
	ld.shared.u64 	%rd225, [%r1768+26112];
	setp.lt.s32 	%p289, %r1762, 0;
	selp.b32 	%r1769, 0, 2147483647, %p289;
	xor.b32  	%r1770, %r1769, %r1762;
	add.s64 	%rd226, %rd225, %rd9;
	shl.b64 	%rd227, %rd226, 2;
	add.s64 	%rd228, %rd22, %rd227;
	st.global.u32 	[%rd228+16896], %r1770;
$L__BB9_249:
	bar.warp.sync 	-1;
	add.s32 	%r1771, %r1, 4608;
	setp.ge.s32 	%p290, %r1771, %r281;
	@%p290 bra 	$L__BB9_251;
	ld.param.u32 	%r2080, [_ZN3cub18CUB_300001_SM_10006detail10radix_sort29DeviceRadixSortOnesweepKernelINS1_5radix10policy_hubIffyE10Policy1000ELNS0_9SortOrderE1EffyiiNS1_21identity_decomposer_tEEEvPT5_SB_PT3_PKSC_PT1_PKSG_PT2_PKSK_T4_iiT6__param_9];
	ld.shared.u32 	%r1772, [%r280+18432];
	setp.eq.s32 	%p291, %r1772, 2147483647;
	selp.b32 	%r1773, -2147483648, %r1772, %p291;
	shr.u32 	%r1774, %r1773, %r2080;
	and.b32  	%r1775, %r1774, %r151;
	shl.b32 	%r1776, %r1775, 3;
	add.s32 	%r1778, %r1485, %r1776;
	ld.shared.u64 	%rd229, [%r1778+26112];
	setp.lt.s32 	%p292, %r1772, 0;
	selp.b32 	%r1779, 0, 2147483647, %p292;
	xor.b32  	%r1780, %r1779, %r1772;
	add.s64 	%rd230, %rd229, %rd9;
	shl.b64 	%rd231, %rd230, 2;
	add.s64 	%rd232, %rd22, %rd231;
	st.global.u32 	[%rd232+18432], %r1780;
$L__BB9_251:
	bar.warp.sync 	-1;
	add.s32 	%r1781, %r1, 4992;
	setp.ge.s32 	%p293, %r1781, %r281;
	@%p293 bra 	$L__BB9_253;
	ld.param.u32 	%r2081, [_ZN3cub18CUB_300001_SM_10006detail10radix_sort29DeviceRadixSortOnesweepKernelINS1_5radix10policy_hubIffyE10Policy1000ELNS0_9SortOrderE1EffyiiNS1_21identity_decomposer_tEEEvPT5_SB_PT3_PKSC_PT1_PKSG_PT2_PKSK_T4_iiT6__param_9];
	ld.shared.u32 	%r1782, [%r280+19968];
	setp.eq.s32 	%p294, %r1782, 2147483647;
	selp.b32 	%r1783, -2147483648, %r1782, %p294;
	shr.u32 	%r1784, %r1783, %r2081;
	and.b32  	%r1785, %r1784, %r151;
	shl.b32 	%r1786, %r1785, 3;
	add.s32 	%r1788, %r1485, %r1786;
	ld.shared.u64 	%rd233, [%r1788+26112];
	setp.lt.s32 	%p295, %r1782, 0;
	selp.b32 	%r1789, 0, 2147483647, %p295;
	xor.b32  	%r1790, %r1789, %r1782;
	add.s64 	%rd234, %rd233, %rd9;
	shl.b64 	%rd235, %rd234, 2;
	add.s64 	%rd236, %rd22, %rd235;
	st.global.u32 	[%rd236+19968], %r1790;
$L__BB9_253:
	bar.warp.sync 	-1;
	add.s32 	%r1791, %r1, 5376;
	setp.ge.s32 	%p296, %r1791, %r281;
	@%p296 bra 	$L__BB9_255;
	ld.param.u32 	%r2082, [_ZN3cub18CUB_300001_SM_10006detail10radix_sort29DeviceRadixSortOnesweepKernelINS1_5radix10policy_hubIffyE10Policy1000ELNS0_9SortOrderE1EffyiiNS1_21identity_decomposer_tEEEvPT5_SB_PT3_PKSC_PT1_PKSG_PT2_PKSK_T4_iiT6__param_9];
	ld.shared.u32 	%r1792, [%r280+21504];
	setp.eq.s32 	%p297, %r1792, 2147483647;
	selp.b32 	%r1793, -2147483648, %r1792, %p297;
	shr.u32 	%r1794, %r1793, %r2082;
	and.b32  	%r1795, %r1794, %r151;
	shl.b32 	%r1796, %r1795, 3;
	add.s32 	%r1798, %r1485, %r1796;
	ld.shared.u64 	%rd237, [%r1798+26112];
	setp.lt.s32 	%p298, %r1792, 0;
	selp.b32 	%r1799, 0, 2147483647, %p298;
	xor.b32  	%r1800, %r1799, %r1792;
	add.s64 	%rd238, %rd237, %rd9;
	shl.b64 	%rd239, %rd238, 2;
	add.s64 	%rd240, %rd22, %rd239;
	st.global.u32 	[%rd240+21504], %r1800;
$L__BB9_255:
	bar.warp.sync 	-1;
	add.s32 	%r1801, %r1, 5760;
	setp.ge.s32 	%p299, %r1801, %r281;
	@%p299 bra 	$L__BB9_257;
	ld.param.u32 	%r2083, [_ZN3cub18CUB_300001_SM_10006detail10radix_sort29DeviceRadixSortOnesweepKernelINS1_5radix10policy_hubIffyE10Policy1000ELNS0_9SortOrderE1EffyiiNS1_21identity_decomposer_tEEEvPT5_SB_PT3_PKSC_PT1_PKSG_PT2_PKSK_T4_iiT6__param_9];
	ld.shared.u32 	%r1802, [%r280+23040];
	setp.eq.s32 	%p300, %r1802, 2147483647;
	selp.b32 	%r1803, -2147483648, %r1802, %p300;
	shr.u32 	%r1804, %r1803, %r2083;
	and.b32  	%r1805, %r1804, %r151;
	shl.b32 	%r1806, %r1805, 3;
	add.s32 	%r1808, %r1485, %r1806;
	ld.shared.u64 	%rd241, [%r1808+26112];
	setp.lt.s32 	%p301, %r1802, 0;
	selp.b32 	%r1809, 0, 2147483647, %p301;
	xor.b32  	%r1810, %r1809, %r1802;
	add.s64 	%rd242, %rd241, %rd9;
	shl.b64 	%rd243, %rd242, 2;
	add.s64 	%rd244, %rd22, %rd243;
	st.global.u32 	[%rd244+23040], %r1810;
$L__BB9_257:
	bar.warp.sync 	-1;
	or.b32  	%r1811, %r1, 6144;
	setp.ge.s32 	%p302, %r1811, %r281;
	@%p302 bra 	$L__BB9_259;
	ld.param.u32 	%r2084, [_ZN3cub18CUB_300001_SM_10006detail10radix_sort29DeviceRadixSortOnesweepKernelINS1_5radix10policy_hubIffyE10Policy1000ELNS0_9SortOrderE1EffyiiNS1_21identity_decomposer_tEEEvPT5_SB_PT3_PKSC_PT1_PKSG_PT2_PKSK_T4_iiT6__param_9];
	ld.shared.u32 	%r1812, [%r280+24576];
	setp.eq.s32 	%p303, %r1812, 2147483647;
	selp.b32 	%r1813, -2147483648, %r1812, %p303;
	shr.u32 	%r1814, %r1813, %r2084;
	and.b32  	%r1815, %r1814, %r151;
	shl.b32 	%r1816, %r1815, 3;
	add.s32 	%r1818, %r1485, %r1816;
	ld.shared.u64 	%rd245, [%r1818+26112];
	setp.lt.s32 	%p304, %r1812, 0;
	selp.b32 	%r1819, 0, 2147483647, %p304;
	xor.b32  	%r1820, %r1819, %r1812;
	add.s64 	%rd246, %rd245, %rd9;
	shl.b64 	%rd247, %rd246, 2;
	add.s64 	%rd248, %rd22, %rd247;
	st.global.u32 	[%rd248+24576], %r1820;
$L__BB9_259:
	bar.warp.sync 	-1;
$L__BB9_260:
	ld.param.u32 	%r2085, [_ZN3cub18CUB_300001_SM_10006detail10radix_sort29DeviceRadixSortOnesweepKernelINS1_5radix10policy_hubIffyE10Policy1000ELNS0_9SortOrderE1EffyiiNS1_21identity_decomposer_tEEEvPT5_SB_PT3_PKSC_PT1_PKSG_PT2_PKSK_T4_iiT6__param_9];
	ld.param.u32 	%r2045, [_ZN3cub18CUB_300001_SM_10006detail10radix_sort29DeviceRadixSortOnesweepKernelINS1_5radix10policy_hubIffyE10Policy1000ELNS0_9SortOrderE1EffyiiNS1_21identity_decomposer_tEEEvPT5_SB_PT3_PKSC_PT1_PKSG_PT2_PKSK_T4_iiT6__param_8];
	setp.gt.s32 	%p305, %r279, %r2045;
	ld.shared.u32 	%r1821, [%r280];
	setp.eq.s32 	%p306, %r1821, 2147483647;
	selp.b32 	%r1822, -2147483648, %r1821, %p306;
	shr.u32 	%r1823, %r1822, %r2085;
	and.b32  	%r282, %r1823, %r151;
	ld.shared.u32 	%r1824, [%r280+1536];
	setp.eq.s32 	%p307, %r1824, 2147483647;
	selp.b32 	%r1825, -2147483648, %r1824, %p307;
	shr.u32 	%r1826, %r1825, %r2085;
	and.b32  	%r283, %r1826, %r151;
	ld.shared.u32 	%r1827, [%r280+3072];
	setp.eq.s32 	%p308, %r1827, 2147483647;
	selp.b32 	%r1828, -2147483648, %r1827, %p308;
	shr.u32 	%r1829, %r1828, %r2085;
	and.b32  	%r284, %r1829, %r151;
	ld.shared.u32 	%r1830, [%r280+4608];
	setp.eq.s32 	%p309, %r1830, 2147483647;
	selp.b32 	%r1831, -2147483648, %r1830, %p309;
	shr.u32 	%r1832, %r1831, %r2085;
	and.b32  	%r285, %r1832, %r151;
	ld.shared.u32 	%r1833, [%r280+6144];
	setp.eq.s32 	%p310, %r1833, 2147483647;
	selp.b32 	%r1834, -2147483648, %r1833, %p310;
	shr.u32 	%r1835, %r1834, %r2085;
	and.b32  	%r286, %r1835, %r151;
	ld.shared.u32 	%r1836, [%r280+7680];
	setp.eq.s32 	%p311, %r1836, 2147483647;
	selp.b32 	%r1837, -2147483648, %r1836, %p311;
	shr.u32 	%r1838, %r1837, %r2085;
	and.b32  	%r287, %r1838, %r151;
	ld.shared.u32 	%r1839, [%r280+9216];
	setp.eq.s32 	%p312, %r1839, 2147483647;
	selp.b32 	%r1840, -2147483648, %r1839, %p312;
	shr.u32 	%r1841, %r1840, %r2085;
	and.b32  	%r288, %r1841, %r151;
	ld.shared.u32 	%r1842, [%r280+10752];
	setp.eq.s32 	%p313, %r1842, 2147483647;
	selp.b32 	%r1843, -2147483648, %r1842, %p313;
	shr.u32 	%r1844, %r1843, %r2085;
	and.b32  	%r289, %r1844, %r151;
	ld.shared.u32 	%r1845, [%r280+12288];
	setp.eq.s32 	%p314, %r1845, 2147483647;
	selp.b32 	%r1846, -2147483648, %r1845, %p314;
	shr.u32 	%r1847, %r1846, %r2085;
	and.b32  	%r290, %r1847, %r151;
	ld.shared.u32 	%r1848, [%r280+13824];
	setp.eq.s32 	%p315, %r1848, 2147483647;
	selp.b32 	%r1849, -2147483648, %r1848, %p315;
	shr.u32 	%r1850, %r1849, %r2085;
	and.b32  	%r291, %r1850, %r151;
	ld.shared.u32 	%r1851, [%r280+15360];
	setp.eq.s32 	%p316, %r1851, 2147483647;
	selp.b32 	%r1852, -2147483648, %r1851, %p316;
	shr.u32 	%r1853, %r1852, %r2085;
	and.b32  	%r292, %r1853, %r151;
	ld.shared.u32 	%r1854, [%r280+16896];
	setp.eq.s32 	%p317, %r1854, 2147483647;
	selp.b32 	%r1855, -2147483648, %r1854, %p317;
	shr.u32 	%r1856, %r1855, %r2085;
	and.b32  	%r293, %r1856, %r151;
	ld.shared.u32 	%r1857, [%r280+18432];
	setp.eq.s32 	%p318, %r1857, 2147483647;
	selp.b32 	%r1858, -2147483648, %r1857, %p318;
	shr.u32 	%r1859, %r1858, %r2085;
	and.b32  	%r294, %r1859, %r151;
	ld.shared.u32 	%r1860, [%r280+19968];
	setp.eq.s32 	%p319, %r1860, 2147483647;
	selp.b32 	%r1861, -2147483648, %r1860, %p319;
	shr.u32 	%r1862, %r1861, %r2085;
	and.b32  	%r295, %r1862, %r151;
	ld.shared.u32 	%r1863, [%r280+21504];
	setp.eq.s32 	%p320, %r1863, 2147483647;
	selp.b32 	%r1864, -2147483648, %r1863, %p320;
	shr.u32 	%r1865, %r1864, %r2085;
	and.b32  	%r296, %r1865, %r151;
	ld.shared.u32 	%r1866, [%r280+23040];
	setp.eq.s32 	%p321, %r1866, 2147483647;
	selp.b32 	%r1867, -2147483648, %r1866, %p321;
	shr.u32 	%r1868, %r1867, %r2085;
	and.b32  	%r297, %r1868, %r151;
	ld.shared.u32 	%r1869, [%r280+24576];
	setp.eq.s32 	%p322, %r1869, 2147483647;
	selp.b32 	%r1870, -2147483648, %r1869, %p322;
	shr.u32 	%r1871, %r1870, %r2085;
	and.b32  	%r298, %r1871, %r151;
	@%p305 bra 	$L__BB9_262;
	ld.param.u64 	%rd443, [_ZN3cub18CUB_300001_SM_10006detail10radix_sort29DeviceRadixSortOnesweepKernelINS1_5radix10policy_hubIffyE10Policy1000ELNS0_9SortOrderE1EffyiiNS1_21identity_decomposer_tEEEvPT5_SB_PT3_PKSC_PT1_PKSG_PT2_PKSK_T4_iiT6__param_7];
	cvta.to.global.u64 	%rd249, %rd443;
	and.b32  	%r1875, %r1, 31;
	or.b32  	%r1876, %r568, %r1875;
	cvt.u64.u32 	%rd250, %r1876;
	mul.lo.s32 	%r1877, %r3, 6528;
	cvt.s64.s32 	%rd251, %r1877;
	add.s64 	%rd252, %rd250, %rd251;
	shl.b64 	%rd253, %rd252, 2;
	add.s64 	%rd254, %rd249, %rd253;
	ld.global.f32 	%f252, [%rd254];
	ld.global.f32 	%f253, [%rd254+128];
	ld.global.f32 	%f254, [%rd254+256];
	ld.global.f32 	%f255, [%rd254+384];
	ld.global.f32 	%f256, [%rd254+512];
	ld.global.f32 	%f257, [%rd254+640];
	ld.global.f32 	%f258, [%rd254+768];
	ld.global.f32 	%f259, [%rd254+896];
	ld.global.f32 	%f260, [%rd254+1024];
	ld.global.f32 	%f261, [%rd254+1152];
	ld.global.f32 	%f262, [%rd254+1280];
	ld.global.f32 	%f263, [%rd254+1408];
	ld.global.f32 	%f264, [%rd254+1536];
	ld.global.f32 	%f265, [%rd254+1664];
	ld.global.f32 	%f266, [%rd254+1792];
	ld.global.f32 	%f267, [%rd254+1920];
	ld.global.f32 	%f268, [%rd254+2048];
	bra.uni 	$L__BB9_296;
$L__BB9_262:
	ld.param.u32 	%r2046, [_ZN3cub18CUB_300001_SM_10006detail10radix_sort29DeviceRadixSortOnesweepKernelINS1_5radix10policy_hubIffyE10Policy1000ELNS0_9SortOrderE1EffyiiNS1_21identity_decomposer_tEEEvPT5_SB_PT3_PKSC_PT1_PKSG_PT2_PKSK_T4_iiT6__param_8];
	ld.param.u64 	%rd444, [_ZN3cub18CUB_300001_SM_10006detail10radix_sort29DeviceRadixSortOnesweepKernelINS1_5radix10policy_hubIffyE10Policy1000ELNS0_9SortOrderE1EffyiiNS1_21identity_decomposer_tEEEvPT5_SB_PT3_PKSC_PT1_PKSG_PT2_PKSK_T4_iiT6__param_7];
	cvta.to.global.u64 	%rd255, %rd444;
	cvt.s64.s32 	%rd256, %r308;
	add.s64 	%rd257, %rd7, %rd256;
	shl.b64 	%rd258, %rd257, 2;
	add.s64 	%rd23, %rd255, %rd258;
	cvt.u32.u64 	%r1879, %rd7;
	sub.s32 	%r299, %r2046, %r308;
	setp.ge.s32 	%p323, %r1879, %r299;
	@%p323 bra 	$L__BB9_264;
	ld.global.f32 	%f252, [%rd23];
$L__BB9_264:
	add.s32 	%r1881, %r1879, 32;
	setp.ge.s32 	%p324, %r1881, %r299;
	@%p324 bra 	$L__BB9_266;
	ld.global.f32 	%f253, [%rd23+128];
$L__BB9_266:
	add.s32 	%r1883, %r1879, 64;
	setp.ge.s32 	%p325, %r1883, %r299;
	@%p325 bra 	$L__BB9_268;
	ld.global.f32 	%f254, [%rd23+256];
$L__BB9_268:
	add.s32 	%r1885, %r1879, 96;
	setp.ge.s32 	%p326, %r1885, %r299;
	@%p326 bra 	$L__BB9_270;
	ld.global.f32 	%f255, [%rd23+384];
$L__BB9_270:
	add.s32 	%r1887, %r1879, 128;
	setp.ge.s32 	%p327, %r1887, %r299;
	@%p327 bra 	$L__BB9_272;
	ld.global.f32 	%f256, [%rd23+512];
$L__BB9_272:
	add.s32 	%r1889, %r1879, 160;
	setp.ge.s32 	%p328, %r1889, %r299;
	@%p328 bra 	$L__BB9_274;
	ld.global.f32 	%f257, [%rd23+640];
$L__BB9_274:
	add.s32 	%r1891, %r1879, 192;
	setp.ge.s32 	%p329, %r1891, %r299;
	@%p329 bra 	$L__BB9_276;
	ld.global.f32 	%f258, [%rd23+768];
$L__BB9_276:
	add.s32 	%r1893, %r1879, 224;
	setp.ge.s32 	%p330, %r1893, %r299;
	@%p330 bra 	$L__BB9_278;
	ld.param.u64 	%rd445, [_ZN3cub18CUB_300001_SM_10006detail10radix_sort29DeviceRadixSortOnesweepKernelINS1_5radix10policy_hubIffyE10Policy1000ELNS0_9SortOrderE1EffyiiNS1_21identity_decomposer_tEEEvPT5_SB_PT3_PKSC_PT1_PKSG_PT2_PKSK_T4_iiT6__param_7];
	cvta.to.global.u64 	%rd259, %rd445;
	add.s64 	%rd263, %rd259, %rd258;
	ld.global.f32 	%f259, [%rd263+896];
$L__BB9_278:
	add.s32 	%r1896, %r1879, 256;
	setp.ge.s32 	%p331, %r1896, %r299;
	@%p331 bra 	$L__BB9_280;
	ld.param.u64 	%rd446, [_ZN3cub18CUB_300001_SM_10006detail10radix_sort29DeviceRadixSortOnesweepKernelINS1_5radix10policy_hubIffyE10Policy1000ELNS0_9SortOrderE1EffyiiNS1_21identity_decomposer_tEEEvPT5_SB_PT3_PKSC_PT1_PKSG_PT2_PKSK_T4_iiT6__param_7];
	cvta.to.global.u64 	%rd264, %rd446;
	cvt.s64.s32 	%rd265, %r308;
	add.s64 	%rd266, %rd7, %rd265;
	shl.b64 	%rd267, %rd266, 2;
	add.s64 	%rd268, %rd264, %rd267;
	ld.global.f32 	%f260, [%rd268+1024];
$L__BB9_280:
	add.s32 	%r1899, %r1879, 288;
	setp.ge.s32 	%p332, %r1899, %r299;
	@%p332 bra 	$L__BB9_282;
	ld.param.u64 	%rd447, [_ZN3cub18CUB_300001_SM_10006detail10radix_sort29DeviceRadixSortOnesweepKernelINS1_5radix10policy_hubIffyE10Policy1000ELNS0_9SortOrderE1EffyiiNS1_21identity_decomposer_tEEEvPT5_SB_PT3_PKSC_PT1_PKSG_PT2_PKSK_T4_iiT6__param_7];
	cvta.to.global.u64 	%rd269, %rd447;
	cvt.s64.s32 	%rd270, %r308;
	add.s64 	%rd271, %rd7, %rd270;
	shl.b64 	%rd272, %rd271, 2;
	add.s64 	%rd273, %rd269, %rd272;
	ld.global.f32 	%f261, [%rd273+1152];
$L__BB9_282:
	add.s32 	%r1902, %r1879, 320;
	setp.ge.s32 	%p333, %r1902, %r299;
	@%p333 bra 	$L__BB9_284;
	ld.param.u64 	%rd448, [_ZN3cub18CUB_300001_SM_10006detail10radix_sort29DeviceRadixSortOnesweepKernelINS1_5radix10policy_hubIffyE10Policy1000ELNS0_9SortOrderE1EffyiiNS1_21identity_decomposer_tEEEvPT5_SB_PT3_PKSC_PT1_PKSG_PT2_PKSK_T4_iiT6__param_7];
	cvta.to.global.u64 	%rd274, %rd448;
	cvt.s64.s32 	%rd275, %r308;
	add.s64 	%rd276, %rd7, %rd275;
	shl.b64 	%rd277, %rd276, 2;
	add.s64 	%rd278, %rd274, %rd277;
	ld.global.f32 	%f262, [%rd278+1280];
$L__BB9_284:
	add.s32 	%r1905, %r1879, 352;
	setp.ge.s32 	%p334, %r1905, %r299;
	@%p334 bra 	$L__BB9_286;
	ld.param.u64 	%rd449, [_ZN3cub18CUB_300001_SM_10006detail10radix_sort29DeviceRadixSortOnesweepKernelINS1_5radix10policy_hubIffyE10Policy1000ELNS0_9SortOrderE1EffyiiNS1_21identity_decomposer_tEEEvPT5_SB_PT3_PKSC_PT1_PKSG_PT2_PKSK_T4_iiT6__param_7];
	cvta.to.global.u64 	%rd279, %rd449;
	mul.lo.s32 	%r1906, %r3, 6528;
	cvt.s64.s32 	%rd280, %r1906;
	add.s64 	%rd281, %rd7, %rd280;
	shl.b64 	%rd282, %rd281, 2;
	add.s64 	%rd283, %rd279, %rd282;
	ld.global.f32 	%f263, [%rd283+1408];
$L__BB9_286:
	add.s32 	%r1908, %r1879, 384;
	setp.ge.s32 	%p335, %r1908, %r299;
	@%p335 bra 	$L__BB9_288;
	ld.param.u64 	%rd450, [_ZN3cub18CUB_300001_SM_10006detail10radix_sort29DeviceRadixSortOnesweepKernelINS1_5radix10policy_hubIffyE10Policy1000ELNS0_9SortOrderE1EffyiiNS1_21identity_decomposer_tEEEvPT5_SB_PT3_PKSC_PT1_PKSG_PT2_PKSK_T4_iiT6__param_7];
	cvta.to.global.u64 	%rd284, %rd450;
	mul.lo.s32 	%r1909, %r3, 6528;
	cvt.s64.s32 	%rd285, %r1909;
	add.s64 	%rd286, %rd7, %rd285;
	shl.b64 	%rd287, %rd286, 2;
	add.s64 	%rd288, %rd284, %rd287;
	ld.global.f32 	%f264, [%rd288+1536];
$L__BB9_288:
	cvt.u32.u64 	%r1910, %rd7;
	add.s32 	%r1911, %r1910, 416;
	setp.ge.s32 	%p336, %r1911, %r299;
	@%p336 bra 	$L__BB9_290;
	ld.param.u64 	%rd451, [_ZN3cub18CUB_300001_SM_10006detail10radix_sort29DeviceRadixSortOnesweepKernelINS1_5radix10policy_hubIffyE10Policy1000ELNS0_9SortOrderE1EffyiiNS1_21identity_decomposer_tEEEvPT5_SB_PT3_PKSC_PT1_PKSG_PT2_PKSK_T4_iiT6__param_7];
	cvta.to.global.u64 	%rd289, %rd451;
	mul.lo.s32 	%r1912, %r3, 6528;
	cvt.s64.s32 	%rd290, %r1912;
	add.s64 	%rd291, %rd7, %rd290;
	shl.b64 	%rd292, %rd291, 2;
	add.s64 	%rd293, %rd289, %rd292;
	ld.global.f32 	%f265, [%rd293+1664];
$L__BB9_290:
	cvt.u32.u64 	%r1913, %rd7;
	add.s32 	%r1914, %r1913, 448;
	setp.ge.s32 	%p337, %r1914, %r299;
	@%p337 bra 	$L__BB9_292;
	ld.param.u64 	%rd452, [_ZN3cub18CUB_300001_SM_10006detail10radix_sort29DeviceRadixSortOnesweepKernelINS1_5radix10policy_hubIffyE10Policy1000ELNS0_9SortOrderE1EffyiiNS1_21identity_decomposer_tEEEvPT5_SB_PT3_PKSC_PT1_PKSG_PT2_PKSK_T4_iiT6__param_7];
	cvta.to.global.u64 	%rd294, %rd452;
	mul.lo.s32 	%r1915, %r3, 6528;
	cvt.s64.s32 	%rd295, %r1915;
	add.s64 	%rd296, %rd7, %rd295;
	shl.b64 	%rd297, %rd296, 2;
	add.s64 	%rd298, %rd294, %rd297;
	ld.global.f32 	%f266, [%rd298+1792];
$L__BB9_292:
	cvt.u32.u64 	%r1916, %rd7;
	add.s32 	%r1917, %r1916, 480;
	setp.ge.s32 	%p338, %r1917, %r299;
	@%p338 bra 	$L__BB9_294;
	ld.param.u64 	%rd453, [_ZN3cub18CUB_300001_SM_10006detail10radix_sort29DeviceRadixSortOnesweepKernelINS1_5radix10policy_hubIffyE10Policy1000ELNS0_9SortOrderE1EffyiiNS1_21identity_decomposer_tEEEvPT5_SB_PT3_PKSC_PT1_PKSG_PT2_PKSK_T4_iiT6__param_7];
	cvta.to.global.u64 	%rd299, %rd453;
	mul.lo.s32 	%r1918, %r3, 6528;
	cvt.s64.s32 	%rd300, %r1918;
	add.s64 	%rd301, %rd7, %rd300;
	shl.b64 	%rd302, %rd301, 2;
	add.s64 	%rd303, %rd299, %rd302;
	ld.global.f32 	%f267, [%rd303+1920];
$L__BB9_294:
	cvt.u32.u64 	%r1919, %rd7;
	add.s32 	%r1920, %r1919, 512;
	setp.ge.s32 	%p339, %r1920, %r299;
	@%p339 bra 	$L__BB9_296;
	ld.param.u64 	%rd454, [_ZN3cub18CUB_300001_SM_10006detail10radix_sort29DeviceRadixSortOnesweepKernelINS1_5radix10policy_hubIffyE10Policy1000ELNS0_9SortOrderE1EffyiiNS1_21identity_decomposer_tEEEvPT5_SB_PT3_PKSC_PT1_PKSG_PT2_PKSK_T4_iiT6__param_7];
	cvta.to.global.u64 	%rd304, %rd454;
	mov.u32 	%r1921, %tid.x;
	and.b32  	%r1922, %r1921, 992;
	mul.lo.s32 	%r1923, %r1922, 17;
	and.b32  	%r1924, %r1921, 31;
	or.b32  	%r1925, %r1923, %r1924;
	cvt.u64.u32 	%rd305, %r1925;
	mul.lo.s32 	%r1926, %r3, 6528;
	cvt.s64.s32 	%rd306, %r1926;
	add.s64 	%rd307, %rd305, %rd306;
	shl.b64 	%rd308, %rd307, 2;
	add.s64 	%rd309, %rd304, %rd308;
	ld.global.f32 	%f268, [%rd309+2048];
$L__BB9_296:
	ld.param.u32 	%r2047, [_ZN3cub18CUB_300001_SM_10006detail10radix_sort29DeviceRadixSortOnesweepKernelINS1_5radix10policy_hubIffyE10Policy1000ELNS0_9SortOrderE1EffyiiNS1_21identity_decomposer_tEEEvPT5_SB_PT3_PKSC_PT1_PKSG_PT2_PKSK_T4_iiT6__param_8];
	ld.param.u64 	%rd441, [_ZN3cub18CUB_300001_SM_10006detail10radix_sort29DeviceRadixSortOnesweepKernelINS1_5radix10policy_hubIffyE10Policy1000ELNS0_9SortOrderE1EffyiiNS1_21identity_decomposer_tEEEvPT5_SB_PT3_PKSC_PT1_PKSG_PT2_PKSK_T4_iiT6__param_6];
	cvta.to.global.u64 	%rd24, %rd441;
	mov.u32 	%r300, %tid.x;
	cvt.u64.u32 	%rd25, %r300;
	shl.b32 	%r1927, %r300, 2;
	mov.u32 	%r1928, _ZZN3cub18CUB_300001_SM_10006detail10radix_sort29DeviceRadixSortOnesweepKernelINS1_5radix10policy_hubIffyE10Policy1000ELNS0_9SortOrderE1EffyiiNS1_21identity_decomposer_tEEEvPT5_SB_PT3_PKSC_PT1_PKSG_PT2_PKSK_T4_iiT6_E1s;
	add.s32 	%r301, %r1928, %r1927;
	mad.lo.s32 	%r1929, %r3, 6528, 6528;
	setp.gt.s32 	%p340, %r1929, %r2047;
	bar.sync 	0;
	st.shared.f32 	[%r253+-4], %f252;
	st.shared.f32 	[%r254+-4], %f253;
	st.shared.f32 	[%r255+-4], %f254;
	st.shared.f32 	[%r256+-4], %f255;
	st.shared.f32 	[%r257+-4], %f256;
	st.shared.f32 	[%r258+-4], %f257;
	st.shared.f32 	[%r259+-4], %f258;
	st.shared.f32 	[%r260+-4], %f259;
	st.shared.f32 	[%r261+-4], %f260;
	st.shared.f32 	[%r262+-4], %f261;
	st.shared.f32 	[%r263+-4], %f262;
	st.shared.f32 	[%r264+-4], %f263;
	st.shared.f32 	[%r265+-4], %f264;
	st.shared.f32 	[%r266+-4], %f265;
	st.shared.f32 	[%r267+-4], %f266;
	st.shared.f32 	[%r268+-4], %f267;
	st.shared.f32 	[%r269+-4], %f268;
	bar.sync 	0;
	@%p340 bra 	$L__BB9_298;
	ld.shared.f32 	%f169, [%r301];
	shl.b32 	%r1930, %r282, 3;
	add.s32 	%r1932, %r1928, 26112;
	add.s32 	%r1933, %r1932, %r1930;
	ld.shared.u64 	%rd310, [%r1933];
	add.s64 	%rd311, %rd310, %rd25;
	shl.b64 	%rd312, %rd311, 2;
	add.s64 	%rd313, %rd24, %rd312;
	st.global.f32 	[%rd313], %f169;
	bar.warp.sync 	-1;
	ld.shared.f32 	%f170, [%r301+1536];
	shl.b32 	%r1934, %r283, 3;
	add.s32 	%r1935, %r1932, %r1934;
	ld.shared.u64 	%rd314, [%r1935];
	add.s64 	%rd315, %rd314, %rd25;
	shl.b64 	%rd316, %rd315, 2;
	add.s64 	%rd317, %rd24, %rd316;
	st.global.f32 	[%rd317+1536], %f170;
	bar.warp.sync 	-1;
	ld.shared.f32 	%f171, [%r301+3072];
	shl.b32 	%r1936, %r284, 3;
	add.s32 	%r1937, %r1932, %r1936;
	ld.shared.u64 	%rd318, [%r1937];
	add.s64 	%rd319, %rd318, %rd25;
	shl.b64 	%rd320, %rd319, 2;
	add.s64 	%rd321, %rd24, %rd320;
	st.global.f32 	[%rd321+3072], %f171;
	bar.warp.sync 	-1;
	ld.shared.f32 	%f172, [%r301+4608];
	shl.b32 	%r1938, %r285, 3;
	add.s32 	%r1939, %r1932, %r1938;
	ld.shared.u64 	%rd322, [%r1939];
	add.s64 	%rd323, %rd322, %rd25;
	shl.b64 	%rd324, %rd323, 2;
	add.s64 	%rd325, %rd24, %rd324;
	st.global.f32 	[%rd325+4608], %f172;
	bar.warp.sync 	-1;
	ld.shared.f32 	%f173, [%r301+6144];
	shl.b32 	%r1940, %r286, 3;
	add.s32 	%r1941, %r1932, %r1940;
	ld.shared.u64 	%rd326, [%r1941];
	add.s64 	%rd327, %rd326, %rd25;
	shl.b64 	%rd328, %rd327, 2;
	add.s64 	%rd329, %rd24, %rd328;
	st.global.f32 	[%rd329+6144], %f173;
	bar.warp.sync 	-1;
	ld.shared.f32 	%f174, [%r301+7680];
	shl.b32 	%r1942, %r287, 3;
	add.s32 	%r1943, %r1932, %r1942;
	ld.shared.u64 	%rd330, [%r1943];
	add.s64 	%rd331, %rd330, %rd25;
	shl.b64 	%rd332, %rd331, 2;
	add.s64 	%rd333, %rd24, %rd332;
	st.global.f32 	[%rd333+7680], %f174;
	bar.warp.sync 	-1;
	ld.shared.f32 	%f175, [%r301+9216];
	shl.b32 	%r1944, %r288, 3;
	add.s32 	%r1945, %r1932, %r1944;
	ld.shared.u64 	%rd334, [%r1945];
	add.s64 	%rd335, %rd334, %rd25;
	shl.b64 	%rd336, %rd335, 2;
	add.s64 	%rd337, %rd24, %rd336;
	st.global.f32 	[%rd337+9216], %f175;
	bar.warp.sync 	-1;
	ld.shared.f32 	%f176, [%r301+10752];
	shl.b32 	%r1946, %r289, 3;
	add.s32 	%r1947, %r1932, %r1946;
	ld.shared.u64 	%rd338, [%r1947];
	add.s64 	%rd339, %rd338, %rd25;
	shl.b64 	%rd340, %rd339, 2;
	add.s64 	%rd341, %rd24, %rd340;
	st.global.f32 	[%rd341+10752], %f176;
	bar.warp.sync 	-1;
	ld.shared.f32 	%f177, [%r301+12288];
	shl.b32 	%r1948, %r290, 3;
	add.s32 	%r1949, %r1932, %r1948;
	ld.shared.u64 	%rd342, [%r1949];
	add.s64 	%rd343, %rd342, %rd25;
	shl.b64 	%rd344, %rd343, 2;
	add.s64 	%rd345, %rd24, %rd344;
	st.global.f32 	[%rd345+12288], %f177;
	bar.warp.sync 	-1;
	ld.shared.f32 	%f178, [%r301+13824];
	shl.b32 	%r1950, %r291, 3;
	add.s32 	%r1951, %r1932, %r1950;
	ld.shared.u64 	%rd346, [%r1951];
	add.s64 	%rd347, %rd346, %rd25;
	shl.b64 	%rd348, %rd347, 2;
	add.s64 	%rd349, %rd24, %rd348;
	st.global.f32 	[%rd349+13824], %f178;
	bar.warp.sync 	-1;
	ld.shared.f32 	%f179, [%r301+15360];
	shl.b32 	%r1952, %r292, 3;
	add.s32 	%r1953, %r1932, %r1952;
	ld.shared.u64 	%rd350, [%r1953];
	add.s64 	%rd351, %rd350, %rd25;
	shl.b64 	%rd352, %rd351, 2;
	add.s64 	%rd353, %rd24, %rd352;
	st.global.f32 	[%rd353+15360], %f179;
	bar.warp.sync 	-1;
	ld.shared.f32 	%f180, [%r301+16896];
	shl.b32 	%r1954, %r293, 3;
	add.s32 	%r1955, %r1932, %r1954;
	ld.shared.u64 	%rd354, [%r1955];
	add.s64 	%rd355, %rd354, %rd25;
	shl.b64 	%rd356, %rd355, 2;
	add.s64 	%rd357, %rd24, %rd356;
	st.global.f32 	[%rd357+16896], %f180;
	bar.warp.sync 	-1;
	ld.shared.f32 	%f181, [%r301+18432];
	shl.b32 	%r1956, %r294, 3;
	add.s32 	%r1957, %r1932, %r1956;
	ld.shared.u64 	%rd358, [%r1957];
	add.s64 	%rd359, %rd358, %rd25;
	shl.b64 	%rd360, %rd359, 2;
	add.s64 	%rd361, %rd24, %rd360;
	st.global.f32 	[%rd361+18432], %f181;
	bar.warp.sync 	-1;
	ld.shared.f32 	%f182, [%r301+19968];
	shl.b32 	%r1958, %r295, 3;
	add.s32 	%r1959, %r1932, %r1958;
	ld.shared.u64 	%rd362, [%r1959];
	add.s64 	%rd363, %rd362, %rd25;
	shl.b64 	%rd364, %rd363, 2;
	add.s64 	%rd365, %rd24, %rd364;
	st.global.f32 	[%rd365+19968], %f182;
	bar.warp.sync 	-1;
	ld.shared.f32 	%f183, [%r301+21504];
	shl.b32 	%r1960, %r296, 3;
	add.s32 	%r1961, %r1932, %r1960;
	ld.shared.u64 	%rd366, [%r1961];
	add.s64 	%rd367, %rd366, %rd25;
	shl.b64 	%rd368, %rd367, 2;
	add.s64 	%rd369, %rd24, %rd368;
	st.global.f32 	[%rd369+21504], %f183;
	bar.warp.sync 	-1;
	ld.shared.f32 	%f184, [%r301+23040];
	shl.b32 	%r1962, %r297, 3;
	add.s32 	%r1963, %r1932, %r1962;
	ld.shared.u64 	%rd370, [%r1963];
	add.s64 	%rd371, %rd370, %rd25;
	shl.b64 	%rd372, %rd371, 2;
	add.s64 	%rd373, %rd24, %rd372;
	st.global.f32 	[%rd373+23040], %f184;
	bar.warp.sync 	-1;
	ld.shared.f32 	%f185, [%r301+24576];
	shl.b32 	%r1964, %r298, 3;
	add.s32 	%r1965, %r1932, %r1964;
	ld.shared.u64 	%rd374, [%r1965];
	add.s64 	%rd375, %rd374, %rd25;
	shl.b64 	%rd376, %rd375, 2;
	add.s64 	%rd377, %rd24, %rd376;
	st.global.f32 	[%rd377+24576], %f185;
	bar.warp.sync 	-1;
	bra.uni 	$L__BB9_333;
$L__BB9_298:
	ld.param.u32 	%r2048, [_ZN3cub18CUB_300001_SM_10006detail10radix_sort29DeviceRadixSortOnesweepKernelINS1_5radix10policy_hubIffyE10Policy1000ELNS0_9SortOrderE1EffyiiNS1_21identity_decomposer_tEEEvPT5_SB_PT3_PKSC_PT1_PKSG_PT2_PKSK_T4_iiT6__param_8];
	mad.lo.s32 	%r302, %r3, -6528, %r2048;
	shl.b32 	%r1966, %r282, 3;
	add.s32 	%r1968, %r1928, %r1966;
	ld.shared.u64 	%rd26, [%r1968+26112];
	setp.ge.s32 	%p341, %r300, %r302;
	@%p341 bra 	$L__BB9_300;
	ld.shared.f32 	%f186, [%r301];
	add.s64 	%rd378, %rd26, %rd25;
	shl.b64 	%rd379, %rd378, 2;
	add.s64 	%rd380, %rd24, %rd379;
	st.global.f32 	[%rd380], %f186;
$L__BB9_300:
	bar.warp.sync 	-1;
	shl.b32 	%r1969, %r283, 3;
	add.s32 	%r1971, %r1928, %r1969;
	ld.shared.u64 	%rd27, [%r1971+26112];
	add.s32 	%r1972, %r300, 384;
	setp.ge.s32 	%p342, %r1972, %r302;
	@%p342 bra 	$L__BB9_302;
	ld.shared.f32 	%f187, [%r301+1536];
	add.s64 	%rd381, %rd27, %rd25;
	shl.b64 	%rd382, %rd381, 2;
	add.s64 	%rd383, %rd24, %rd382;
	st.global.f32 	[%rd383+1536], %f187;
$L__BB9_302:
	bar.warp.sync 	-1;
	shl.b32 	%r1973, %r284, 3;
	add.s32 	%r1975, %r1928, %r1973;
	ld.shared.u64 	%rd28, [%r1975+26112];
	add.s32 	%r1976, %r300, 768;
	setp.ge.s32 	%p343, %r1976, %r302;
	@%p343 bra 	$L__BB9_304;
	ld.shared.f32 	%f188, [%r301+3072];
	add.s64 	%rd384, %rd28, %rd25;
	shl.b64 	%rd385, %rd384, 2;
	add.s64 	%rd386, %rd24, %rd385;
	st.global.f32 	[%rd386+3072], %f188;
$L__BB9_304:
	bar.warp.sync 	-1;
	shl.b32 	%r1977, %r285, 3;
	add.s32 	%r1979, %r1928, %r1977;
	ld.shared.u64 	%rd29, [%r1979+26112];
	add.s32 	%r1980, %r300, 1152;
	setp.ge.s32 	%p344, %r1980, %r302;
	@%p344 bra 	$L__BB9_306;
	ld.shared.f32 	%f189, [%r301+4608];
	add.s64 	%rd387, %rd29, %rd25;
	shl.b64 	%rd388, %rd387, 2;
	add.s64 	%rd389, %rd24, %rd388;
	st.global.f32 	[%rd389+4608], %f189;
$L__BB9_306:
	bar.warp.sync 	-1;
	shl.b32 	%r1981, %r286, 3;
	add.s32 	%r1983, %r1928, %r1981;
	ld.shared.u64 	%rd30, [%r1983+26112];
	add.s32 	%r1984, %r300, 1536;
	setp.ge.s32 	%p345, %r1984, %r302;
	@%p345 bra 	$L__BB9_308;
	ld.shared.f32 	%f190, [%r301+6144];
	add.s64 	%rd390, %rd30, %rd25;
	shl.b64 	%rd391, %rd390, 2;
	add.s64 	%rd392, %rd24, %rd391;
	st.global.f32 	[%rd392+6144], %f190;
$L__BB9_308:
	bar.warp.sync 	-1;
	shl.b32 	%r1985, %r287, 3;
	add.s32 	%r1987, %r1928, %r1985;
	ld.shared.u64 	%rd31, [%r1987+26112];
	add.s32 	%r1988, %r300, 1920;
	setp.ge.s32 	%p346, %r1988, %r302;
	@%p346 bra 	$L__BB9_310;
	ld.shared.f32 	%f191, [%r301+7680];
	add.s64 	%rd393, %rd31, %rd25;
	shl.b64 	%rd394, %rd393, 2;
	add.s64 	%rd395, %rd24, %rd394;
	st.global.f32 	[%rd395+7680], %f191;
$L__BB9_310:
	bar.warp.sync 	-1;
	shl.b32 	%r1989, %r288, 3;
	add.s32 	%r1991, %r1928, %r1989;
	ld.shared.u64 	%rd32, [%r1991+26112];
	add.s32 	%r1992, %r300, 2304;
	setp.ge.s32 	%p347, %r1992, %r302;
	@%p347 bra 	$L__BB9_312;
	ld.shared.f32 	%f192, [%r301+9216];
	add.s64 	%rd396, %rd32, %rd25;
	shl.b64 	%rd397, %rd396, 2;
	add.s64 	%rd398, %rd24, %rd397;
	st.global.f32 	[%rd398+9216], %f192;
$L__BB9_312:
	bar.warp.sync 	-1;
	shl.b32 	%r1993, %r289, 3;
	add.s32 	%r1995, %r1928, %r1993;
	ld.shared.u64 	%rd33, [%r1995+26112];
	add.s32 	%r1996, %r300, 2688;
	setp.ge.s32 	%p348, %r1996, %r302;
	@%p348 bra 	$L__BB9_314;
	ld.shared.f32 	%f193, [%r301+10752];
	add.s64 	%rd399, %rd33, %rd25;
	shl.b64 	%rd400, %rd399, 2;
	add.s64 	%rd401, %rd24, %rd400;
	st.global.f32 	[%rd401+10752], %f193;
$L__BB9_314:
	bar.warp.sync 	-1;
	shl.b32 	%r1997, %r290, 3;
	add.s32 	%r1999, %r1928, %r1997;
	ld.shared.u64 	%rd34, [%r1999+26112];
	or.b32  	%r2000, %r300, 3072;
	setp.ge.s32 	%p349, %r2000, %r302;
	@%p349 bra 	$L__BB9_316;
	ld.shared.f32 	%f194, [%r301+12288];
	add.s64 	%rd402, %rd34, %rd25;
	shl.b64 	%rd403, %rd402, 2;
	add.s64 	%rd404, %rd24, %rd403;
	st.global.f32 	[%rd404+12288], %f194;
$L__BB9_316:
	bar.warp.sync 	-1;
	shl.b32 	%r2001, %r291, 3;
	add.s32 	%r2003, %r1928, %r2001;
	ld.shared.u64 	%rd35, [%r2003+26112];
	add.s32 	%r2004, %r300, 3456;
	setp.ge.s32 	%p350, %r2004, %r302;
	@%p350 bra 	$L__BB9_318;
	ld.shared.f32 	%f195, [%r301+13824];
	add.s64 	%rd405, %rd35, %rd25;
	shl.b64 	%rd406, %rd405, 2;
	add.s64 	%rd407, %rd24, %rd406;
	st.global.f32 	[%rd407+13824], %f195;
$L__BB9_318:
	bar.warp.sync 	-1;
	shl.b32 	%r2005, %r292, 3;
	add.s32 	%r2007, %r1928, %r2005;
	ld.shared.u64 	%rd36, [%r2007+26112];
	add.s32 	%r2008, %r300, 3840;
	setp.ge.s32 	%p351, %r2008, %r302;
	@%p351 bra 	$L__BB9_320;
	ld.shared.f32 	%f196, [%r301+15360];
	add.s64 	%rd408, %rd36, %rd25;
	shl.b64 	%rd409, %rd408, 2;
	add.s64 	%rd410, %rd24, %rd409;
	st.global.f32 	[%rd410+15360], %f196;
$L__BB9_320:
	bar.warp.sync 	-1;
	shl.b32 	%r2009, %r293, 3;
	add.s32 	%r2011, %r1928, %r2009;
	ld.shared.u64 	%rd37, [%r2011+26112];
	add.s32 	%r2012, %r300, 4224;
	setp.ge.s32 	%p352, %r2012, %r302;
	@%p352 bra 	$L__BB9_322;
	ld.shared.f32 	%f197, [%r301+16896];
	add.s64 	%rd411, %rd37, %rd25;
	shl.b64 	%rd412, %rd411, 2;
	add.s64 	%rd413, %rd24, %rd412;
	st.global.f32 	[%rd413+16896], %f197;
$L__BB9_322:
	bar.warp.sync 	-1;
	shl.b32 	%r2013, %r294, 3;
	add.s32 	%r2015, %r1928, %r2013;
	ld.shared.u64 	%rd38, [%r2015+26112];
	add.s32 	%r2016, %r300, 4608;
	setp.ge.s32 	%p353, %r2016, %r302;
	@%p353 bra 	$L__BB9_324;
	ld.shared.f32 	%f198, [%r301+18432];
	add.s64 	%rd414, %rd38, %rd25;
	shl.b64 	%rd415, %rd414, 2;
	add.s64 	%rd416, %rd24, %rd415;
	st.global.f32 	[%rd416+18432], %f198;
$L__BB9_324:
	bar.warp.sync 	-1;
	shl.b32 	%r2017, %r295, 3;
	add.s32 	%r2019, %r1928, %r2017;
	ld.shared.u64 	%rd39, [%r2019+26112];
	add.s32 	%r2020, %r300, 4992;
	setp.ge.s32 	%p354, %r2020, %r302;
	@%p354 bra 	$L__BB9_326;
	ld.shared.f32 	%f199, [%r301+19968];
	add.s64 	%rd417, %rd39, %rd25;
	shl.b64 	%rd418, %rd417, 2;
	add.s64 	%rd419, %rd24, %rd418;
	st.global.f32 	[%rd419+19968], %f199;
$L__BB9_326:
	bar.warp.sync 	-1;
	shl.b32 	%r2021, %r296, 3;
	add.s32 	%r2023, %r1928, %r2021;
	ld.shared.u64 	%rd40, [%r2023+26112];
	add.s32 	%r2024, %r300, 5376;
	setp.ge.s32 	%p355, %r2024, %r302;
	@%p355 bra 	$L__BB9_328;
	ld.shared.f32 	%f200, [%r301+21504];
	add.s64 	%rd420, %rd40, %rd25;
	shl.b64 	%rd421, %rd420, 2;
	add.s64 	%rd422, %rd24, %rd421;
	st.global.f32 	[%rd422+21504], %f200;
$L__BB9_328:
	bar.warp.sync 	-1;
	shl.b32 	%r2025, %r297, 3;
	add.s32 	%r2027, %r1928, %r2025;
	ld.shared.u64 	%rd41, [%r2027+26112];
	add.s32 	%r2028, %r300, 5760;
	setp.ge.s32 	%p356, %r2028, %r302;
	@%p356 bra 	$L__BB9_330;
	ld.shared.f32 	%f201, [%r301+23040];
	add.s64 	%rd423, %rd41, %rd25;
	shl.b64 	%rd424, %rd423, 2;
	add.s64 	%rd425, %rd24, %rd424;
	st.global.f32 	[%rd425+23040], %f201;
$L__BB9_330:
	bar.warp.sync 	-1;
	shl.b32 	%r2029, %r298, 3;
	add.s32 	%r2031, %r1928, %r2029;
	ld.shared.u64 	%rd426, [%r2031+26112];
	add.s64 	%rd42, %rd426, %rd25;
	or.b32  	%r2032, %r300, 6144;
	setp.ge.s32 	%p357, %r2032, %r302;
	@%p357 bra 	$L__BB9_332;
	ld.shared.f32 	%f202, [%r301+24576];
	shl.b64 	%rd427, %rd42, 2;
	add.s64 	%rd428, %rd24, %rd427;
	st.global.f32 	[%rd428+24576], %f202;
$L__BB9_332:
	bar.warp.sync 	-1;
$L__BB9_333:
	ret;

}
	// .globl	_ZN10cuda_utils25create_causal_mask_kernelEiPb
.visible .entry _ZN10cuda_utils25create_causal_mask_kernelEiPb(
	.param .u32 _ZN10cuda_utils25create_causal_mask_kernelEiPb_param_0,
	.param .u64 .ptr .align 1 _ZN10cuda_utils25create_causal_mask_kernelEiPb_param_1
)
{
	.reg .pred 	%p<3>;
	.reg .b16 	%rs<2>;
	.reg .b32 	%r<12>;
	.reg .b64 	%rd<5>;

	ld.param.u32 	%r3, [_ZN10cuda_utils25create_causal_mask_kernelEiPb_param_0];
	ld.param.u64 	%rd1, [_ZN10cuda_utils25create_causal_mask_kernelEiPb_param_1];
	mov.u32 	%r4, %ctaid.y;
	mov.u32 	%r5, %ntid.y;
	mov.u32 	%r6, %tid.y;
	mad.lo.s32 	%r1, %r4, %r5, %r6;
	mov.u32 	%r7, %ctaid.x;
	mov.u32 	%r8, %ntid.x;
	mov.u32 	%r9, %tid.x;
	mad.lo.s32 	%r2, %r7, %r8, %r9;
	max.s32 	%r10, %r1, %r2;
	setp.ge.s32 	%p1, %r10, %r3;
	@%p1 bra 	$L__BB10_2;
	cvta.to.global.u64 	%rd2, %rd1;
	setp.ge.s32 	%p2, %r1, %r2;
	selp.u16 	%rs1, 1, 0, %p2;
	mad.lo.s32 	%r11, %r1, %r3, %r2;
	cvt.s64.s32 	%rd3, %r11;
	add.s64 	%rd4, %rd2, %rd3;
	st.global.u8 	[%rd4], %rs1;
$L__BB10_2:
	ret;

}
	// .globl	_ZN10cuda_utils24index_causal_mask_kernelEPKiiiPb
.visible .entry _ZN10cuda_utils24index_causal_mask_kernelEPKiiiPb(
	.param .u64 .ptr .align 1 _ZN10cuda_utils24index_causal_mask_kernelEPKiiiPb_param_0,
	.param .u32 _ZN10cuda_utils24index_causal_mask_kernelEPKiiiPb_param_1,
	.param .u32 _ZN10cuda_utils24index_causal_mask_kernelEPKiiiPb_param_2,
	.param .u64 .ptr .align 1 _ZN10cuda_utils24index_causal_mask_kernelEPKiiiPb_param_3
)
{
	.reg .pred 	%p<5>;
	.reg .b16 	%rs<2>;
	.reg .b32 	%r<13>;
	.reg .b64 	%rd<9>;

	ld.param.u64 	%rd1, [_ZN10cuda_utils24index_causal_mask_kernelEPKiiiPb_param_0];
	ld.param.u32 	%r4, [_ZN10cuda_utils24index_causal_mask_kernelEPKiiiPb_param_1];
	ld.param.u32 	%r3, [_ZN10cuda_utils24index_causal_mask_kernelEPKiiiPb_param_2];
	ld.param.u64 	%rd2, [_ZN10cuda_utils24index_causal_mask_kernelEPKiiiPb_param_3];
	mov.u32 	%r5, %ctaid.y;
	mov.u32 	%r6, %ntid.y;
	mov.u32 	%r7, %tid.y;
	mad.lo.s32 	%r1, %r5, %r6, %r7;
	mov.u32 	%r8, %ctaid.x;
	mov.u32 	%r9, %ntid.x;
	mov.u32 	%r10, %tid.x;
	mad.lo.s32 	%r2, %r8, %r9, %r10;
	setp.ge.s32 	%p1, %r1, %r4;
	setp.ge.s32 	%p2, %r2, %r3;
	or.pred  	%p3, %p1, %p2;
	@%p3 bra 	$L__BB11_2;
	cvta.to.global.u64 	%rd3, %rd1;
	cvta.to.global.u64 	%rd4, %rd2;
	mul.wide.u32 	%rd5, %r1, 4;
	add.s64 	%rd6, %rd3, %rd5;
	ld.global.u32 	%r11, [%rd6];
	setp.le.s32 	%p4, %r2, %r11;
	selp.u16 	%rs1, 1, 0, %p4;
	mad.lo.s32 	%r12, %r3, %r1, %r2;
	cvt.s64.s32 	%rd7, %r12;
	add.s64 	%rd8, %rd4, %rd7;
	st.global.u8 	[%rd8], %rs1;
$L__BB11_2:
	ret;

}
	// .globl	_ZN10cuda_utils13sample_kernelEPfPiS0_iiiS1_y
.visible .entry _ZN10cuda_utils13sample_kernelEPfPiS0_iiiS1_y(
	.param .u64 .ptr .align 1 _ZN10cuda_utils13sample_kernelEPfPiS0_iiiS1_y_param_0,
	.param .u64 .ptr .align 1 _ZN10cuda_utils13sample_kernelEPfPiS0_iiiS1_y_param_1,
	.param .u64 .ptr .align 1 _ZN10cuda_utils13sample_kernelEPfPiS0_iiiS1_y_param_2,
	.param .u32 _ZN10cuda_utils13sample_kernelEPfPiS0_iiiS1_y_param_3,
	.param .u32 _ZN10cuda_utils13sample_kernelEPfPiS0_iiiS1_y_param_4,
	.param .u32 _ZN10cuda_utils13sample_kernelEPfPiS0_iiiS1_y_param_5,
	.param .u64 .ptr .align 1 _ZN10cuda_utils13sample_kernelEPfPiS0_iiiS1_y_param_6,
	.param .u64 _ZN10cuda_utils13sample_kernelEPfPiS0_iiiS1_y_param_7
)
{
	.local .align 8 .b8 	__local_depot12[48];
	.reg .b64 	%SP;
	.reg .b64 	%SPL;
	.reg .pred 	%p<76>;
	.reg .b32 	%r<1289>;
	.reg .b32 	%f<91>;
	.reg .b64 	%rd<118>;

	mov.u64 	%SPL, __local_depot12;
	ld.param.u64 	%rd22, [_ZN10cuda_utils13sample_kernelEPfPiS0_iiiS1_y_param_1];
	ld.param.u64 	%rd23, [_ZN10cuda_utils13sample_kernelEPfPiS0_iiiS1_y_param_2];
	ld.param.u32 	%r560, [_ZN10cuda_utils13sample_kernelEPfPiS0_iiiS1_y_param_3];
	ld.param.u32 	%r562, [_ZN10cuda_utils13sample_kernelEPfPiS0_iiiS1_y_param_5];
	ld.param.u64 	%rd21, [_ZN10cuda_utils13sample_kernelEPfPiS0_iiiS1_y_param_7];
	cvta.to.global.u64 	%rd1, %rd23;
	cvta.to.global.u64 	%rd2, %rd22;
	mov.u32 	%r563, %ctaid.x;
	mov.u32 	%r564, %ntid.x;
	mov.u32 	%r565, %tid.x;
	mad.lo.s32 	%r1, %r563, %r564, %r565;
	setp.ge.s32 	%p1, %r1, %r562;
	@%p1 bra 	$L__BB12_135;
	add.u64 	%rd3, %SPL, 0;
	cvt.s64.s32 	%rd4, %r1;
	cvt.u32.u64 	%r566, %rd21;
	xor.b32  	%r567, %r566, -1429050551;
	mul.lo.s32 	%r568, %r567, 1099087573;
	{ .reg .b32 tmp; mov.b64 {tmp, %r569}, %rd21; }
	xor.b32  	%r570, %r569, -136515619;
	mul.lo.s32 	%r571, %r570, -1703105765;
	add.s32 	%r572, %r568, %r571;
	add.s32 	%r2, %r572, 6615241;
	add.s32 	%r1019, %r568, 123456789;
	st.local.v2.u32 	[%rd3], {%r2, %r1019};
	xor.b32  	%r573, %r568, 362436069;
	add.s32 	%r574, %r571, 521288629;
	st.local.v2.u32 	[%rd3+8], {%r573, %r574};
	xor.b32  	%r575, %r571, 88675123;
	add.s32 	%r1015, %r568, 5783321;
	st.local.v2.u32 	[%rd3+16], {%r575, %r1015};
	setp.eq.s32 	%p2, %r1, 0;
	@%p2 bra 	$L__BB12_116;
	mov.b32 	%r1002, 0;
	mov.u64 	%rd115, %rd4;
$L__BB12_3:
	mov.u64 	%rd5, %rd115;
	and.b64  	%rd6, %rd5, 3;
	setp.eq.s64 	%p3, %rd6, 0;
	@%p3 bra 	$L__BB12_115;
	mul.wide.u32 	%rd25, %r1002, 3200;
	mov.u64 	%rd26, precalc_xorwow_matrix;
	add.s64 	%rd7, %rd26, %rd25;
	mov.b32 	%r1015, 0;
	mov.u32 	%r1016, %r1015;
	mov.u32 	%r1017, %r1015;
	mov.u32 	%r1018, %r1015;
	mov.u32 	%r1019, %r1015;
	mov.u32 	%r1008, %r1015;
$L__BB12_5:
	mul.wide.u32 	%rd27, %r1008, 4;
	add.s64 	%rd28, %rd3, %rd27;
	ld.local.u32 	%r14, [%rd28+4];
	shl.b32 	%r15, %r1008, 5;
	mov.b32 	%r1014, 0;
$L__BB12_6:
	.pragma "nounroll";
	shr.u32 	%r579, %r14, %r1014;
	and.b32  	%r580, %r579, 1;
	setp.eq.b32 	%p4, %r580, 1;
	not.pred 	%p5, %p4;
	add.s32 	%r581, %r15, %r1014;
	mul.lo.s32 	%r582, %r581, 5;
	mul.wide.u32 	%rd29, %r582, 4;
	add.s64 	%rd8, %rd7, %rd29;
	@%p5 bra 	$L__BB12_8;
	ld.global.u32 	%r583, [%rd8];
	xor.b32  	%r1019, %r1019, %r583;
	ld.global.u32 	%r584, [%rd8+4];
	xor.b32  	%r1018, %r1018, %r584;
	ld.global.u32 	%r585, [%rd8+8];
	xor.b32  	%r1017, %r1017, %r585;
	ld.global.u32 	%r586, [%rd8+12];
	xor.b32  	%r1016, %r1016, %r586;
	ld.global.u32 	%r587, [%rd8+16];
	xor.b32  	%r1015, %r1015, %r587;
$L__BB12_8:
	and.b32  	%r589, %r579, 2;
	setp.eq.s32 	%p6, %r589, 0;
	@%p6 bra 	$L__BB12_10;
	ld.global.u32 	%r590, [%rd8+20];
	xor.b32  	%r1019, %r1019, %r590;
	ld.global.u32 	%r591, [%rd8+24];
	xor.b32  	%r1018, %r1018, %r591;
	ld.global.u32 	%r592, [%rd8+28];
	xor.b32  	%r1017, %r1017, %r592;
	ld.global.u32 	%r593, [%rd8+32];
	xor.b32  	%r1016, %r1016, %r593;
	ld.global.u32 	%r594, [%rd8+36];
	xor.b32  	%r1015, %r1015, %r594;
$L__BB12_10:
	and.b32  	%r596, %r579, 4;
	setp.eq.s32 	%p7, %r596, 0;
	@%p7 bra 	$L__BB12_12;
	ld.global.u32 	%r597, [%rd8+40];
	xor.b32  	%r1019, %r1019, %r597;
	ld.global.u32 	%r598, [%rd8+44];
	xor.b32  	%r1018, %r1018, %r598;
	ld.global.u32 	%r599, [%rd8+48];
	xor.b32  	%r1017, %r1017, %r599;
	ld.global.u32 	%r600, [%rd8+52];
	xor.b32  	%r1016, %r1016, %r600;
	ld.global.u32 	%r601, [%rd8+56];
	xor.b32  	%r1015, %r1015, %r601;
$L__BB12_12:
	and.b32  	%r603, %r579, 8;
	setp.eq.s32 	%p8, %r603, 0;
	@%p8 bra 	$L__BB12_14;
	ld.global.u32 	%r604, [%rd8+60];
	xor.b32  	%r1019, %r1019, %r604;
	ld.global.u32 	%r605, [%rd8+64];
	xor.b32  	%r1018, %r1018, %r605;
	ld.global.u32 	%r606, [%rd8+68];
	xor.b32  	%r1017, %r1017, %r606;
	ld.global.u32 	%r607, [%rd8+72];
	xor.b32  	%r1016, %r1016, %r607;
	ld.global.u32 	%r608, [%rd8+76];
	xor.b32  	%r1015, %r1015, %r608;
$L__BB12_14:
	and.b32  	%r610, %r579, 16;
	setp.eq.s32 	%p9, %r610, 0;
	@%p9 bra 	$L__BB12_16;
	ld.global.u32 	%r611, [%rd8+80];
	xor.b32  	%r1019, %r1019, %r611;
	ld.global.u32 	%r612, [%rd8+84];
	xor.b32  	%r1018, %r1018, %r612;
	ld.global.u32 	%r613, [%rd8+88];
	xor.b32  	%r1017, %r1017, %r613;
	ld.global.u32 	%r614, [%rd8+92];
	xor.b32  	%r1016, %r1016, %r614;
	ld.global.u32 	%r615, [%rd8+96];
	xor.b32  	%r1015, %r1015, %r615;
$L__BB12_16:
	and.b32  	%r617, %r579, 32;
	setp.eq.s32 	%p10, %r617, 0;
	@%p10 bra 	$L__BB12_18;
	ld.global.u32 	%r618, [%rd8+100];
	xor.b32  	%r1019, %r1019, %r618;
	ld.global.u32 	%r619, [%rd8+104];
	xor.b32  	%r1018, %r1018, %r619;
	ld.global.u32 	%r620, [%rd8+108];
	xor.b32  	%r1017, %r1017, %r620;
	ld.global.u32 	%r621, [%rd8+112];
	xor.b32  	%r1016, %r1016, %r621;
	ld.global.u32 	%r622, [%rd8+116];
	xor.b32  	%r1015, %r1015, %r622;
$L__BB12_18:
	and.b32  	%r624, %r579, 64;
	setp.eq.s32 	%p11, %r624, 0;
	@%p11 bra 	$L__BB12_20;
	ld.global.u32 	%r625, [%rd8+120];
	xor.b32  	%r1019, %r1019, %r625;
	ld.global.u32 	%r626, [%rd8+124];
	xor.b32  	%r1018, %r1018, %r626;
	ld.global.u32 	%r627, [%rd8+128];
	xor.b32  	%r1017, %r1017, %r627;
	ld.global.u32 	%r628, [%rd8+132];
	xor.b32  	%r1016, %r1016, %r628;
	ld.global.u32 	%r629, [%rd8+136];
	xor.b32  	%r1015, %r1015, %r629;
$L__BB12_20:
	and.b32  	%r631, %r579, 128;
	setp.eq.s32 	%p12, %r631, 0;
	@%p12 bra 	$L__BB12_22;
	ld.global.u32 	%r632, [%rd8+140];
	xor.b32  	%r1019, %r1019, %r632;
	ld.global.u32 	%r633, [%rd8+144];
	xor.b32  	%r1018, %r1018, %r633;
	ld.global.u32 	%r634, [%rd8+148];
	xor.b32  	%r1017, %r1017, %r634;
	ld.global.u32 	%r635, [%rd8+152];
	xor.b32  	%r1016, %r1016, %r635;
	ld.global.u32 	%r636, [%rd8+156];
	xor.b32  	%r1015, %r1015, %r636;
$L__BB12_22:
	and.b32  	%r638, %r579, 256;
	setp.eq.s32 	%p13, %r638, 0;
	@%p13 bra 	$L__BB12_24;
	ld.global.u32 	%r639, [%rd8+160];
	xor.b32  	%r1019, %r1019, %r639;
	ld.global.u32 	%r640, [%rd8+164];
	xor.b32  	%r1018, %r1018, %r640;
	ld.global.u32 	%r641, [%rd8+168];
	xor.b32  	%r1017, %r1017, %r641;
	ld.global.u32 	%r642, [%rd8+172];
	xor.b32  	%r1016, %r1016, %r642;
	ld.global.u32 	%r643, [%rd8+176];
	xor.b32  	%r1015, %r1015, %r643;
$L__BB12_24:
	and.b32  	%r645, %r579, 512;
	setp.eq.s32 	%p14, %r645, 0;
	@%p14 bra 	$L__BB12_26;
	ld.global.u32 	%r646, [%rd8+180];
	xor.b32  	%r1019, %r1019, %r646;
	ld.global.u32 	%r647, [%rd8+184];
	xor.b32  	%r1018, %r1018, %r647;
	ld.global.u32 	%r648, [%rd8+188];
	xor.b32  	%r1017, %r1017, %r648;
	ld.global.u32 	%r649, [%rd8+192];
	xor.b32  	%r1016, %r1016, %r649;
	ld.global.u32 	%r650, [%rd8+196];
	xor.b32  	%r1015, %r1015, %r650;
$L__BB12_26:
	and.b32  	%r652, %r579, 1024;
	setp.eq.s32 	%p15, %r652, 0;
	@%p15 bra 	$L__BB12_28;
	ld.global.u32 	%r653, [%rd8+200];
	xor.b32  	%r1019, %r1019, %r653;
	ld.global.u32 	%r654, [%rd8+204];
	xor.b32  	%r1018, %r1018, %r654;
	ld.global.u32 	%r655, [%rd8+208];
	xor.b32  	%r1017, %r1017, %r655;
	ld.global.u32 	%r656, [%rd8+212];
	xor.b32  	%r1016, %r1016, %r656;
	ld.global.u32 	%r657, [%rd8+216];
	xor.b32  	%r1015, %r1015, %r657;
$L__BB12_28:
	and.b32  	%r659, %r579, 2048;
	setp.eq.s32 	%p16, %r659, 0;
	@%p16 bra 	$L__BB12_30;
	ld.global.u32 	%r660, [%rd8+220];
	xor.b32  	%r1019, %r1019, %r660;
	ld.global.u32 	%r661, [%rd8+224];
	xor.b32  	%r1018, %r1018, %r661;
	ld.global.u32 	%r662, [%rd8+228];
	xor.b32  	%r1017, %r1017, %r662;
	ld.global.u32 	%r663, [%rd8+232];
	xor.b32  	%r1016, %r1016, %r663;
	ld.global.u32 	%r664, [%rd8+236];
	xor.b32  	%r1015, %r1015, %r664;
$L__BB12_30:
	and.b32  	%r666, %r579, 4096;
	setp.eq.s32 	%p17, %r666, 0;
	@%p17 bra 	$L__BB12_32;
	ld.global.u32 	%r667, [%rd8+240];
	xor.b32  	%r1019, %r1019, %r667;
	ld.global.u32 	%r668, [%rd8+244];
	xor.b32  	%r1018, %r1018, %r668;
	ld.global.u32 	%r669, [%rd8+248];
	xor.b32  	%r1017, %r1017, %r669;
	ld.global.u32 	%r670, [%rd8+252];
	xor.b32  	%r1016, %r1016, %r670;
	ld.global.u32 	%r671, [%rd8+256];
	xor.b32  	%r1015, %r1015, %r671;
$L__BB12_32:
	and.b32  	%r673, %r579, 8192;
	setp.eq.s32 	%p18, %r673, 0;
	@%p18 bra 	$L__BB12_34;
	ld.global.u32 	%r674, [%rd8+260];
	xor.b32  	%r1019, %r1019, %r674;
	ld.global.u32 	%r675, [%rd8+264];
	xor.b32  	%r1018, %r1018, %r675;
	ld.global.u32 	%r676, [%rd8+268];
	xor.b32  	%r1017, %r1017, %r676;
	ld.global.u32 	%r677, [%rd8+272];
	xor.b32  	%r1016, %r1016, %r677;
	ld.global.u32 	%r678, [%rd8+276];
	xor.b32  	%r1015, %r1015, %r678;
$L__BB12_34:
	and.b32  	%r680, %r579, 16384;
	setp.eq.s32 	%p19, %r680, 0;
	@%p19 bra 	$L__BB12_36;
	ld.global.u32 	%r681, [%rd8+280];
	xor.b32  	%r1019, %r1019, %r681;
	ld.global.u32 	%r682, [%rd8+284];
	xor.b32  	%r1018, %r1018, %r682;
	ld.global.u32 	%r683, [%rd8+288];
	xor.b32  	%r1017, %r1017, %r683;
	ld.global.u32 	%r684, [%rd8+292];
	xor.b32  	%r1016, %r1016, %r684;
	ld.global.u32 	%r685, [%rd8+296];
	xor.b32  	%r1015, %r1015, %r685;
$L__BB12_36:
	and.b32  	%r687, %r579, 32768;
	setp.eq.s32 	%p20, %r687, 0;
	@%p20 bra 	$L__BB12_38;
	ld.global.u32 	%r688, [%rd8+300];
	xor.b32  	%r1019, %r1019, %r688;
	ld.global.u32 	%r689, [%rd8+304];
	xor.b32  	%r1018, %r1018, %r689;
	ld.global.u32 	%r690, [%rd8+308];
	xor.b32  	%r1017, %r1017, %r690;
	ld.global.u32 	%r691, [%rd8+312];
	xor.b32  	%r1016, %r1016, %r691;
	ld.global.u32 	%r692, [%rd8+316];
	xor.b32  	%r1015, %r1015, %r692;
$L__BB12_38:
	add.s32 	%r1014, %r1014, 16;
	setp.ne.s32 	%p21, %r1014, 32;
	@%p21 bra 	$L__BB12_6;
	mad.lo.s32 	%r693, %r1008, -31, %r15;
	add.s32 	%r1008, %r693, 1;
	setp.ne.s32 	%p22, %r1008, 5;
	@%p22 bra 	$L__BB12_5;
	st.local.u32 	[%rd3+4], %r1019;
	st.local.v2.u32 	[%rd3+8], {%r1018, %r1017};
	st.local.v2.u32 	[%rd3+16], {%r1016, %r1015};
	setp.eq.s64 	%p23, %rd6, 1;
	@%p23 bra 	$L__BB12_115;
	mov.b32 	%r1015, 0;
	mov.u32 	%r1108, %r1015;
	mov.u32 	%r1109, %r1015;
	mov.u32 	%r1110, %r1015;
	mov.u32 	%r1019, %r1015;
	mov.u32 	%r1100, %r1015;
$L__BB12_42:
	mul.wide.u32 	%rd30, %r1100, 4;
	add.s64 	%rd31, %rd3, %rd30;
	ld.local.u32 	%r190, [%rd31+4];
	shl.b32 	%r191, %r1100, 5;
	mov.b32 	%r1106, 0;
$L__BB12_43:
	.pragma "nounroll";
	shr.u32 	%r696, %r190, %r1106;
	and.b32  	%r697, %r696, 1;
	setp.eq.b32 	%p24, %r697, 1;
	not.pred 	%p25, %p24;
	add.s32 	%r698, %r191, %r1106;
	mul.lo.s32 	%r699, %r698, 5;
	mul.wide.u32 	%rd32, %r699, 4;
	add.s64 	%rd9, %rd7, %rd32;
	@%p25 bra 	$L__BB12_45;
	ld.global.u32 	%r700, [%rd9];
	xor.b32  	%r1019, %r1019, %r700;
	ld.global.u32 	%r701, [%rd9+4];
	xor.b32  	%r1110, %r1110, %r701;
	ld.global.u32 	%r702, [%rd9+8];
	xor.b32  	%r1109, %r1109, %r702;
	ld.global.u32 	%r703, [%rd9+12];
	xor.b32  	%r1108, %r1108, %r703;
	ld.global.u32 	%r704, [%rd9+16];
	xor.b32  	%r1015, %r1015, %r704;
$L__BB12_45:
	and.b32  	%r706, %r696, 2;
	setp.eq.s32 	%p26, %r706, 0;
	@%p26 bra 	$L__BB12_47;
	ld.global.u32 	%r707, [%rd9+20];
	xor.b32  	%r1019, %r1019, %r707;
	ld.global.u32 	%r708, [%rd9+24];
	xor.b32  	%r1110, %r1110, %r708;
	ld.global.u32 	%r709, [%rd9+28];
	xor.b32  	%r1109, %r1109, %r709;
	ld.global.u32 	%r710, [%rd9+32];
	xor.b32  	%r1108, %r1108, %r710;
	ld.global.u32 	%r711, [%rd9+36];
	xor.b32  	%r1015, %r1015, %r711;
$L__BB12_47:
	and.b32  	%r713, %r696, 4;
	setp.eq.s32 	%p27, %r713, 0;
	@%p27 bra 	$L__BB12_49;
	ld.global.u32 	%r714, [%rd9+40];
	xor.b32  	%r1019, %r1019, %r714;
	ld.global.u32 	%r715, [%rd9+44];
	xor.b32  	%r1110, %r1110, %r715;
	ld.global.u32 	%r716, [%rd9+48];
	xor.b32  	%r1109, %r1109, %r716;
	ld.global.u32 	%r717, [%rd9+52];
	xor.b32  	%r1108, %r1108, %r717;
	ld.global.u32 	%r718, [%rd9+56];
	xor.b32  	%r1015, %r1015, %r718;
$L__BB12_49:
	and.b32  	%r720, %r696, 8;
	setp.eq.s32 	%p28, %r720, 0;
	@%p28 bra 	$L__BB12_51;
	ld.global.u32 	%r721, [%rd9+60];
	xor.b32  	%r1019, %r1019, %r721;
	ld.global.u32 	%r722, [%rd9+64];
	xor.b32  	%r1110, %r1110, %r722;
	ld.global.u32 	%r723, [%rd9+68];
	xor.b32  	%r1109, %r1109, %r723;
	ld.global.u32 	%r724, [%rd9+72];
	xor.b32  	%r1108, %r1108, %r724;
	ld.global.u32 	%r725, [%rd9+76];
	xor.b32  	%r1015, %r1015, %r725;
$L__BB12_51:
	and.b32  	%r727, %r696, 16;
	setp.eq.s32 	%p29, %r727, 0;
	@%p29 bra 	$L__BB12_53;
	ld.global.u32 	%r728, [%rd9+80];
	xor.b32  	%r1019, %r1019, %r728;
	ld.global.u32 	%r729, [%rd9+84];
	xor.b32  	%r1110, %r1110, %r729;
	ld.global.u32 	%r730, [%rd9+88];
	xor.b32  	%r1109, %r1109, %r730;
	ld.global.u32 	%r731, [%rd9+92];
	xor.b32  	%r1108, %r1108, %r731;
	ld.global.u32 	%r732, [%rd9+96];
	xor.b32  	%r1015, %r1015, %r732;
$L__BB12_53:
	and.b32  	%r734, %r696, 32;
	setp.eq.s32 	%p30, %r734, 0;
	@%p30 bra 	$L__BB12_55;
	ld.global.u32 	%r735, [%rd9+100];
	xor.b32  	%r1019, %r1019, %r735;
	ld.global.u32 	%r736, [%rd9+104];
	xor.b32  	%r1110, %r1110, %r736;
	ld.global.u32 	%r737, [%rd9+108];
	xor.b32  	%r1109, %r1109, %r737;
	ld.global.u32 	%r738, [%rd9+112];
	xor.b32  	%r1108, %r1108, %r738;
	ld.global.u32 	%r739, [%rd9+116];
	xor.b32  	%r1015, %r1015, %r739;
$L__BB12_55:
	and.b32  	%r741, %r696, 64;
	setp.eq.s32 	%p31, %r741, 0;
	@%p31 bra 	$L__BB12_57;
	ld.global.u32 	%r742, [%rd9+120];
	xor.b32  	%r1019, %r1019, %r742;
	ld.global.u32 	%r743, [%rd9+124];
	xor.b32  	%r1110, %r1110, %r743;
	ld.global.u32 	%r744, [%rd9+128];
	xor.b32  	%r1109, %r1109, %r744;
	ld.global.u32 	%r745, [%rd9+132];
	xor.b32  	%r1108, %r1108, %r745;
	ld.global.u32 	%r746, [%rd9+136];
	xor.b32  	%r1015, %r1015, %r746;
$L__BB12_57:
	and.b32  	%r748, %r696, 128;
	setp.eq.s32 	%p32, %r748, 0;
	@%p32 bra 	$L__BB12_59;
	ld.global.u32 	%r749, [%rd9+140];
	xor.b32  	%r1019, %r1019, %r749;
	ld.global.u32 	%r750, [%rd9+144];
	xor.b32  	%r1110, %r1110, %r750;
	ld.global.u32 	%r751, [%rd9+148];
	xor.b32  	%r1109, %r1109, %r751;
	ld.global.u32 	%r752, [%rd9+152];
	xor.b32  	%r1108, %r1108, %r752;
	ld.global.u32 	%r753, [%rd9+156];
	xor.b32  	%r1015, %r1015, %r753;
$L__BB12_59:
	and.b32  	%r755, %r696, 256;
	setp.eq.s32 	%p33, %r755, 0;
	@%p33 bra 	$L__BB12_61;
	ld.global.u32 	%r756, [%rd9+160];
	xor.b32  	%r1019, %r1019, %r756;
	ld.global.u32 	%r757, [%rd9+164];
	xor.b32  	%r1110, %r1110, %r757;
	ld.global.u32 	%r758, [%rd9+168];
	xor.b32  	%r1109, %r1109, %r758;
	ld.global.u32 	%r759, [%rd9+172];
	xor.b32  	%r1108, %r1108, %r759;
	ld.global.u32 	%r760, [%rd9+176];
	xor.b32  	%r1015, %r1015, %r760;
$L__BB12_61:
	and.b32  	%r762, %r696, 512;
	setp.eq.s32 	%p34, %r762, 0;
	@%p34 bra 	$L__BB12_63;
	ld.global.u32 	%r763, [%rd9+180];
	xor.b32  	%r1019, %r1019, %r763;
	ld.global.u32 	%r764, [%rd9+184];
	xor.b32  	%r1110, %r1110, %r764;
	ld.global.u32 	%r765, [%rd9+188];
	xor.b32  	%r1109, %r1109, %r765;
	ld.global.u32 	%r766, [%rd9+192];
	xor.b32  	%r1108, %r1108, %r766;
	ld.global.u32 	%r767, [%rd9+196];
	xor.b32  	%r1015, %r1015, %r767;
$L__BB12_63:
	and.b32  	%r769, %r696, 1024;
	setp.eq.s32 	%p35, %r769, 0;
	@%p35 bra 	$L__BB12_65;
	ld.global.u32 	%r770, [%rd9+200];
	xor.b32  	%r1019, %r1019, %r770;
	ld.global.u32 	%r771, [%rd9+204];
	xor.b32  	%r1110, %r1110, %r771;
	ld.global.u32 	%r772, [%rd9+208];
	xor.b32  	%r1109, %r1109, %r772;
	ld.global.u32 	%r773, [%rd9+212];
	xor.b32  	%r1108, %r1108, %r773;
	ld.global.u32 	%r774, [%rd9+216];
	xor.b32  	%r1015, %r1015, %r774;
$L__BB12_65:
	and.b32  	%r776, %r696, 2048;
	setp.eq.s32 	%p36, %r776, 0;
	@%p36 bra 	$L__BB12_67;
	ld.global.u32 	%r777, [%rd9+220];
	xor.b32  	%r1019, %r1019, %r777;
	ld.global.u32 	%r778, [%rd9+224];
	xor.b32  	%r1110, %r1110, %r778;
	ld.global.u32 	%r779, [%rd9+228];
	xor.b32  	%r1109, %r1109, %r779;
	ld.global.u32 	%r780, [%rd9+232];
	xor.b32  	%r1108, %r1108, %r780;
	ld.global.u32 	%r781, [%rd9+236];
	xor.b32  	%r1015, %r1015, %r781;
$L__BB12_67:
	and.b32  	%r783, %r696, 4096;
	setp.eq.s32 	%p37, %r783, 0;
	@%p37 bra 	$L__BB12_69;
	ld.global.u32 	%r784, [%rd9+240];
	xor.b32  	%r1019, %r1019, %r784;
	ld.global.u32 	%r785, [%rd9+244];
	xor.b32  	%r1110, %r1110, %r785;
	ld.global.u32 	%r786, [%rd9+248];
	xor.b32  	%r1109, %r1109, %r786;
	ld.global.u32 	%r787, [%rd9+252];
	xor.b32  	%r1108, %r1108, %r787;
	ld.global.u32 	%r788, [%rd9+256];
	xor.b32  	%r1015, %r1015, %r788;
$L__BB12_69:
	and.b32  	%r790, %r696, 8192;
	setp.eq.s32 	%p38, %r790, 0;
	@%p38 bra 	$L__BB12_71;
	ld.global.u32 	%r791, [%rd9+260];
	xor.b32  	%r1019, %r1019, %r791;
	ld.global.u32 	%r792, [%rd9+264];
	xor.b32  	%r1110, %r1110, %r792;
	ld.global.u32 	%r793, [%rd9+268];
	xor.b32  	%r1109, %r1109, %r793;
	ld.global.u32 	%r794, [%rd9+272];
	xor.b32  	%r1108, %r1108, %r794;
	ld.global.u32 	%r795, [%rd9+276];
	xor.b32  	%r1015, %r1015, %r795;
$L__BB12_71:
	and.b32  	%r797, %r696, 16384;
	setp.eq.s32 	%p39, %r797, 0;
	@%p39 bra 	$L__BB12_73;
	ld.global.u32 	%r798, [%rd9+280];
	xor.b32  	%r1019, %r1019, %r798;
	ld.global.u32 	%r799, [%rd9+284];
	xor.b32  	%r1110, %r1110, %r799;
	ld.global.u32 	%r800, [%rd9+288];
	xor.b32  	%r1109, %r1109, %r800;
	ld.global.u32 	%r801, [%rd9+292];
	xor.b32  	%r1108, %r1108, %r801;
	ld.global.u32 	%r802, [%rd9+296];
	xor.b32  	%r1015, %r1015, %r802;
$L__BB12_73:
	and.b32  	%r804, %r696, 32768;
	setp.eq.s32 	%p40, %r804, 0;
	@%p40 bra 	$L__BB12_75;
	ld.global.u32 	%r805, [%rd9+300];
	xor.b32  	%r1019, %r1019, %r805;
	ld.global.u32 	%r806, [%rd9+304];
	xor.b32  	%r1110, %r1110, %r806;
	ld.global.u32 	%r807, [%rd9+308];
	xor.b32  	%r1109, %r1109, %r807;
	ld.global.u32 	%r808, [%rd9+312];
	xor.b32  	%r1108, %r1108, %r808;
	ld.global.u32 	%r809, [%rd9+316];
	xor.b32  	%r1015, %r1015, %r809;
$L__BB12_75:
	add.s32 	%r1106, %r1106, 16;
	setp.ne.s32 	%p41, %r1106, 32;
	@%p41 bra 	$L__BB12_43;
	mad.lo.s32 	%r810, %r1100, -31, %r191;
	add.s32 	%r1100, %r810, 1;
	setp.ne.s32 	%p42, %r1100, 5;
	@%p42 bra 	$L__BB12_42;
	st.local.u32 	[%rd3+4], %r1019;
	st.local.v2.u32 	[%rd3+8], {%r1110, %r1109};
	st.local.v2.u32 	[%rd3+16], {%r1108, %r1015};
	setp.ne.s64 	%p43, %rd6, 3;
	@%p43 bra 	$L__BB12_115;
	mov.b32 	%r1015, 0;
	mov.u32 	%r1200, %r1015;
	mov.u32 	%r1201, %r1015;
	mov.u32 	%r1202, %r1015;
	mov.u32 	%r1019, %r1015;
	mov.u32 	%r1192, %r1015;
$L__BB12_79:
	mul.wide.u32 	%rd33, %r1192, 4;
	add.s64 	%rd34, %rd3, %rd33;
	ld.local.u32 	%r366, [%rd34+4];
	shl.b32 	%r367, %r1192, 5;
	mov.b32 	%r1198, 0;
$L__BB12_80:
	.pragma "nounroll";
	shr.u32 	%r813, %r366, %r1198;
	and.b32  	%r814, %r813, 1;
	setp.eq.b32 	%p44, %r814, 1;
	not.pred 	%p45, %p44;
	add.s32 	%r815, %r367, %r1198;
	mul.lo.s32 	%r816, %r815, 5;
	mul.wide.u32 	%rd35, %r816, 4;
	add.s64 	%rd10, %rd7, %rd35;
	@%p45 bra 	$L__BB12_82;
	ld.global.u32 	%r817, [%rd10];
	xor.b32  	%r1019, %r1019, %r817;
	ld.global.u32 	%r818, [%rd10+4];
	xor.b32  	%r1202, %r1202, %r818;
	ld.global.u32 	%r819, [%rd10+8];
	xor.b32  	%r1201, %r1201, %r819;
	ld.global.u32 	%r820, [%rd10+12];
	xor.b32  	%r1200, %r1200, %r820;
	ld.global.u32 	%r821, [%rd10+16];
	xor.b32  	%r1015, %r1015, %r821;
$L__BB12_82:
	and.b32  	%r823, %r813, 2;
	setp.eq.s32 	%p46, %r823, 0;
	@%p46 bra 	$L__BB12_84;
	ld.global.u32 	%r824, [%rd10+20];
	xor.b32  	%r1019, %r1019, %r824;
	ld.global.u32 	%r825, [%rd10+24];
	xor.b32  	%r1202, %r1202, %r825;
	ld.global.u32 	%r826, [%rd10+28];
	xor.b32  	%r1201, %r1201, %r826;
	ld.global.u32 	%r827, [%rd10+32];
	xor.b32  	%r1200, %r1200, %r827;
	ld.global.u32 	%r828, [%rd10+36];
	xor.b32  	%r1015, %r1015, %r828;
$L__BB12_84:
	and.b32  	%r830, %r813, 4;
	setp.eq.s32 	%p47, %r830, 0;
	@%p47 bra 	$L__BB12_86;
	ld.global.u32 	%r831, [%rd10+40];
	xor.b32  	%r1019, %r1019, %r831;
	ld.global.u32 	%r832, [%rd10+44];
	xor.b32  	%r1202, %r1202, %r832;
	ld.global.u32 	%r833, [%rd10+48];
	xor.b32  	%r1201, %r1201, %r833;
	ld.global.u32 	%r834, [%rd10+52];
	xor.b32  	%r1200, %r1200, %r834;
	ld.global.u32 	%r835, [%rd10+56];
	xor.b32  	%r1015, %r1015, %r835;
$L__BB12_86:
	and.b32  	%r837, %r813, 8;
	setp.eq.s32 	%p48, %r837, 0;
	@%p48 bra 	$L__BB12_88;
	ld.global.u32 	%r838, [%rd10+60];
	xor.b32  	%r1019, %r1019, %r838;
	ld.global.u32 	%r839, [%rd10+64];
	xor.b32  	%r1202, %r1202, %r839;
	ld.global.u32 	%r840, [%rd10+68];
	xor.b32  	%r1201, %r1201, %r840;
	ld.global.u32 	%r841, [%rd10+72];
	xor.b32  	%r1200, %r1200, %r841;
	ld.global.u32 	%r842, [%rd10+76];
	xor.b32  	%r1015, %r1015, %r842;
$L__BB12_88:
	and.b32  	%r844, %r813, 16;
	setp.eq.s32 	%p49, %r844, 0;
	@%p49 bra 	$L__BB12_90;
	ld.global.u32 	%r845, [%rd10+80];
	xor.b32  	%r1019, %r1019, %r845;
	ld.global.u32 	%r846, [%rd10+84];
	xor.b32  	%r1202, %r1202, %r846;
	ld.global.u32 	%r847, [%rd10+88];
	xor.b32  	%r1201, %r1201, %r847;
	ld.global.u32 	%r848, [%rd10+92];
	xor.b32  	%r1200, %r1200, %r848;
	ld.global.u32 	%r849, [%rd10+96];
	xor.b32  	%r1015, %r1015, %r849;
$L__BB12_90:
	and.b32  	%r851, %r813, 32;
	setp.eq.s32 	%p50, %r851, 0;
	@%p50 bra 	$L__BB12_92;
	ld.global.u32 	%r852, [%rd10+100];
	xor.b32  	%r1019, %r1019, %r852;
	ld.global.u32 	%r853, [%rd10+104];
	xor.b32  	%r1202, %r1202, %r853;
	ld.global.u32 	%r854, [%rd10+108];
	xor.b32  	%r1201, %r1201, %r854;
	ld.global.u32 	%r855, [%rd10+112];
	xor.b32  	%r1200, %r1200, %r855;
	ld.global.u32 	%r856, [%rd10+116];
	xor.b32  	%r1015, %r1015, %r856;
$L__BB12_92:
	and.b32  	%r858, %r813, 64;
	setp.eq.s32 	%p51, %r858, 0;
	@%p51 bra 	$L__BB12_94;
	ld.global.u32 	%r859, [%rd10+120];
	xor.b32  	%r1019, %r1019, %r859;
	ld.global.u32 	%r860, [%rd10+124];
	xor.b32  	%r1202, %r1202, %r860;
	ld.global.u32 	%r861, [%rd10+128];
	xor.b32  	%r1201, %r1201, %r861;
	ld.global.u32 	%r862, [%rd10+132];
	xor.b32  	%r1200, %r1200, %r862;
	ld.global.u32 	%r863, [%rd10+136];
	xor.b32  	%r1015, %r1015, %r863;
$L__BB12_94:
	and.b32  	%r865, %r813, 128;
	setp.eq.s32 	%p52, %r865, 0;
	@%p52 bra 	$L__BB12_96;
	ld.global.u32 	%r866, [%rd10+140];
	xor.b32  	%r1019, %r1019, %r866;
	ld.global.u32 	%r867, [%rd10+144];
	xor.b32  	%r1202, %r1202, %r867;
	ld.global.u32 	%r868, [%rd10+148];
	xor.b32  	%r1201, %r1201, %r868;
	ld.global.u32 	%r869, [%rd10+152];
	xor.b32  	%r1200, %r1200, %r869;
	ld.global.u32 	%r870, [%rd10+156];
	xor.b32  	%r1015, %r1015, %r870;
$L__BB12_96:
	and.b32  	%r872, %r813, 256;
	setp.eq.s32 	%p53, %r872, 0;
	@%p53 bra 	$L__BB12_98;
	ld.global.u32 	%r873, [%rd10+160];
	xor.b32  	%r1019, %r1019, %r873;
	ld.global.u32 	%r874, [%rd10+164];
	xor.b32  	%r1202, %r1202, %r874;
	ld.global.u32 	%r875, [%rd10+168];
	xor.b32  	%r1201, %r1201, %r875;
	ld.global.u32 	%r876, [%rd10+172];
	xor.b32  	%r1200, %r1200, %r876;
	ld.global.u32 	%r877, [%rd10+176];
	xor.b32  	%r1015, %r1015, %r877;
$L__BB12_98:
	and.b32  	%r879, %r813, 512;
	setp.eq.s32 	%p54, %r879, 0;
	@%p54 bra 	$L__BB12_100;
	ld.global.u32 	%r880, [%rd10+180];
	xor.b32  	%r1019, %r1019, %r880;
	ld.global.u32 	%r881, [%rd10+184];
	xor.b32  	%r1202, %r1202, %r881;
	ld.global.u32 	%r882, [%rd10+188];
	xor.b32  	%r1201, %r1201, %r882;
	ld.global.u32 	%r883, [%rd10+192];
	xor.b32  	%r1200, %r1200, %r883;
	ld.global.u32 	%r884, [%rd10+196];
	xor.b32  	%r1015, %r1015, %r884;
$L__BB12_100:
	and.b32  	%r886, %r813, 1024;
	setp.eq.s32 	%p55, %r886, 0;
	@%p55 bra 	$L__BB12_102;
	ld.global.u32 	%r887, [%rd10+200];
	xor.b32  	%r1019, %r1019, %r887;
	ld.global.u32 	%r888, [%rd10+204];
	xor.b32  	%r1202, %r1202, %r888;
	ld.global.u32 	%r889, [%rd10+208];
	xor.b32  	%r1201, %r1201, %r889;
	ld.global.u32 	%r890, [%rd10+212];
	xor.b32  	%r1200, %r1200, %r890;
	ld.global.u32 	%r891, [%rd10+216];
	xor.b32  	%r1015, %r1015, %r891;
$L__BB12_102:
	and.b32  	%r893, %r813, 2048;
	setp.eq.s32 	%p56, %r893, 0;
	@%p56 bra 	$L__BB12_104;
	ld.global.u32 	%r894, [%rd10+220];
	xor.b32  	%r1019, %r1019, %r894;
	ld.global.u32 	%r895, [%rd10+224];
	xor.b32  	%r1202, %r1202, %r895;
	ld.global.u32 	%r896, [%rd10+228];
	xor.b32  	%r1201, %r1201, %r896;
	ld.global.u32 	%r897, [%rd10+232];
	xor.b32  	%r1200, %r1200, %r897;
	ld.global.u32 	%r898, [%rd10+236];
	xor.b32  	%r1015, %r1015, %r898;
$L__BB12_104:
	and.b32  	%r900, %r813, 4096;
	setp.eq.s32 	%p57, %r900, 0;
	@%p57 bra 	$L__BB12_106;
	ld.global.u32 	%r901, [%rd10+240];
	xor.b32  	%r1019, %r1019, %r901;
	ld.global.u32 	%r902, [%rd10+244];
	xor.b32  	%r1202, %r1202, %r902;
	ld.global.u32 	%r903, [%rd10+248];
	xor.b32  	%r1201, %r1201, %r903;
	ld.global.u32 	%r904, [%rd10+252];
	xor.b32  	%r1200, %r1200, %r904;
	ld.global.u32 	%r905, [%rd10+256];
	xor.b32  	%r1015, %r1015, %r905;
$L__BB12_106:
	and.b32  	%r907, %r813, 8192;
	setp.eq.s32 	%p58, %r907, 0;
	@%p58 bra 	$L__BB12_108;
	ld.global.u32 	%r908, [%rd10+260];
	xor.b32  	%r1019, %r1019, %r908;
	ld.global.u32 	%r909, [%rd10+264];
	xor.b32  	%r1202, %r1202, %r909;
	ld.global.u32 	%r910, [%rd10+268];
	xor.b32  	%r1201, %r1201, %r910;
	ld.global.u32 	%r911, [%rd10+272];
	xor.b32  	%r1200, %r1200, %r911;
	ld.global.u32 	%r912, [%rd10+276];
	xor.b32  	%r1015, %r1015, %r912;
$L__BB12_108:
	and.b32  	%r914, %r813, 16384;
	setp.eq.s32 	%p59, %r914, 0;
	@%p59 bra 	$L__BB12_110;
	ld.global.u32 	%r915, [%rd10+280];
	xor.b32  	%r1019, %r1019, %r915;
	ld.global.u32 	%r916, [%rd10+284];
	xor.b32  	%r1202, %r1202, %r916;
	ld.global.u32 	%r917, [%rd10+288];
	xor.b32  	%r1201, %r1201, %r917;
	ld.global.u32 	%r918, [%rd10+292];
	xor.b32  	%r1200, %r1200, %r918;
	ld.global.u32 	%r919, [%rd10+296];
	xor.b32  	%r1015, %r1015, %r919;
$L__BB12_110:
	and.b32  	%r921, %r813, 32768;
	setp.eq.s32 	%p60, %r921, 0;
	@%p60 bra 	$L__BB12_112;
	ld.global.u32 	%r922, [%rd10+300];
	xor.b32  	%r1019, %r1019, %r922;
	ld.global.u32 	%r923, [%rd10+304];
	xor.b32  	%r1202, %r1202, %r923;
	ld.global.u32 	%r924, [%rd10+308];
	xor.b32  	%r1201, %r1201, %r924;
	ld.global.u32 	%r925, [%rd10+312];
	xor.b32  	%r1200, %r1200, %r925;
	ld.global.u32 	%r926, [%rd10+316];
	xor.b32  	%r1015, %r1015, %r926;
$L__BB12_112:
	add.s32 	%r1198, %r1198, 16;
	setp.ne.s32 	%p61, %r1198, 32;
	@%p61 bra 	$L__BB12_80;
	mad.lo.s32 	%r927, %r1192, -31, %r367;
	add.s32 	%r1192, %r927, 1;
	setp.ne.s32 	%p62, %r1192, 5;
	@%p62 bra 	$L__BB12_79;
	st.local.u32 	[%rd3+4], %r1019;
	st.local.v2.u32 	[%rd3+8], {%r1202, %r1201};
	st.local.v2.u32 	[%rd3+16], {%r1200, %r1015};
$L__BB12_115:
	shr.u64 	%rd115, %rd5, 2;
	add.s32 	%r1002, %r1002, 1;
	setp.gt.u64 	%p63, %rd5, 3;
	@%p63 bra 	$L__BB12_3;
$L__BB12_116:
	ld.param.u32 	%r999, [_ZN10cuda_utils13sample_kernelEPfPiS0_iiiS1_y_param_4];
	mul.lo.s32 	%r541, %r999, %r1;
	mul.wide.s32 	%rd36, %r541, 4;
	add.s64 	%rd12, %rd2, %rd36;
	setp.lt.s32 	%p64, %r560, 1;
	mov.f32 	%f89, 0f00000000;
	@%p64 bra 	$L__BB12_129;
	and.b32  	%r542, %r560, 15;
	setp.lt.u32 	%p65, %r560, 16;
	mov.f32 	%f89, 0f00000000;
	mov.b32 	%r1285, 0;
	@%p65 bra 	$L__BB12_120;
	and.b32  	%r1285, %r560, 2147483632;
	neg.s32 	%r1283, %r1285;
	add.s64 	%rd38, %rd36, %rd2;
	add.s64 	%rd116, %rd38, 32;
	mov.f32 	%f89, 0f00000000;
$L__BB12_119:
	.pragma "nounroll";
	ld.global.u32 	%r929, [%rd116+-32];
	add.s32 	%r930, %r929, %r541;
	mul.wide.s32 	%rd39, %r930, 4;
	add.s64 	%rd40, %rd1, %rd39;
	ld.global.f32 	%f21, [%rd40];
	add.f32 	%f22, %f89, %f21;
	ld.global.u32 	%r931, [%rd116+-28];
	add.s32 	%r932, %r931, %r541;
	mul.wide.s32 	%rd41, %r932, 4;
	add.s64 	%rd42, %rd1, %rd41;
	ld.global.f32 	%f23, [%rd42];
	add.f32 	%f24, %f22, %f23;
	ld.global.u32 	%r933, [%rd116+-24];
	add.s32 	%r934, %r933, %r541;
	mul.wide.s32 	%rd43, %r934, 4;
	add.s64 	%rd44, %rd1, %rd43;
	ld.global.f32 	%f25, [%rd44];
	add.f32 	%f26, %f24, %f25;
	ld.global.u32 	%r935, [%rd116+-20];
	add.s32 	%r936, %r935, %r541;
	mul.wide.s32 	%rd45, %r936, 4;
	add.s64 	%rd46, %rd1, %rd45;
	ld.global.f32 	%f27, [%rd46];
	add.f32 	%f28, %f26, %f27;
	ld.global.u32 	%r937, [%rd116+-16];
	add.s32 	%r938, %r937, %r541;
	mul.wide.s32 	%rd47, %r938, 4;
	add.s64 	%rd48, %rd1, %rd47;
	ld.global.f32 	%f29, [%rd48];
	add.f32 	%f30, %f28, %f29;
	ld.global.u32 	%r939, [%rd116+-12];
	add.s32 	%r940, %r939, %r541;
	mul.wide.s32 	%rd49, %r940, 4;
	add.s64 	%rd50, %rd1, %rd49;
	ld.global.f32 	%f31, [%rd50];
	add.f32 	%f32, %f30, %f31;
	ld.global.u32 	%r941, [%rd116+-8];
	add.s32 	%r942, %r941, %r541;
	mul.wide.s32 	%rd51, %r942, 4;
	add.s64 	%rd52, %rd1, %rd51;
	ld.global.f32 	%f33, [%rd52];
	add.f32 	%f34, %f32, %f33;
	ld.global.u32 	%r943, [%rd116+-4];
	add.s32 	%r944, %r943, %r541;
	mul.wide.s32 	%rd53, %r944, 4;
	add.s64 	%rd54, %rd1, %rd53;
	ld.global.f32 	%f35, [%rd54];
	add.f32 	%f36, %f34, %f35;
	ld.global.u32 	%r945, [%rd116];
	add.s32 	%r946, %r945, %r541;
	mul.wide.s32 	%rd55, %r946, 4;
	add.s64 	%rd56, %rd1, %rd55;
	ld.global.f32 	%f37, [%rd56];
	add.f32 	%f38, %f36, %f37;
	ld.global.u32 	%r947, [%rd116+4];
	add.s32 	%r948, %r947, %r541;
	mul.wide.s32 	%rd57, %r948, 4;
	add.s64 	%rd58, %rd1, %rd57;
	ld.global.f32 	%f39, [%rd58];
	add.f32 	%f40, %f38, %f39;
	ld.global.u32 	%r949, [%rd116+8];
	add.s32 	%r950, %r949, %r541;
	mul.wide.s32 	%rd59, %r950, 4;
	add.s64 	%rd60, %rd1, %rd59;
	ld.global.f32 	%f41, [%rd60];
	add.f32 	%f42, %f40, %f41;
	ld.global.u32 	%r951, [%rd116+12];
	add.s32 	%r952, %r951, %r541;
	mul.wide.s32 	%rd61, %r952, 4;
	add.s64 	%rd62, %rd1, %rd61;
	ld.global.f32 	%f43, [%rd62];
	add.f32 	%f44, %f42, %f43;
	ld.global.u32 	%r953, [%rd116+16];
	add.s32 	%r954, %r953, %r541;
	mul.wide.s32 	%rd63, %r954, 4;
	add.s64 	%rd64, %rd1, %rd63;
	ld.global.f32 	%f45, [%rd64];
	add.f32 	%f46, %f44, %f45;
	ld.global.u32 	%r955, [%rd116+20];
	add.s32 	%r956, %r955, %r541;
	mul.wide.s32 	%rd65, %r956, 4;
	add.s64 	%rd66, %rd1, %rd65;
	ld.global.f32 	%f47, [%rd66];
	add.f32 	%f48, %f46, %f47;
	ld.global.u32 	%r957, [%rd116+24];
	add.s32 	%r958, %r957, %r541;
	mul.wide.s32 	%rd67, %r958, 4;
	add.s64 	%rd68, %rd1, %rd67;
	ld.global.f32 	%f49, [%rd68];
	add.f32 	%f50, %f48, %f49;
	ld.global.u32 	%r959, [%rd116+28];
	add.s32 	%r960, %r959, %r541;
	mul.wide.s32 	%rd69, %r960, 4;
	add.s64 	%rd70, %rd1, %rd69;
	ld.global.f32 	%f51, [%rd70];
	add.f32 	%f89, %f50, %f51;
	add.s32 	%r1283, %r1283, 16;
	add.s64 	%rd116, %rd116, 64;
	setp.ne.s32 	%p66, %r1283, 0;
	@%p66 bra 	$L__BB12_119;
$L__BB12_120:
	setp.eq.s32 	%p67, %r542, 0;
	@%p67 bra 	$L__BB12_129;
	and.b32  	%r548, %r560, 7;
	setp.lt.u32 	%p68, %r542, 8;
	@%p68 bra 	$L__BB12_123;
	mul.wide.u32 	%rd71, %r1285, 4;
	add.s64 	%rd72, %rd12, %rd71;
	ld.global.u32 	%r961, [%rd72];
	add.s32 	%r962, %r961, %r541;
	mul.wide.s32 	%rd73, %r962, 4;
	add.s64 	%rd74, %rd1, %rd73;
	ld.global.f32 	%f53, [%rd74];
	add.f32 	%f54, %f89, %f53;
	ld.global.u32 	%r963, [%rd72+4];
	add.s32 	%r964, %r963, %r541;
	mul.wide.s32 	%rd75, %r964, 4;
	add.s64 	%rd76, %rd1, %rd75;
	ld.global.f32 	%f55, [%rd76];
	add.f32 	%f56, %f54, %f55;
	ld.global.u32 	%r965, [%rd72+8];
	add.s32 	%r966, %r965, %r541;
	mul.wide.s32 	%rd77, %r966, 4;
	add.s64 	%rd78, %rd1, %rd77;
	ld.global.f32 	%f57, [%rd78];
	add.f32 	%f58, %f56, %f57;
	ld.global.u32 	%r967, [%rd72+12];
	add.s32 	%r968, %r967, %r541;
	mul.wide.s32 	%rd79, %r968, 4;
	add.s64 	%rd80, %rd1, %rd79;
	ld.global.f32 	%f59, [%rd80];
	add.f32 	%f60, %f58, %f59;
	ld.global.u32 	%r969, [%rd72+16];
	add.s32 	%r970, %r969, %r541;
	mul.wide.s32 	%rd81, %r970, 4;
	add.s64 	%rd82, %rd1, %rd81;
	ld.global.f32 	%f61, [%rd82];
	add.f32 	%f62, %f60, %f61;
	ld.global.u32 	%r971, [%rd72+20];
	add.s32 	%r972, %r971, %r541;
	mul.wide.s32 	%rd83, %r972, 4;
	add.s64 	%rd84, %rd1, %rd83;
	ld.global.f32 	%f63, [%rd84];
	add.f32 	%f64, %f62, %f63;
	ld.global.u32 	%r973, [%rd72+24];
	add.s32 	%r974, %r973, %r541;
	mul.wide.s32 	%rd85, %r974, 4;
	add.s64 	%rd86, %rd1, %rd85;
	ld.global.f32 	%f65, [%rd86];
	add.f32 	%f66, %f64, %f65;
	ld.global.u32 	%r975, [%rd72+28];
	add.s32 	%r976, %r975, %r541;
	mul.wide.s32 	%rd87, %r976, 4;
	add.s64 	%rd88, %rd1, %rd87;
	ld.global.f32 	%f67, [%rd88];
	add.f32 	%f89, %f66, %f67;
	add.s32 	%r1285, %r1285, 8;
$L__BB12_123:
	setp.eq.s32 	%p69, %r548, 0;
	@%p69 bra 	$L__BB12_129;
	and.b32  	%r551, %r560, 3;
	setp.lt.u32 	%p70, %r548, 4;
	@%p70 bra 	$L__BB12_126;
	mul.wide.u32 	%rd89, %r1285, 4;
	add.s64 	%rd90, %rd12, %rd89;
	ld.global.u32 	%r977, [%rd90];
	add.s32 	%r978, %r977, %r541;
	mul.wide.s32 	%rd91, %r978, 4;
	add.s64 	%rd92, %rd1, %rd91;
	ld.global.f32 	%f69, [%rd92];
	add.f32 	%f70, %f89, %f69;
	ld.global.u32 	%r979, [%rd90+4];
	add.s32 	%r980, %r979, %r541;
	mul.wide.s32 	%rd93, %r980, 4;
	add.s64 	%rd94, %rd1, %rd93;
	ld.global.f32 	%f71, [%rd94];
	add.f32 	%f72, %f70, %f71;
	ld.global.u32 	%r981, [%rd90+8];
	add.s32 	%r982, %r981, %r541;
	mul.wide.s32 	%rd95, %r982, 4;
	add.s64 	%rd96, %rd1, %rd95;
	ld.global.f32 	%f73, [%rd96];
	add.f32 	%f74, %f72, %f73;
	ld.global.u32 	%r983, [%rd90+12];
	add.s32 	%r984, %r983, %r541;
	mul.wide.s32 	%rd97, %r984, 4;
	add.s64 	%rd98, %rd1, %rd97;
	ld.global.f32 	%f75, [%rd98];
	add.f32 	%f89, %f74, %f75;
	add.s32 	%r1285, %r1285, 4;
$L__BB12_126:
	setp.eq.s32 	%p71, %r551, 0;
	@%p71 bra 	$L__BB12_129;
	mul.wide.u32 	%rd100, %r1285, 4;
	add.s64 	%rd101, %rd36, %rd100;
	add.s64 	%rd117, %rd2, %rd101;
	neg.s32 	%r1287, %r551;
$L__BB12_128:
	.pragma "nounroll";
	ld.global.u32 	%r985, [%rd117];
	add.s32 	%r986, %r985, %r541;
	mul.wide.s32 	%rd102, %r986, 4;
	add.s64 	%rd103, %rd1, %rd102;
	ld.global.f32 	%f76, [%rd103];
	add.f32 	%f89, %f89, %f76;
	add.s64 	%rd117, %rd117, 4;
	add.s32 	%r1287, %r1287, 1;
	setp.ne.s32 	%p72, %r1287, 0;
	@%p72 bra 	$L__BB12_128;
$L__BB12_129:
	ld.param.u64 	%rd114, [_ZN10cuda_utils13sample_kernelEPfPiS0_iiiS1_y_param_6];
	cvta.to.global.u64 	%rd19, %rd114;
	setp.lt.s32 	%p73, %r560, 1;
	shr.u32 	%r987, %r1019, 2;
	xor.b32  	%r988, %r987, %r1019;
	shl.b32 	%r989, %r1015, 4;
	shl.b32 	%r990, %r988, 1;
	xor.b32  	%r991, %r990, %r989;
	xor.b32  	%r992, %r991, %r988;
	xor.b32  	%r993, %r992, %r1015;
	add.s32 	%r994, %r2, %r993;
	add.s32 	%r995, %r994, 362437;
	cvt.rn.f32.u32 	%f77, %r995;
	fma.rn.f32 	%f78, %f77, 0f2F800000, 0f2F000000;
	mul.f32 	%f14, %f89, %f78;
	@%p73 bra 	$L__BB12_134;
	mov.f32 	%f90, 0f00000000;
	mov.b32 	%r1288, 0;
	bra.uni 	$L__BB12_132;
$L__BB12_131:
	add.s32 	%r1288, %r1288, 1;
	setp.eq.s32 	%p75, %r1288, %r560;
	@%p75 bra 	$L__BB12_134;
$L__BB12_132:
	mul.wide.u32 	%rd104, %r1288, 4;
	add.s64 	%rd105, %rd12, %rd104;
	ld.global.u32 	%r559, [%rd105];
	add.s32 	%r997, %r559, %r541;
	mul.wide.s32 	%rd106, %r997, 4;
	add.s64 	%rd107, %rd1, %rd106;
	ld.global.f32 	%f80, [%rd107];
	add.f32 	%f90, %f90, %f80;
	setp.leu.f32 	%p74, %f90, %f14;
	@%p74 bra 	$L__BB12_131;
	shl.b64 	%rd112, %rd4, 2;
	add.s64 	%rd113, %rd19, %rd112;
	st.global.u32 	[%rd113], %r559;
	bra.uni 	$L__BB12_135;
$L__BB12_134:
	mul.wide.s32 	%rd108, %r560, 4;
	add.s64 	%rd109, %rd12, %rd108;
	ld.global.u32 	%r998, [%rd109+-4];
	shl.b64 	%rd110, %rd4, 2;
	add.s64 	%rd111, %rd19, %rd110;
	st.global.u32 	[%rd111], %r998;
$L__BB12_135:
	ret;

}
	// .globl	_ZN10cuda_utils25compute_topk_probs_kernelEPfiiiS0_
.visible .entry _ZN10cuda_utils25compute_topk_probs_kernelEPfiiiS0_(
	.param .u64 .ptr .align 1 _ZN10cuda_utils25compute_topk_probs_kernelEPfiiiS0__param_0,
	.param .u32 _ZN10cuda_utils25compute_topk_probs_kernelEPfiiiS0__param_1,
	.param .u32 _ZN10cuda_utils25compute_topk_probs_kernelEPfiiiS0__param_2,
	.param .u32 _ZN10cuda_utils25compute_topk_probs_kernelEPfiiiS0__param_3,
	.param .u64 .ptr .align 1 _ZN10cuda_utils25compute_topk_probs_kernelEPfiiiS0__param_4
)
{
	.reg .pred 	%p<58>;
	.reg .b32 	%r<112>;
	.reg .b32 	%f<366>;
	.reg .b64 	%rd<54>;

	ld.param.u64 	%rd15, [_ZN10cuda_utils25compute_topk_probs_kernelEPfiiiS0__param_0];
	ld.param.u32 	%r51, [_ZN10cuda_utils25compute_topk_probs_kernelEPfiiiS0__param_2];
	ld.param.u32 	%r52, [_ZN10cuda_utils25compute_topk_probs_kernelEPfiiiS0__param_3];
	ld.param.u64 	%rd16, [_ZN10cuda_utils25compute_topk_probs_kernelEPfiiiS0__param_4];
	cvta.to.global.u64 	%rd1, %rd16;
	mov.u32 	%r53, %ctaid.x;
	mov.u32 	%r54, %ntid.x;
	mov.u32 	%r55, %tid.x;
	mad.lo.s32 	%r1, %r53, %r54, %r55;
	setp.ge.s32 	%p1, %r1, %r52;
	@%p1 bra 	$L__BB13_39;
	cvta.to.global.u64 	%rd2, %rd15;
	mul.lo.s32 	%r2, %r51, %r1;
	mul.wide.s32 	%rd17, %r2, 4;
	add.s64 	%rd3, %rd2, %rd17;
	setp.lt.s32 	%p2, %r51, 1;
	mov.f32 	%f356, 0fFF800000;
	@%p2 bra 	$L__BB13_14;
	and.b32  	%r3, %r51, 15;
	setp.lt.u32 	%p3, %r51, 16;
	mov.f32 	%f356, 0fFF800000;
	mov.b32 	%r95, 0;
	@%p3 bra 	$L__BB13_5;
	and.b32  	%r95, %r51, 2147483632;
	neg.s32 	%r99, %r95;
	add.s64 	%rd19, %rd17, %rd2;
	add.s64 	%rd52, %rd19, 32;
	mov.f32 	%f356, 0fFF800000;
$L__BB13_4:
	.pragma "nounroll";
	ld.global.f32 	%f30, [%rd52+-32];
	setp.gt.f32 	%p4, %f30, %f356;
	selp.f32 	%f31, %f30, %f356, %p4;
	ld.global.f32 	%f32, [%rd52+-28];
	setp.gt.f32 	%p5, %f32, %f31;
	selp.f32 	%f33, %f32, %f31, %p5;
	ld.global.f32 	%f34, [%rd52+-24];
	setp.gt.f32 	%p6, %f34, %f33;
	selp.f32 	%f35, %f34, %f33, %p6;
	ld.global.f32 	%f36, [%rd52+-20];
	setp.gt.f32 	%p7, %f36, %f35;
	selp.f32 	%f37, %f36, %f35, %p7;
	ld.global.f32 	%f38, [%rd52+-16];
	setp.gt.f32 	%p8, %f38, %f37;
	selp.f32 	%f39, %f38, %f37, %p8;
	ld.global.f32 	%f40, [%rd52+-12];
	setp.gt.f32 	%p9, %f40, %f39;
	selp.f32 	%f41, %f40, %f39, %p9;
	ld.global.f32 	%f42, [%rd52+-8];
	setp.gt.f32 	%p10, %f42, %f41;
	selp.f32 	%f43, %f42, %f41, %p10;
	ld.global.f32 	%f44, [%rd52+-4];
	setp.gt.f32 	%p11, %f44, %f43;
	selp.f32 	%f45, %f44, %f43, %p11;
	ld.global.f32 	%f46, [%rd52];
	setp.gt.f32 	%p12, %f46, %f45;
	selp.f32 	%f47, %f46, %f45, %p12;
	ld.global.f32 	%f48, [%rd52+4];
	setp.gt.f32 	%p13, %f48, %f47;
	selp.f32 	%f49, %f48, %f47, %p13;
	ld.global.f32 	%f50, [%rd52+8];
	setp.gt.f32 	%p14, %f50, %f49;
	selp.f32 	%f51, %f50, %f49, %p14;
	ld.global.f32 	%f52, [%rd52+12];
	setp.gt.f32 	%p15, %f52, %f51;
	selp.f32 	%f53, %f52, %f51, %p15;
	ld.global.f32 	%f54, [%rd52+16];
	setp.gt.f32 	%p16, %f54, %f53;
	selp.f32 	%f55, %f54, %f53, %p16;
	ld.global.f32 	%f56, [%rd52+20];
	setp.gt.f32 	%p17, %f56, %f55;
	selp.f32 	%f57, %f56, %f55, %p17;
	ld.global.f32 	%f58, [%rd52+24];
	setp.gt.f32 	%p18, %f58, %f57;
	selp.f32 	%f59, %f58, %f57, %p18;
	ld.global.f32 	%f60, [%rd52+28];
	setp.gt.f32 	%p19, %f60, %f59;
	selp.f32 	%f356, %f60, %f59, %p19;
	add.s32 	%r99, %r99, 16;
	add.s64 	%rd52, %rd52, 64;
	setp.eq.s32 	%p20, %r99, 0;
	@%p20 bra 	$L__BB13_5;
	bra.uni 	$L__BB13_4;
$L__BB13_5:
	setp.eq.s32 	%p21, %r3, 0;
	@%p21 bra 	$L__BB13_14;
	and.b32  	%r7, %r51, 7;
	setp.lt.u32 	%p22, %r3, 8;
	@%p22 bra 	$L__BB13_8;
	mul.wide.u32 	%rd20, %r95, 4;
	add.s64 	%rd21, %rd3, %rd20;
	ld.global.f32 	%f62, [%rd21];
	setp.gt.f32 	%p23, %f62, %f356;
	selp.f32 	%f63, %f62, %f356, %p23;
	ld.global.f32 	%f64, [%rd21+4];
	setp.gt.f32 	%p24, %f64, %f63;
	selp.f32 	%f65, %f64, %f63, %p24;
	ld.global.f32 	%f66, [%rd21+8];
	setp.gt.f32 	%p25, %f66, %f65;
	selp.f32 	%f67, %f66, %f65, %p25;
	ld.global.f32 	%f68, [%rd21+12];
	setp.gt.f32 	%p26, %f68, %f67;
	selp.f32 	%f69, %f68, %f67, %p26;
	ld.global.f32 	%f70, [%rd21+16];
	setp.gt.f32 	%p27, %f70, %f69;
	selp.f32 	%f71, %f70, %f69, %p27;
	ld.global.f32 	%f72, [%rd21+20];
	setp.gt.f32 	%p28, %f72, %f71;
	selp.f32 	%f73, %f72, %f71, %p28;
	ld.global.f32 	%f74, [%rd21+24];
	setp.gt.f32 	%p29, %f74, %f73;
	selp.f32 	%f75, %f74, %f73, %p29;
	ld.global.f32 	%f76, [%rd21+28];
	setp.gt.f32 	%p30, %f76, %f75;
	selp.f32 	%f356, %f76, %f75, %p30;
	add.s32 	%r95, %r95, 8;
$L__BB13_8:
	setp.eq.s32 	%p31, %r7, 0;
	@%p31 bra 	$L__BB13_14;
	and.b32  	%r10, %r51, 3;
	setp.lt.u32 	%p32, %r7, 4;
	@%p32 bra 	$L__BB13_11;
	mul.wide.u32 	%rd22, %r95, 4;
	add.s64 	%rd23, %rd3, %rd22;
	ld.global.f32 	%f78, [%rd23];
	setp.gt.f32 	%p33, %f78, %f356;
	selp.f32 	%f79, %f78, %f356, %p33;
	ld.global.f32 	%f80, [%rd23+4];
	setp.gt.f32 	%p34, %f80, %f79;
	selp.f32 	%f81, %f80, %f79, %p34;
	ld.global.f32 	%f82, [%rd23+8];
	setp.gt.f32 	%p35, %f82, %f81;
	selp.f32 	%f83, %f82, %f81, %p35;
	ld.global.f32 	%f84, [%rd23+12];
	setp.gt.f32 	%p36, %f84, %f83;
	selp.f32 	%f356, %f84, %f83, %p36;
	add.s32 	%r95, %r95, 4;
$L__BB13_11:
	setp.eq.s32 	%p37, %r10, 0;
	@%p37 bra 	$L__BB13_14;
	mul.wide.u32 	%rd25, %r95, 4;
	add.s64 	%rd26, %rd17, %rd25;
	add.s64 	%rd51, %rd2, %rd26;
	neg.s32 	%r98, %r10;
$L__BB13_13:
	.pragma "nounroll";
	ld.global.f32 	%f85, [%rd51];
	setp.gt.f32 	%p38, %f85, %f356;
	selp.f32 	%f356, %f85, %f356, %p38;
	add.s64 	%rd51, %rd51, 4;
	add.s32 	%r98, %r98, 1;
	setp.ne.s32 	%p39, %r98, 0;
	@%p39 bra 	$L__BB13_13;
$L__BB13_14:
	setp.lt.s32 	%p40, %r51, 1;
	mov.f32 	%f364, 0f00000000;
	@%p40 bra 	$L__BB13_26;
	and.b32  	%r16, %r51, 7;
	setp.lt.u32 	%p41, %r51, 8;
	mov.f32 	%f364, 0f00000000;
	mov.b32 	%r100, 0;
	@%p41 bra 	$L__BB13_18;
	and.b32  	%r100, %r51, 2147483640;
	neg.s32 	%r104, %r100;
	add.s64 	%rd28, %rd17, %rd2;
	add.s64 	%rd53, %rd28, 16;
	add.s64 	%rd9, %rd1, 16;
	mov.f32 	%f364, 0f00000000;
	mov.u32 	%r103, %r2;
$L__BB13_17:
	.pragma "nounroll";
	mul.wide.s32 	%rd29, %r103, 4;
	add.s64 	%rd30, %rd9, %rd29;
	ld.global.f32 	%f90, [%rd53+-16];
	sub.f32 	%f91, %f90, %f356;
	fma.rn.f32 	%f92, %f91, 0f3BBB989D, 0f3F000000;
	cvt.sat.f32.f32 	%f93, %f92;
	mov.f32 	%f94, 0f4B400001;
	mov.f32 	%f95, 0f437C0000;
	fma.rm.f32 	%f96, %f93, %f95, %f94;
	add.f32 	%f97, %f96, 0fCB40007F;
	neg.f32 	%f98, %f97;
	fma.rn.f32 	%f99, %f91, 0f3FB8AA3B, %f98;
	fma.rn.f32 	%f100, %f91, 0f32A57060, %f99;
	mov.b32 	%r58, %f96;
	shl.b32 	%r59, %r58, 23;
	mov.b32 	%f101, %r59;
	ex2.approx.ftz.f32 	%f102, %f100;
	mul.f32 	%f103, %f102, %f101;
	st.global.f32 	[%rd30+-16], %f103;
	add.f32 	%f104, %f364, %f103;
	ld.global.f32 	%f105, [%rd53+-12];
	sub.f32 	%f106, %f105, %f356;
	fma.rn.f32 	%f107, %f106, 0f3BBB989D, 0f3F000000;
	cvt.sat.f32.f32 	%f108, %f107;
	fma.rm.f32 	%f109, %f108, %f95, %f94;
	add.f32 	%f110, %f109, 0fCB40007F;
	neg.f32 	%f111, %f110;
	fma.rn.f32 	%f112, %f106, 0f3FB8AA3B, %f111;
	fma.rn.f32 	%f113, %f106, 0f32A57060, %f112;
	mov.b32 	%r60, %f109;
	shl.b32 	%r61, %r60, 23;
	mov.b32 	%f114, %r61;
	ex2.approx.ftz.f32 	%f115, %f113;
	mul.f32 	%f116, %f115, %f114;
	st.global.f32 	[%rd30+-12], %f116;
	add.f32 	%f117, %f104, %f116;
	ld.global.f32 	%f118, [%rd53+-8];
	sub.f32 	%f119, %f118, %f356;
	fma.rn.f32 	%f120, %f119, 0f3BBB989D, 0f3F000000;
	cvt.sat.f32.f32 	%f121, %f120;
	fma.rm.f32 	%f122, %f121, %f95, %f94;
	add.f32 	%f123, %f122, 0fCB40007F;
	neg.f32 	%f124, %f123;
	fma.rn.f32 	%f125, %f119, 0f3FB8AA3B, %f124;
	fma.rn.f32 	%f126, %f119, 0f32A57060, %f125;
	mov.b32 	%r62, %f122;
	shl.b32 	%r63, %r62, 23;
	mov.b32 	%f127, %r63;
	ex2.approx.ftz.f32 	%f128, %f126;
	mul.f32 	%f129, %f128, %f127;
	st.global.f32 	[%rd30+-8], %f129;
	add.f32 	%f130, %f117, %f129;
	ld.global.f32 	%f131, [%rd53+-4];
	sub.f32 	%f132, %f131, %f356;
	fma.rn.f32 	%f133, %f132, 0f3BBB989D, 0f3F000000;
	cvt.sat.f32.f32 	%f134, %f133;
	fma.rm.f32 	%f135, %f134, %f95, %f94;
	add.f32 	%f136, %f135, 0fCB40007F;
	neg.f32 	%f137, %f136;
	fma.rn.f32 	%f138, %f132, 0f3FB8AA3B, %f137;
	fma.rn.f32 	%f139, %f132, 0f32A57060, %f138;
	mov.b32 	%r64, %f135;
	shl.b32 	%r65, %r64, 23;
	mov.b32 	%f140, %r65;
	ex2.approx.ftz.f32 	%f141, %f139;
	mul.f32 	%f142, %f141, %f140;
	st.global.f32 	[%rd30+-4], %f142;
	add.f32 	%f143, %f130, %f142;
	ld.global.f32 	%f144, [%rd53];
	sub.f32 	%f145, %f144, %f356;
	fma.rn.f32 	%f146, %f145, 0f3BBB989D, 0f3F000000;
	cvt.sat.f32.f32 	%f147, %f146;
	fma.rm.f32 	%f148, %f147, %f95, %f94;
	add.f32 	%f149, %f148, 0fCB40007F;
	neg.f32 	%f150, %f149;
	fma.rn.f32 	%f151, %f145, 0f3FB8AA3B, %f150;
	fma.rn.f32 	%f152, %f145, 0f32A57060, %f151;
	mov.b32 	%r66, %f148;
	shl.b32 	%r67, %r66, 23;
	mov.b32 	%f153, %r67;
	ex2.approx.ftz.f32 	%f154, %f152;
	mul.f32 	%f155, %f154, %f153;
	st.global.f32 	[%rd30], %f155;
	add.f32 	%f156, %f143, %f155;
	ld.global.f32 	%f157, [%rd53+4];
	sub.f32 	%f158, %f157, %f356;
	fma.rn.f32 	%f159, %f158, 0f3BBB989D, 0f3F000000;
	cvt.sat.f32.f32 	%f160, %f159;
	fma.rm.f32 	%f161, %f160, %f95, %f94;
	add.f32 	%f162, %f161, 0fCB40007F;
	neg.f32 	%f163, %f162;
	fma.rn.f32 	%f164, %f158, 0f3FB8AA3B, %f163;
	fma.rn.f32 	%f165, %f158, 0f32A57060, %f164;
	mov.b32 	%r68, %f161;
	shl.b32 	%r69, %r68, 23;
	mov.b32 	%f166, %r69;
	ex2.approx.ftz.f32 	%f167, %f165;
	mul.f32 	%f168, %f167, %f166;
	st.global.f32 	[%rd30+4], %f168;
	add.f32 	%f169, %f156, %f168;
	ld.global.f32 	%f170, [%rd53+8];
	sub.f32 	%f171, %f170, %f356;
	fma.rn.f32 	%f172, %f171, 0f3BBB989D, 0f3F000000;
	cvt.sat.f32.f32 	%f173, %f172;
	fma.rm.f32 	%f174, %f173, %f95, %f94;
	add.f32 	%f175, %f174, 0fCB40007F;
	neg.f32 	%f176, %f175;
	fma.rn.f32 	%f177, %f171, 0f3FB8AA3B, %f176;
	fma.rn.f32 	%f178, %f171, 0f32A57060, %f177;
	mov.b32 	%r70, %f174;
	shl.b32 	%r71, %r70, 23;
	mov.b32 	%f179, %r71;
	ex2.approx.ftz.f32 	%f180, %f178;
	mul.f32 	%f181, %f180, %f179;
	st.global.f32 	[%rd30+8], %f181;
	add.f32 	%f182, %f169, %f181;
	ld.global.f32 	%f183, [%rd53+12];
	sub.f32 	%f184, %f183, %f356;
	fma.rn.f32 	%f185, %f184, 0f3BBB989D, 0f3F000000;
	cvt.sat.f32.f32 	%f186, %f185;
	fma.rm.f32 	%f187, %f186, %f95, %f94;
	add.f32 	%f188, %f187, 0fCB40007F;
	neg.f32 	%f189, %f188;
	fma.rn.f32 	%f190, %f184, 0f3FB8AA3B, %f189;
	fma.rn.f32 	%f191, %f184, 0f32A57060, %f190;
	mov.b32 	%r72, %f187;
	shl.b32 	%r73, %r72, 23;
	mov.b32 	%f192, %r73;
	ex2.approx.ftz.f32 	%f193, %f191;
	mul.f32 	%f194, %f193, %f192;
	st.global.f32 	[%rd30+12], %f194;
	add.f32 	%f364, %f182, %f194;
	add.s32 	%r104, %r104, 8;
	add.s64 	%rd53, %rd53, 32;
	add.s32 	%r103, %r103, 8;
	setp.eq.s32 	%p42, %r104, 0;
	@%p42 bra 	$L__BB13_18;
	bra.uni 	$L__BB13_17;
$L__BB13_18:
	setp.eq.s32 	%p43, %r16, 0;
	@%p43 bra 	$L__BB13_26;
	and.b32  	%r22, %r51, 3;
	setp.lt.u32 	%p44, %r16, 4;
	@%p44 bra 	$L__BB13_21;
	mul.wide.u32 	%rd31, %r100, 4;
	add.s64 	%rd32, %rd3, %rd31;
	ld.global.f32 	%f196, [%rd32];
	sub.f32 	%f197, %f196, %f356;
	fma.rn.f32 	%f198, %f197, 0f3BBB989D, 0f3F000000;
	cvt.sat.f32.f32 	%f199, %f198;
	mov.f32 	%f200, 0f4B400001;
	mov.f32 	%f201, 0f437C0000;
	fma.rm.f32 	%f202, %f199, %f201, %f200;
	add.f32 	%f203, %f202, 0fCB40007F;
	neg.f32 	%f204, %f203;
	fma.rn.f32 	%f205, %f197, 0f3FB8AA3B, %f204;
	fma.rn.f32 	%f206, %f197, 0f32A57060, %f205;
	mov.b32 	%r74, %f202;
	shl.b32 	%r75, %r74, 23;
	mov.b32 	%f207, %r75;
	ex2.approx.ftz.f32 	%f208, %f206;
	mul.f32 	%f209, %f208, %f207;
	add.s32 	%r76, %r100, %r2;
	mul.wide.s32 	%rd33, %r76, 4;
	add.s64 	%rd34, %rd1, %rd33;
	st.global.f32 	[%rd34], %f209;
	add.f32 	%f210, %f364, %f209;
	ld.global.f32 	%f211, [%rd32+4];
	sub.f32 	%f212, %f211, %f356;
	fma.rn.f32 	%f213, %f212, 0f3BBB989D, 0f3F000000;
	cvt.sat.f32.f32 	%f214, %f213;
	fma.rm.f32 	%f215, %f214, %f201, %f200;
	add.f32 	%f216, %f215, 0fCB40007F;
	neg.f32 	%f217, %f216;
	fma.rn.f32 	%f218, %f212, 0f3FB8AA3B, %f217;
	fma.rn.f32 	%f219, %f212, 0f32A57060, %f218;
	mov.b32 	%r77, %f215;
	shl.b32 	%r78, %r77, 23;
	mov.b32 	%f220, %r78;
	ex2.approx.ftz.f32 	%f221, %f219;
	mul.f32 	%f222, %f221, %f220;
	st.global.f32 	[%rd34+4], %f222;
	add.f32 	%f223, %f210, %f222;
	ld.global.f32 	%f224, [%rd32+8];
	sub.f32 	%f225, %f224, %f356;
	fma.rn.f32 	%f226, %f225, 0f3BBB989D, 0f3F000000;
	cvt.sat.f32.f32 	%f227, %f226;
	fma.rm.f32 	%f228, %f227, %f201, %f200;
	add.f32 	%f229, %f228, 0fCB40007F;
	neg.f32 	%f230, %f229;
	fma.rn.f32 	%f231, %f225, 0f3FB8AA3B, %f230;
	fma.rn.f32 	%f232, %f225, 0f32A57060, %f231;
	mov.b32 	%r79, %f228;
	shl.b32 	%r80, %r79, 23;
	mov.b32 	%f233, %r80;
	ex2.approx.ftz.f32 	%f234, %f232;
	mul.f32 	%f235, %f234, %f233;
	st.global.f32 	[%rd34+8], %f235;
	add.f32 	%f236, %f223, %f235;
	ld.global.f32 	%f237, [%rd32+12];
	sub.f32 	%f238, %f237, %f356;
	fma.rn.f32 	%f239, %f238, 0f3BBB989D, 0f3F000000;
	cvt.sat.f32.f32 	%f240, %f239;
	fma.rm.f32 	%f241, %f240, %f201, %f200;
	add.f32 	%f242, %f241, 0fCB40007F;
	neg.f32 	%f243, %f242;
	fma.rn.f32 	%f244, %f238, 0f3FB8AA3B, %f243;
	fma.rn.f32 	%f245, %f238, 0f32A57060, %f244;
	mov.b32 	%r81, %f241;
	shl.b32 	%r82, %r81, 23;
	mov.b32 	%f246, %r82;
	ex2.approx.ftz.f32 	%f247, %f245;
	mul.f32 	%f248, %f247, %f246;
	st.global.f32 	[%rd34+12], %f248;
	add.f32 	%f364, %f236, %f248;
	add.s32 	%r100, %r100, 4;
$L__BB13_21:
	setp.eq.s32 	%p45, %r22, 0;
	@%p45 bra 	$L__BB13_26;
	setp.eq.s32 	%p46, %r22, 1;
	@%p46 bra 	$L__BB13_24;
	mul.wide.u32 	%rd35, %r100, 4;
	add.s64 	%rd36, %rd3, %rd35;
	ld.global.f32 	%f250, [%rd36];
	sub.f32 	%f251, %f250, %f356;
	fma.rn.f32 	%f252, %f251, 0f3BBB989D, 0f3F000000;
	cvt.sat.f32.f32 	%f253, %f252;
	mov.f32 	%f254, 0f4B400001;
	mov.f32 	%f255, 0f437C0000;
	fma.rm.f32 	%f256, %f253, %f255, %f254;
	add.f32 	%f257, %f256, 0fCB40007F;
	neg.f32 	%f258, %f257;
	fma.rn.f32 	%f259, %f251, 0f3FB8AA3B, %f258;
	fma.rn.f32 	%f260, %f251, 0f32A57060, %f259;
	mov.b32 	%r83, %f256;
	shl.b32 	%r84, %r83, 23;
	mov.b32 	%f261, %r84;
	ex2.approx.ftz.f32 	%f262, %f260;
	mul.f32 	%f263, %f262, %f261;
	add.s32 	%r85, %r100, %r2;
	mul.wide.s32 	%rd37, %r85, 4;
	add.s64 	%rd38, %rd1, %rd37;
	st.global.f32 	[%rd38], %f263;
	add.f32 	%f264, %f364, %f263;
	ld.global.f32 	%f265, [%rd36+4];
	sub.f32 	%f266, %f265, %f356;
	fma.rn.f32 	%f267, %f266, 0f3BBB989D, 0f3F000000;
	cvt.sat.f32.f32 	%f268, %f267;
	fma.rm.f32 	%f269, %f268, %f255, %f254;
	add.f32 	%f270, %f269, 0fCB40007F;
	neg.f32 	%f271, %f270;
	fma.rn.f32 	%f272, %f266, 0f3FB8AA3B, %f271;
	fma.rn.f32 	%f273, %f266, 0f32A57060, %f272;
	mov.b32 	%r86, %f269;
	shl.b32 	%r87, %r86, 23;
	mov.b32 	%f274, %r87;
	ex2.approx.ftz.f32 	%f275, %f273;
	mul.f32 	%f276, %f275, %f274;
	st.global.f32 	[%rd38+4], %f276;
	add.f32 	%f364, %f264, %f276;
	add.s32 	%r100, %r100, 2;
$L__BB13_24:
	and.b32  	%r88, %r51, 1;
	setp.eq.b32 	%p47, %r88, 1;
	not.pred 	%p48, %p47;
	@%p48 bra 	$L__BB13_26;
	mul.wide.u32 	%rd39, %r100, 4;
	add.s64 	%rd40, %rd3, %rd39;
	ld.global.f32 	%f277, [%rd40];
	sub.f32 	%f278, %f277, %f356;
	fma.rn.f32 	%f279, %f278, 0f3BBB989D, 0f3F000000;
	cvt.sat.f32.f32 	%f280, %f279;
	mov.f32 	%f281, 0f4B400001;
	mov.f32 	%f282, 0f437C0000;
	fma.rm.f32 	%f283, %f280, %f282, %f281;
	add.f32 	%f284, %f283, 0fCB40007F;
	neg.f32 	%f285, %f284;
	fma.rn.f32 	%f286, %f278, 0f3FB8AA3B, %f285;
	fma.rn.f32 	%f287, %f278, 0f32A57060, %f286;
	mov.b32 	%r89, %f283;
	shl.b32 	%r90, %r89, 23;
	mov.b32 	%f288, %r90;
	ex2.approx.ftz.f32 	%f289, %f287;
	mul.f32 	%f290, %f289, %f288;
	add.s32 	%r91, %r100, %r2;
	mul.wide.s32 	%rd41, %r91, 4;
	add.s64 	%rd42, %rd1, %rd41;
	st.global.f32 	[%rd42], %f290;
	add.f32 	%f364, %f364, %f290;
$L__BB13_26:
	setp.lt.s32 	%p49, %r51, 1;
	@%p49 bra 	$L__BB13_39;
	and.b32  	%r27, %r51, 15;
	setp.lt.u32 	%p50, %r51, 16;
	mov.b32 	%r107, 0;
	@%p50 bra 	$L__BB13_30;
	and.b32  	%r107, %r51, 2147483632;
	neg.s32 	%r106, %r107;
	add.s64 	%rd12, %rd1, 32;
	mov.u32 	%r105, %r2;
$L__BB13_29:
	.pragma "nounroll";
	mul.wide.s32 	%rd43, %r105, 4;
	add.s64 	%rd44, %rd12, %rd43;
	ld.global.f32 	%f291, [%rd44+-32];
	div.rn.f32 	%f292, %f291, %f364;
	st.global.f32 	[%rd44+-32], %f292;
	ld.global.f32 	%f293, [%rd44+-28];
	div.rn.f32 	%f294, %f293, %f364;
	st.global.f32 	[%rd44+-28], %f294;
	ld.global.f32 	%f295, [%rd44+-24];
	div.rn.f32 	%f296, %f295, %f364;
	st.global.f32 	[%rd44+-24], %f296;
	ld.global.f32 	%f297, [%rd44+-20];
	div.rn.f32 	%f298, %f297, %f364;
	st.global.f32 	[%rd44+-20], %f298;
	ld.global.f32 	%f299, [%rd44+-16];
	div.rn.f32 	%f300, %f299, %f364;
	st.global.f32 	[%rd44+-16], %f300;
	ld.global.f32 	%f301, [%rd44+-12];
	div.rn.f32 	%f302, %f301, %f364;
	st.global.f32 	[%rd44+-12], %f302;
	ld.global.f32 	%f303, [%rd44+-8];
	div.rn.f32 	%f304, %f303, %f364;
	st.global.f32 	[%rd44+-8], %f304;
	ld.global.f32 	%f305, [%rd44+-4];
	div.rn.f32 	%f306, %f305, %f364;
	st.global.f32 	[%rd44+-4], %f306;
	ld.global.f32 	%f307, [%rd44];
	div.rn.f32 	%f308, %f307, %f364;
	st.global.f32 	[%rd44], %f308;
	ld.global.f32 	%f309, [%rd44+4];
	div.rn.f32 	%f310, %f309, %f364;
	st.global.f32 	[%rd44+4], %f310;
	ld.global.f32 	%f311, [%rd44+8];
	div.rn.f32 	%f312, %f311, %f364;
	st.global.f32 	[%rd44+8], %f312;
	ld.global.f32 	%f313, [%rd44+12];
	div.rn.f32 	%f314, %f313, %f364;
	st.global.f32 	[%rd44+12], %f314;
	ld.global.f32 	%f315, [%rd44+16];
	div.rn.f32 	%f316, %f315, %f364;
	st.global.f32 	[%rd44+16], %f316;
	ld.global.f32 	%f317, [%rd44+20];
	div.rn.f32 	%f318, %f317, %f364;
	st.global.f32 	[%rd44+20], %f318;
	ld.global.f32 	%f319, [%rd44+24];
	div.rn.f32 	%f320, %f319, %f364;
	st.global.f32 	[%rd44+24], %f320;
	ld.global.f32 	%f321, [%rd44+28];
	div.rn.f32 	%f322, %f321, %f364;
	st.global.f32 	[%rd44+28], %f322;
	add.s32 	%r106, %r106, 16;
	add.s32 	%r105, %r105, 16;
	setp.ne.s32 	%p51, %r106, 0;
	@%p51 bra 	$L__BB13_29;
$L__BB13_30:
	setp.eq.s32 	%p52, %r27, 0;
	@%p52 bra 	$L__BB13_39;
	and.b32  	%r39, %r51, 7;
	setp.lt.u32 	%p53, %r27, 8;
	@%p53 bra 	$L__BB13_33;
	add.s32 	%r93, %r107, %r2;
	mul.wide.s32 	%rd45, %r93, 4;
	add.s64 	%rd46, %rd1, %rd45;
	ld.global.f32 	%f323, [%rd46];
	div.rn.f32 	%f324, %f323, %f364;
	st.global.f32 	[%rd46], %f324;
	ld.global.f32 	%f325, [%rd46+4];
	div.rn.f32 	%f326, %f325, %f364;
	st.global.f32 	[%rd46+4], %f326;
	ld.global.f32 	%f327, [%rd46+8];
	div.rn.f32 	%f328, %f327, %f364;
	st.global.f32 	[%rd46+8], %f328;
	ld.global.f32 	%f329, [%rd46+12];
	div.rn.f32 	%f330, %f329, %f364;
	st.global.f32 	[%rd46+12], %f330;
	ld.global.f32 	%f331, [%rd46+16];
	div.rn.f32 	%f332, %f331, %f364;
	st.global.f32 	[%rd46+16], %f332;
	ld.global.f32 	%f333, [%rd46+20];
	div.rn.f32 	%f334, %f333, %f364;
	st.global.f32 	[%rd46+20], %f334;
	ld.global.f32 	%f335, [%rd46+24];
	div.rn.f32 	%f336, %f335, %f364;
	st.global.f32 	[%rd46+24], %f336;
	ld.global.f32 	%f337, [%rd46+28];
	div.rn.f32 	%f338, %f337, %f364;
	st.global.f32 	[%rd46+28], %f338;
	add.s32 	%r107, %r107, 8;
$L__BB13_33:
	setp.eq.s32 	%p54, %r39, 0;
	@%p54 bra 	$L__BB13_39;
	and.b32  	%r42, %r51, 3;
	setp.lt.u32 	%p55, %r39, 4;
	@%p55 bra 	$L__BB13_36;
	add.s32 	%r94, %r107, %r2;
	mul.wide.s32 	%rd47, %r94, 4;
	add.s64 	%rd48, %rd1, %rd47;
	ld.global.f32 	%f339, [%rd48];
	div.rn.f32 	%f340, %f339, %f364;
	st.global.f32 	[%rd48], %f340;
	ld.global.f32 	%f341, [%rd48+4];
	div.rn.f32 	%f342, %f341, %f364;
	st.global.f32 	[%rd48+4], %f342;
	ld.global.f32 	%f343, [%rd48+8];
	div.rn.f32 	%f344, %f343, %f364;
	st.global.f32 	[%rd48+8], %f344;
	ld.global.f32 	%f345, [%rd48+12];
	div.rn.f32 	%f346, %f345, %f364;
	st.global.f32 	[%rd48+12], %f346;
	add.s32 	%r107, %r107, 4;
$L__BB13_36:
	setp.eq.s32 	%p56, %r42, 0;
	@%p56 bra 	$L__BB13_39;
	add.s32 	%r111, %r107, %r2;
	neg.s32 	%r110, %r42;
$L__BB13_38:
	.pragma "nounroll";
	mul.wide.s32 	%rd49, %r111, 4;
	add.s64 	%rd50, %rd1, %rd49;
	ld.global.f32 	%f347, [%rd50];
	div.rn.f32 	%f348, %f347, %f364;
	st.global.f32 	[%rd50], %f348;
	add.s32 	%r111, %r111, 1;
	add.s32 	%r110, %r110, 1;
	setp.ne.s32 	%p57, %r110, 0;
	@%p57 bra 	$L__BB13_38;
$L__BB13_39:
	ret;

}
	// .globl	_ZN7cuda_nn24embedding_forward_kernelEPKiiiiPKfPf
.visible .entry _ZN7cuda_nn24embedding_forward_kernelEPKiiiiPKfPf(
	.param .u64 .ptr .align 1 _ZN7cuda_nn24embedding_forward_kernelEPKiiiiPKfPf_param_0,
	.param .u32 _ZN7cuda_nn24embedding_forward_kernelEPKiiiiPKfPf_param_1,
	.param .u32 _ZN7cuda_nn24embedding_forward_kernelEPKiiiiPKfPf_param_2,
	.param .u32 _ZN7cuda_nn24embedding_forward_kernelEPKiiiiPKfPf_param_3,
	.param .u64 .ptr .align 1 _ZN7cuda_nn24embedding_forward_kernelEPKiiiiPKfPf_param_4,
	.param .u64 .ptr .align 1 _ZN7cuda_nn24embedding_forward_kernelEPKiiiiPKfPf_param_5
)
{
	.reg .pred 	%p<13>;
	.reg .b32 	%r<37>;
	.reg .b32 	%f<30>;
	.reg .b64 	%rd<50>;

	ld.param.u64 	%rd17, [_ZN7cuda_nn24embedding_forward_kernelEPKiiiiPKfPf_param_0];
	ld.param.u32 	%r20, [_ZN7cuda_nn24embedding_forward_kernelEPKiiiiPKfPf_param_1];
	ld.param.u32 	%r18, [_ZN7cuda_nn24embedding_forward_kernelEPKiiiiPKfPf_param_2];
	ld.param.u32 	%r19, [_ZN7cuda_nn24embedding_forward_kernelEPKiiiiPKfPf_param_3];
	ld.param.u64 	%rd18, [_ZN7cuda_nn24embedding_forward_kernelEPKiiiiPKfPf_param_4];
	ld.param.u64 	%rd19, [_ZN7cuda_nn24embedding_forward_kernelEPKiiiiPKfPf_param_5];
	cvta.to.global.u64 	%rd1, %rd19;
	cvta.to.global.u64 	%rd2, %rd18;
	mov.u32 	%r21, %ctaid.y;
	mov.u32 	%r22, %ntid.y;
	mov.u32 	%r23, %tid.y;
	mad.lo.s32 	%r1, %r21, %r22, %r23;
	mov.u32 	%r24, %ctaid.x;
	mov.u32 	%r25, %ntid.x;
	mov.u32 	%r26, %tid.x;
	mad.lo.s32 	%r2, %r24, %r25, %r26;
	setp.ge.s32 	%p1, %r1, %r20;
	setp.ge.s32 	%p2, %r2, %r18;
	or.pred  	%p3, %p1, %p2;
	@%p3 bra 	$L__BB14_14;
	cvta.to.global.u64 	%rd20, %rd17;
	mad.lo.s32 	%r27, %r18, %r1, %r2;
	mul.wide.s32 	%rd21, %r27, 4;
	add.s64 	%rd22, %rd20, %rd21;
	ld.global.u32 	%r28, [%rd22];
	mul.lo.s32 	%r29, %r27, %r19;
	cvt.s64.s32 	%rd3, %r29;
	mul.lo.s32 	%r30, %r28, %r19;
	cvt.s64.s32 	%rd4, %r30;
	setp.lt.s32 	%p4, %r19, 1;
	@%p4 bra 	$L__BB14_14;
	and.b32  	%r3, %r19, 15;
	setp.lt.u32 	%p5, %r19, 16;
	mov.b32 	%r34, 0;
	@%p5 bra 	$L__BB14_5;
	and.b32  	%r34, %r19, 2147483632;
	neg.s32 	%r32, %r34;
	shl.b64 	%rd23, %rd4, 2;
	add.s64 	%rd24, %rd23, %rd2;
	add.s64 	%rd47, %rd24, 32;
	shl.b64 	%rd25, %rd3, 2;
	add.s64 	%rd26, %rd25, %rd1;
	add.s64 	%rd46, %rd26, 32;
$L__BB14_4:
	.pragma "nounroll";
	ld.global.f32 	%f1, [%rd47+-32];
	st.global.f32 	[%rd46+-32], %f1;
	ld.global.f32 	%f2, [%rd47+-28];
	st.global.f32 	[%rd46+-28], %f2;
	ld.global.f32 	%f3, [%rd47+-24];
	st.global.f32 	[%rd46+-24], %f3;
	ld.global.f32 	%f4, [%rd47+-20];
	st.global.f32 	[%rd46+-20], %f4;
	ld.global.f32 	%f5, [%rd47+-16];
	st.global.f32 	[%rd46+-16], %f5;
	ld.global.f32 	%f6, [%rd47+-12];
	st.global.f32 	[%rd46+-12], %f6;
	ld.global.f32 	%f7, [%rd47+-8];
	st.global.f32 	[%rd46+-8], %f7;
	ld.global.f32 	%f8, [%rd47+-4];
	st.global.f32 	[%rd46+-4], %f8;
	ld.global.f32 	%f9, [%rd47];
	st.global.f32 	[%rd46], %f9;
	ld.global.f32 	%f10, [%rd47+4];
	st.global.f32 	[%rd46+4], %f10;
	ld.global.f32 	%f11, [%rd47+8];
	st.global.f32 	[%rd46+8], %f11;
	ld.global.f32 	%f12, [%rd47+12];
	st.global.f32 	[%rd46+12], %f12;
	ld.global.f32 	%f13, [%rd47+16];
	st.global.f32 	[%rd46+16], %f13;
	ld.global.f32 	%f14, [%rd47+20];
	st.global.f32 	[%rd46+20], %f14;
	ld.global.f32 	%f15, [%rd47+24];
	st.global.f32 	[%rd46+24], %f15;
	ld.global.f32 	%f16, [%rd47+28];
	st.global.f32 	[%rd46+28], %f16;
	add.s32 	%r32, %r32, 16;
	add.s64 	%rd47, %rd47, 64;
	add.s64 	%rd46, %rd46, 64;
	setp.ne.s32 	%p6, %r32, 0;
	@%p6 bra 	$L__BB14_4;
$L__BB14_5:
	setp.eq.s32 	%p7, %r3, 0;
	@%p7 bra 	$L__BB14_14;
	and.b32  	%r9, %r19, 7;
	setp.lt.u32 	%p8, %r3, 8;
	@%p8 bra 	$L__BB14_8;
	cvt.u64.u32 	%rd27, %r34;
	add.s64 	%rd28, %rd27, %rd4;
	shl.b64 	%rd29, %rd28, 2;
	add.s64 	%rd30, %rd2, %rd29;
	ld.global.f32 	%f17, [%rd30];
	add.s64 	%rd31, %rd27, %rd3;
	shl.b64 	%rd32, %rd31, 2;
	add.s64 	%rd33, %rd1, %rd32;
	st.global.f32 	[%rd33], %f17;
	ld.global.f32 	%f18, [%rd30+4];
	st.global.f32 	[%rd33+4], %f18;
	ld.global.f32 	%f19, [%rd30+8];
	st.global.f32 	[%rd33+8], %f19;
	ld.global.f32 	%f20, [%rd30+12];
	st.global.f32 	[%rd33+12], %f20;
	ld.global.f32 	%f21, [%rd30+16];
	st.global.f32 	[%rd33+16], %f21;
	ld.global.f32 	%f22, [%rd30+20];
	st.global.f32 	[%rd33+20], %f22;
	ld.global.f32 	%f23, [%rd30+24];
	st.global.f32 	[%rd33+24], %f23;
	ld.global.f32 	%f24, [%rd30+28];
	st.global.f32 	[%rd33+28], %f24;
	add.s32 	%r34, %r34, 8;
$L__BB14_8:
	setp.eq.s32 	%p9, %r9, 0;
	@%p9 bra 	$L__BB14_14;
	and.b32  	%r12, %r19, 3;
	setp.lt.u32 	%p10, %r9, 4;
	@%p10 bra 	$L__BB14_11;
	cvt.u64.u32 	%rd34, %r34;
	add.s64 	%rd35, %rd34, %rd4;
	shl.b64 	%rd36, %rd35, 2;
	add.s64 	%rd37, %rd2, %rd36;
	ld.global.f32 	%f25, [%rd37];
	add.s64 	%rd38, %rd34, %rd3;
	shl.b64 	%rd39, %rd38, 2;
	add.s64 	%rd40, %rd1, %rd39;
	st.global.f32 	[%rd40], %f25;
	ld.global.f32 	%f26, [%rd37+4];
	st.global.f32 	[%rd40+4], %f26;
	ld.global.f32 	%f27, [%rd37+8];
	st.global.f32 	[%rd40+8], %f27;
	ld.global.f32 	%f28, [%rd37+12];
	st.global.f32 	[%rd40+12], %f28;
	add.s32 	%r34, %r34, 4;
$L__BB14_11:
	setp.eq.s32 	%p11, %r12, 0;
	@%p11 bra 	$L__BB14_14;
	cvt.u64.u32 	%rd41, %r34;
	add.s64 	%rd42, %rd3, %rd41;
	shl.b64 	%rd43, %rd42, 2;
	add.s64 	%rd49, %rd1, %rd43;
	add.s64 	%rd44, %rd4, %rd41;
	shl.b64 	%rd45, %rd44, 2;
	add.s64 	%rd48, %rd2, %rd45;
	neg.s32 	%r36, %r12;
$L__BB14_13:
	.pragma "nounroll";
	ld.global.f32 	%f29, [%rd48];
	st.global.f32 	[%rd49], %f29;
	add.s64 	%rd49, %rd49, 4;
	add.s64 	%rd48, %rd48, 4;
	add.s32 	%r36, %r36, 1;
	setp.ne.s32 	%p12, %r36, 0;
	@%p12 bra 	$L__BB14_13;
$L__BB14_14:
	ret;

}
	// .globl	_ZN7cuda_nn8add_biasEPfPKfii
.visible .entry _ZN7cuda_nn8add_biasEPfPKfii(
	.param .u64 .ptr .align 1 _ZN7cuda_nn8add_biasEPfPKfii_param_0,
	.param .u64 .ptr .align 1 _ZN7cuda_nn8add_biasEPfPKfii_param_1,
	.param .u32 _ZN7cuda_nn8add_biasEPfPKfii_param_2,
	.param .u32 _ZN7cuda_nn8add_biasEPfPKfii_param_3
)
{
	.reg .pred 	%p<2>;
	.reg .b32 	%r<8>;
	.reg .b32 	%f<4>;
	.reg .b64 	%rd<9>;

	ld.param.u64 	%rd1, [_ZN7cuda_nn8add_biasEPfPKfii_param_0];
	ld.param.u64 	%rd2, [_ZN7cuda_nn8add_biasEPfPKfii_param_1];
	ld.param.u32 	%r2, [_ZN7cuda_nn8add_biasEPfPKfii_param_2];
	ld.param.u32 	%r3, [_ZN7cuda_nn8add_biasEPfPKfii_param_3];
	mov.u32 	%r4, %ctaid.x;
	mov.u32 	%r5, %ntid.x;
	mov.u32 	%r6, %tid.x;
	mad.lo.s32 	%r1, %r4, %r5, %r6;
	setp.ge.s32 	%p1, %r1, %r3;
	@%p1 bra 	$L__BB15_2;
	cvta.to.global.u64 	%rd3, %rd1;
	cvta.to.global.u64 	%rd4, %rd2;
	mul.wide.s32 	%rd5, %r1, 4;
	add.s64 	%rd6, %rd3, %rd5;
	ld.global.f32 	%f1, [%rd6];
	rem.s32 	%r7, %r1, %r2;
	mul.wide.s32 	%rd7, %r7, 4;
	add.s64 	%rd8, %rd4, %rd7;
	ld.global.f32 	%f2, [%rd8];
	add.f32 	%f3, %f1, %f2;
	st.global.f32 	[%rd6], %f3;
$L__BB15_2:
	ret;

}
	// .globl	_ZN7cuda_nn14softmax_kernelEPfPKbiiii
.visible .entry _ZN7cuda_nn14softmax_kernelEPfPKbiiii(
	.param .u64 .ptr .align 1 _ZN7cuda_nn14softmax_kernelEPfPKbiiii_param_0,
	.param .u64 .ptr .align 1 _ZN7cuda_nn14softmax_kernelEPfPKbiiii_param_1,
	.param .u32 _ZN7cuda_nn14softmax_kernelEPfPKbiiii_param_2,
	.param .u32 _ZN7cuda_nn14softmax_kernelEPfPKbiiii_param_3,
	.param .u32 _ZN7cuda_nn14softmax_kernelEPfPKbiiii_param_4,
	.param .u32 _ZN7cuda_nn14softmax_kernelEPfPKbiiii_param_5
)
{
	.reg .pred 	%p<59>;
	.reg .b16 	%rs<21>;
	.reg .b32 	%r<104>;
	.reg .b32 	%f<238>;
	.reg .b64 	%rd<66>;

	ld.param.u64 	%rd28, [_ZN7cuda_nn14softmax_kernelEPfPKbiiii_param_0];
	ld.param.u64 	%rd29, [_ZN7cuda_nn14softmax_kernelEPfPKbiiii_param_1];
	ld.param.u32 	%r52, [_ZN7cuda_nn14softmax_kernelEPfPKbiiii_param_2];
	ld.param.u32 	%r49, [_ZN7cuda_nn14softmax_kernelEPfPKbiiii_param_3];
	ld.param.u32 	%r50, [_ZN7cuda_nn14softmax_kernelEPfPKbiiii_param_4];
	ld.param.u32 	%r51, [_ZN7cuda_nn14softmax_kernelEPfPKbiiii_param_5];
	cvta.to.global.u64 	%rd1, %rd29;
	mov.u32 	%r53, %ctaid.x;
	mov.u32 	%r54, %ntid.x;
	mov.u32 	%r55, %tid.x;
	mad.lo.s32 	%r1, %r53, %r54, %r55;
	mul.lo.s32 	%r56, %r49, %r52;
	mul.lo.s32 	%r57, %r56, %r50;
	setp.ge.s32 	%p1, %r1, %r57;
	@%p1 bra 	$L__BB16_66;
	cvta.to.global.u64 	%rd2, %rd28;
	mul.lo.s32 	%r58, %r50, %r49;
	div.s32 	%r2, %r1, %r58;
	mul.lo.s32 	%r59, %r2, %r58;
	sub.s32 	%r60, %r1, %r59;
	div.s32 	%r61, %r60, %r50;
	rem.s32 	%r3, %r1, %r50;
	mad.lo.s32 	%r62, %r2, %r49, %r61;
	mul.lo.s32 	%r63, %r50, %r50;
	mul.lo.s32 	%r64, %r63, %r62;
	cvt.s64.s32 	%rd30, %r64;
	mul.lo.s32 	%r65, %r3, %r50;
	cvt.s64.s32 	%rd31, %r65;
	add.s64 	%rd3, %rd30, %rd31;
	shl.b64 	%rd32, %rd3, 2;
	add.s64 	%rd4, %rd2, %rd32;
	setp.lt.s32 	%p2, %r3, 0;
	mov.f32 	%f220, 0fFF800000;
	@%p2 bra 	$L__BB16_42;
	mul.lo.s32 	%r4, %r2, %r51;
	add.s32 	%r5, %r3, 1;
	and.b32  	%r6, %r5, 7;
	setp.lt.u32 	%p3, %r3, 7;
	mov.f32 	%f220, 0fFF800000;
	mov.b32 	%r89, 0;
	@%p3 bra 	$L__BB16_21;
	and.b32  	%r89, %r5, 2147483640;
	neg.s32 	%r93, %r89;
	add.s64 	%rd5, %rd1, 3;
	add.s64 	%rd34, %rd32, %rd2;
	add.s64 	%rd61, %rd34, 16;
	mov.f32 	%f220, 0fFF800000;
	mov.u32 	%r92, %r4;
$L__BB16_4:
	.pragma "nounroll";
	cvt.s64.s32 	%rd35, %r92;
	add.s64 	%rd14, %rd5, %rd35;
	ld.global.u8 	%rs1, [%rd14+-3];
	setp.eq.s16 	%p4, %rs1, 0;
	@%p4 bra 	$L__BB16_6;
	ld.global.f32 	%f57, [%rd61+-16];
	setp.gt.f32 	%p5, %f57, %f220;
	selp.f32 	%f220, %f57, %f220, %p5;
$L__BB16_6:
	ld.global.u8 	%rs2, [%rd14+-2];
	setp.eq.s16 	%p6, %rs2, 0;
	@%p6 bra 	$L__BB16_8;
	ld.global.f32 	%f58, [%rd61+-12];
	setp.gt.f32 	%p7, %f58, %f220;
	selp.f32 	%f220, %f58, %f220, %p7;
$L__BB16_8:
	ld.global.u8 	%rs3, [%rd14+-1];
	setp.eq.s16 	%p8, %rs3, 0;
	@%p8 bra 	$L__BB16_10;
	ld.global.f32 	%f59, [%rd61+-8];
	setp.gt.f32 	%p9, %f59, %f220;
	selp.f32 	%f220, %f59, %f220, %p9;
$L__BB16_10:
	ld.global.u8 	%rs4, [%rd14];
	setp.eq.s16 	%p10, %rs4, 0;
	@%p10 bra 	$L__BB16_12;
	ld.global.f32 	%f60, [%rd61+-4];
	setp.gt.f32 	%p11, %f60, %f220;
	selp.f32 	%f220, %f60, %f220, %p11;
$L__BB16_12:
	ld.global.u8 	%rs5, [%rd14+1];
	setp.eq.s16 	%p12, %rs5, 0;
	@%p12 bra 	$L__BB16_14;
	ld.global.f32 	%f61, [%rd61];
	setp.gt.f32 	%p13, %f61, %f220;
	selp.f32 	%f220, %f61, %f220, %p13;
$L__BB16_14:
	ld.global.u8 	%rs6, [%rd14+2];
	setp.eq.s16 	%p14, %rs6, 0;
	@%p14 bra 	$L__BB16_16;
	ld.global.f32 	%f62, [%rd61+4];
	setp.gt.f32 	%p15, %f62, %f220;
	selp.f32 	%f220, %f62, %f220, %p15;
$L__BB16_16:
	ld.global.u8 	%rs7, [%rd14+3];
	setp.eq.s16 	%p16, %rs7, 0;
	@%p16 bra 	$L__BB16_18;
	ld.global.f32 	%f63, [%rd61+8];
	setp.gt.f32 	%p17, %f63, %f220;
	selp.f32 	%f220, %f63, %f220, %p17;
$L__BB16_18:
	ld.global.u8 	%rs8, [%rd14+4];
	setp.eq.s16 	%p18, %rs8, 0;
	@%p18 bra 	$L__BB16_20;
	ld.global.f32 	%f64, [%rd61+12];
	setp.gt.f32 	%p19, %f64, %f220;
	selp.f32 	%f220, %f64, %f220, %p19;
$L__BB16_20:
	add.s32 	%r93, %r93, 8;
	add.s32 	%r92, %r92, 8;
	add.s64 	%rd61, %rd61, 32;
	setp.eq.s32 	%p20, %r93, 0;
	@%p20 bra 	$L__BB16_21;
	bra.uni 	$L__BB16_4;
$L__BB16_21:
	setp.eq.s32 	%p21, %r6, 0;
	@%p21 bra 	$L__BB16_42;
	setp.lt.u32 	%p22, %r6, 4;
	@%p22 bra 	$L__BB16_32;
	add.s32 	%r67, %r89, %r4;
	cvt.s64.s32 	%rd36, %r67;
	add.s64 	%rd7, %rd1, %rd36;
	ld.global.u8 	%rs9, [%rd7];
	setp.eq.s16 	%p23, %rs9, 0;
	mul.wide.u32 	%rd37, %r89, 4;
	add.s64 	%rd8, %rd4, %rd37;
	@%p23 bra 	$L__BB16_25;
	ld.global.f32 	%f66, [%rd8];
	setp.gt.f32 	%p24, %f66, %f220;
	selp.f32 	%f220, %f66, %f220, %p24;
$L__BB16_25:
	ld.global.u8 	%rs10, [%rd7+1];
	setp.eq.s16 	%p25, %rs10, 0;
	@%p25 bra 	$L__BB16_27;
	ld.global.f32 	%f67, [%rd8+4];
	setp.gt.f32 	%p26, %f67, %f220;
	selp.f32 	%f220, %f67, %f220, %p26;
$L__BB16_27:
	ld.global.u8 	%rs11, [%rd7+2];
	setp.eq.s16 	%p27, %rs11, 0;
	@%p27 bra 	$L__BB16_29;
	ld.global.f32 	%f68, [%rd8+8];
	setp.gt.f32 	%p28, %f68, %f220;
	selp.f32 	%f220, %f68, %f220, %p28;
$L__BB16_29:
	ld.global.u8 	%rs12, [%rd7+3];
	setp.eq.s16 	%p29, %rs12, 0;
	@%p29 bra 	$L__BB16_31;
	ld.global.f32 	%f69, [%rd8+12];
	setp.gt.f32 	%p30, %f69, %f220;
	selp.f32 	%f220, %f69, %f220, %p30;
$L__BB16_31:
	add.s32 	%r89, %r89, 4;
$L__BB16_32:
	and.b32  	%r68, %r5, 3;
	setp.eq.s32 	%p31, %r68, 0;
	@%p31 bra 	$L__BB16_42;
	setp.eq.s32 	%p32, %r68, 1;
	@%p32 bra 	$L__BB16_39;
	add.s32 	%r69, %r89, %r4;
	cvt.s64.s32 	%rd38, %r69;
	add.s64 	%rd9, %rd1, %rd38;
	ld.global.u8 	%rs13, [%rd9];
	setp.eq.s16 	%p33, %rs13, 0;
	mul.wide.u32 	%rd39, %r89, 4;
	add.s64 	%rd10, %rd4, %rd39;
	@%p33 bra 	$L__BB16_36;
	ld.global.f32 	%f71, [%rd10];
	setp.gt.f32 	%p34, %f71, %f220;
	selp.f32 	%f220, %f71, %f220, %p34;
$L__BB16_36:
	ld.global.u8 	%rs14, [%rd9+1];
	setp.eq.s16 	%p35, %rs14, 0;
	@%p35 bra 	$L__BB16_38;
	ld.global.f32 	%f72, [%rd10+4];
	setp.gt.f32 	%p36, %f72, %f220;
	selp.f32 	%f220, %f72, %f220, %p36;
$L__BB16_38:
	add.s32 	%r89, %r89, 2;
$L__BB16_39:
	and.b32  	%r70, %r3, 1;
	setp.eq.b32 	%p37, %r70, 1;
	@%p37 bra 	$L__BB16_42;
	add.s32 	%r71, %r89, %r4;
	cvt.s64.s32 	%rd40, %r71;
	add.s64 	%rd41, %rd1, %rd40;
	ld.global.u8 	%rs15, [%rd41];
	setp.eq.s16 	%p38, %rs15, 0;
	@%p38 bra 	$L__BB16_42;
	mul.wide.u32 	%rd42, %r89, 4;
	add.s64 	%rd43, %rd4, %rd42;
	ld.global.f32 	%f73, [%rd43];
	setp.gt.f32 	%p39, %f73, %f220;
	selp.f32 	%f220, %f73, %f220, %p39;
$L__BB16_42:
	setp.lt.s32 	%p40, %r3, 0;
	mov.f32 	%f228, 0f00000000;
	@%p40 bra 	$L__BB16_53;
	mul.lo.s32 	%r14, %r2, %r51;
	add.s32 	%r15, %r3, 1;
	and.b32  	%r16, %r15, 3;
	setp.lt.u32 	%p41, %r3, 3;
	mov.f32 	%f228, 0f00000000;
	mov.b32 	%r94, 0;
	@%p41 bra 	$L__BB16_47;
	and.b32  	%r94, %r15, -4;
	neg.s32 	%r98, %r94;
	add.s64 	%rd11, %rd1, 1;
	add.s64 	%rd45, %rd32, %rd2;
	add.s64 	%rd63, %rd45, 8;
	mov.f32 	%f228, 0f00000000;
	mov.u32 	%r97, %r14;
$L__BB16_45:
	cvt.s64.s32 	%rd46, %r97;
	add.s64 	%rd21, %rd11, %rd46;
	ld.global.u8 	%rs16, [%rd21+-1];
	setp.eq.s16 	%p42, %rs16, 0;
	@%p42 bra 	$L__BB16_67;
	ld.global.f32 	%f78, [%rd63+-8];
	sub.f32 	%f79, %f78, %f220;
	fma.rn.f32 	%f80, %f79, 0f3BBB989D, 0f3F000000;
	cvt.sat.f32.f32 	%f81, %f80;
	mov.f32 	%f82, 0f4B400001;
	mov.f32 	%f83, 0f437C0000;
	fma.rm.f32 	%f84, %f81, %f83, %f82;
	add.f32 	%f85, %f84, 0fCB40007F;
	neg.f32 	%f86, %f85;
	fma.rn.f32 	%f87, %f79, 0f3FB8AA3B, %f86;
	fma.rn.f32 	%f88, %f79, 0f32A57060, %f87;
	mov.b32 	%r73, %f84;
	shl.b32 	%r74, %r73, 23;
	mov.b32 	%f89, %r74;
	ex2.approx.ftz.f32 	%f90, %f88;
	mul.f32 	%f91, %f90, %f89;
	st.global.f32 	[%rd63+-8], %f91;
	add.f32 	%f228, %f228, %f91;
	bra.uni 	$L__BB16_68;
$L__BB16_47:
	setp.eq.s32 	%p47, %r16, 0;
	@%p47 bra 	$L__BB16_53;
	mul.wide.u32 	%rd48, %r94, 4;
	add.s64 	%rd49, %rd32, %rd48;
	add.s64 	%rd62, %rd2, %rd49;
	add.s32 	%r96, %r94, %r14;
	neg.s32 	%r95, %r16;
$L__BB16_49:
	.pragma "nounroll";
	cvt.s64.s32 	%rd50, %r96;
	add.s64 	%rd51, %rd1, %rd50;
	ld.global.u8 	%rs20, [%rd51];
	setp.eq.s16 	%p48, %rs20, 0;
	@%p48 bra 	$L__BB16_51;
	ld.global.f32 	%f134, [%rd62];
	sub.f32 	%f135, %f134, %f220;
	fma.rn.f32 	%f136, %f135, 0f3BBB989D, 0f3F000000;
	cvt.sat.f32.f32 	%f137, %f136;
	mov.f32 	%f138, 0f4B400001;
	mov.f32 	%f139, 0f437C0000;
	fma.rm.f32 	%f140, %f137, %f139, %f138;
	add.f32 	%f141, %f140, 0fCB40007F;
	neg.f32 	%f142, %f141;
	fma.rn.f32 	%f143, %f135, 0f3FB8AA3B, %f142;
	fma.rn.f32 	%f144, %f135, 0f32A57060, %f143;
	mov.b32 	%r85, %f140;
	shl.b32 	%r86, %r85, 23;
	mov.b32 	%f145, %r86;
	ex2.approx.ftz.f32 	%f146, %f144;
	mul.f32 	%f147, %f146, %f145;
	st.global.f32 	[%rd62], %f147;
	add.f32 	%f228, %f228, %f147;
	bra.uni 	$L__BB16_52;
$L__BB16_51:
	mov.b32 	%r87, 0;
	st.global.u32 	[%rd62], %r87;
$L__BB16_52:
	add.s64 	%rd62, %rd62, 4;
	add.s32 	%r96, %r96, 1;
	add.s32 	%r95, %r95, 1;
	setp.ne.s32 	%p49, %r95, 0;
	@%p49 bra 	$L__BB16_49;
$L__BB16_53:
	setp.lt.s32 	%p50, %r50, 1;
	@%p50 bra 	$L__BB16_66;
	and.b32  	%r30, %r50, 15;
	setp.lt.u32 	%p51, %r50, 16;
	mov.b32 	%r100, 0;
	@%p51 bra 	$L__BB16_57;
	and.b32  	%r100, %r50, 2147483632;
	neg.s32 	%r99, %r100;
	add.s64 	%rd53, %rd32, %rd2;
	add.s64 	%rd64, %rd53, 32;
$L__BB16_56:
	.pragma "nounroll";
	ld.global.f32 	%f148, [%rd64+-32];
	div.rn.f32 	%f149, %f148, %f228;
	st.global.f32 	[%rd64+-32], %f149;
	ld.global.f32 	%f150, [%rd64+-28];
	div.rn.f32 	%f151, %f150, %f228;
	st.global.f32 	[%rd64+-28], %f151;
	ld.global.f32 	%f152, [%rd64+-24];
	div.rn.f32 	%f153, %f152, %f228;
	st.global.f32 	[%rd64+-24], %f153;
	ld.global.f32 	%f154, [%rd64+-20];
	div.rn.f32 	%f155, %f154, %f228;
	st.global.f32 	[%rd64+-20], %f155;
	ld.global.f32 	%f156, [%rd64+-16];
	div.rn.f32 	%f157, %f156, %f228;
	st.global.f32 	[%rd64+-16], %f157;
	ld.global.f32 	%f158, [%rd64+-12];
	div.rn.f32 	%f159, %f158, %f228;
	st.global.f32 	[%rd64+-12], %f159;
	ld.global.f32 	%f160, [%rd64+-8];
	div.rn.f32 	%f161, %f160, %f228;
	st.global.f32 	[%rd64+-8], %f161;
	ld.global.f32 	%f162, [%rd64+-4];
	div.rn.f32 	%f163, %f162, %f228;
	st.global.f32 	[%rd64+-4], %f163;
	ld.global.f32 	%f164, [%rd64];
	div.rn.f32 	%f165, %f164, %f228;
	st.global.f32 	[%rd64], %f165;
	ld.global.f32 	%f166, [%rd64+4];
	div.rn.f32 	%f167, %f166, %f228;
	st.global.f32 	[%rd64+4], %f167;
	ld.global.f32 	%f168, [%rd64+8];
	div.rn.f32 	%f169, %f168, %f228;
	st.global.f32 	[%rd64+8], %f169;
	ld.global.f32 	%f170, [%rd64+12];
	div.rn.f32 	%f171, %f170, %f228;
	st.global.f32 	[%rd64+12], %f171;
	ld.global.f32 	%f172, [%rd64+16];
	div.rn.f32 	%f173, %f172, %f228;
	st.global.f32 	[%rd64+16], %f173;
	ld.global.f32 	%f174, [%rd64+20];
	div.rn.f32 	%f175, %f174, %f228;
	st.global.f32 	[%rd64+20], %f175;
	ld.global.f32 	%f176, [%rd64+24];
	div.rn.f32 	%f177, %f176, %f228;
	st.global.f32 	[%rd64+24], %f177;
	ld.global.f32 	%f178, [%rd64+28];
	div.rn.f32 	%f179, %f178, %f228;
	st.global.f32 	[%rd64+28], %f179;
	add.s32 	%r99, %r99, 16;
	add.s64 	%rd64, %rd64, 64;
	setp.ne.s32 	%p52, %r99, 0;
	@%p52 bra 	$L__BB16_56;
$L__BB16_57:
	setp.eq.s32 	%p53, %r30, 0;
	@%p53 bra 	$L__BB16_66;
	and.b32  	%r40, %r50, 7;
	setp.lt.u32 	%p54, %r30, 8;
	@%p54 bra 	$L__BB16_60;
	mul.wide.u32 	%rd54, %r100, 4;
	add.s64 	%rd55, %rd4, %rd54;
	ld.global.f32 	%f180, [%rd55];
	div.rn.f32 	%f181, %f180, %f228;
	st.global.f32 	[%rd55], %f181;
	ld.global.f32 	%f182, [%rd55+4];
	div.rn.f32 	%f183, %f182, %f228;
	st.global.f32 	[%rd55+4], %f183;
	ld.global.f32 	%f184, [%rd55+8];
	div.rn.f32 	%f185, %f184, %f228;
	st.global.f32 	[%rd55+8], %f185;
	ld.global.f32 	%f186, [%rd55+12];
	div.rn.f32 	%f187, %f186, %f228;
	st.global.f32 	[%rd55+12], %f187;
	ld.global.f32 	%f188, [%rd55+16];
	div.rn.f32 	%f189, %f188, %f228;
	st.global.f32 	[%rd55+16], %f189;
	ld.global.f32 	%f190, [%rd55+20];
	div.rn.f32 	%f191, %f190, %f228;
	st.global.f32 	[%rd55+20], %f191;
	ld.global.f32 	%f192, [%rd55+24];
	div.rn.f32 	%f193, %f192, %f228;
	st.global.f32 	[%rd55+24], %f193;
	ld.global.f32 	%f194, [%rd55+28];
	div.rn.f32 	%f195, %f194, %f228;
	st.global.f32 	[%rd55+28], %f195;
	add.s32 	%r100, %r100, 8;
$L__BB16_60:
	setp.eq.s32 	%p55, %r40, 0;
	@%p55 bra 	$L__BB16_66;
	and.b32  	%r43, %r50, 3;
	setp.lt.u32 	%p56, %r40, 4;
	@%p56 bra 	$L__BB16_63;
	mul.wide.u32 	%rd56, %r100, 4;
	add.s64 	%rd57, %rd4, %rd56;
	ld.global.f32 	%f196, [%rd57];
	div.rn.f32 	%f197, %f196, %f228;
	st.global.f32 	[%rd57], %f197;
	ld.global.f32 	%f198, [%rd57+4];
	div.rn.f32 	%f199, %f198, %f228;
	st.global.f32 	[%rd57+4], %f199;
	ld.global.f32 	%f200, [%rd57+8];
	div.rn.f32 	%f201, %f200, %f228;
	st.global.f32 	[%rd57+8], %f201;
	ld.global.f32 	%f202, [%rd57+12];
	div.rn.f32 	%f203, %f202, %f228;
	st.global.f32 	[%rd57+12], %f203;
	add.s32 	%r100, %r100, 4;
$L__BB16_63:
	setp.eq.s32 	%p57, %r43, 0;
	@%p57 bra 	$L__BB16_66;
	mul.wide.u32 	%rd59, %r100, 4;
	add.s64 	%rd60, %rd32, %rd59;
	add.s64 	%rd65, %rd2, %rd60;
	neg.s32 	%r103, %r43;
$L__BB16_65:
	.pragma "nounroll";
	ld.global.f32 	%f204, [%rd65];
	div.rn.f32 	%f205, %f204, %f228;
	st.global.f32 	[%rd65], %f205;
	add.s64 	%rd65, %rd65, 4;
	add.s32 	%r103, %r103, 1;
	setp.ne.s32 	%p58, %r103, 0;
	@%p58 bra 	$L__BB16_65;
$L__BB16_66:
	ret;
$L__BB16_67:
	mov.b32 	%r75, 0;
	st.global.u32 	[%rd63+-8], %r75;
$L__BB16_68:
	ld.global.u8 	%rs17, [%rd21];
	setp.eq.s16 	%p43, %rs17, 0;
	@%p43 bra 	$L__BB16_70;
	ld.global.f32 	%f92, [%rd63+-4];
	sub.f32 	%f93, %f92, %f220;
	fma.rn.f32 	%f94, %f93, 0f3BBB989D, 0f3F000000;
	cvt.sat.f32.f32 	%f95, %f94;
	mov.f32 	%f96, 0f4B400001;
	mov.f32 	%f97, 0f437C0000;
	fma.rm.f32 	%f98, %f95, %f97, %f96;
	add.f32 	%f99, %f98, 0fCB40007F;
	neg.f32 	%f100, %f99;
	fma.rn.f32 	%f101, %f93, 0f3FB8AA3B, %f100;
	fma.rn.f32 	%f102, %f93, 0f32A57060, %f101;
	mov.b32 	%r76, %f98;
	shl.b32 	%r77, %r76, 23;
	mov.b32 	%f103, %r77;
	ex2.approx.ftz.f32 	%f104, %f102;
	mul.f32 	%f105, %f104, %f103;
	st.global.f32 	[%rd63+-4], %f105;
	add.f32 	%f228, %f228, %f105;
	bra.uni 	$L__BB16_71;
$L__BB16_70:
	mov.b32 	%r78, 0;
	st.global.u32 	[%rd63+-4], %r78;
$L__BB16_71:
	ld.global.u8 	%rs18, [%rd21+1];
	setp.eq.s16 	%p44, %rs18, 0;
	@%p44 bra 	$L__BB16_73;
	ld.global.f32 	%f106, [%rd63];
	sub.f32 	%f107, %f106, %f220;
	fma.rn.f32 	%f108, %f107, 0f3BBB989D, 0f3F000000;
	cvt.sat.f32.f32 	%f109, %f108;
	mov.f32 	%f110, 0f4B400001;
	mov.f32 	%f111, 0f437C0000;
	fma.rm.f32 	%f112, %f109, %f111, %f110;
	add.f32 	%f113, %f112, 0fCB40007F;
	neg.f32 	%f114, %f113;
	fma.rn.f32 	%f115, %f107, 0f3FB8AA3B, %f114;
	fma.rn.f32 	%f116, %f107, 0f32A57060, %f115;
	mov.b32 	%r79, %f112;
	shl.b32 	%r80, %r79, 23;
	mov.b32 	%f117, %r80;
	ex2.approx.ftz.f32 	%f118, %f116;
	mul.f32 	%f119, %f118, %f117;
	st.global.f32 	[%rd63], %f119;
	add.f32 	%f228, %f228, %f119;
	bra.uni 	$L__BB16_74;
$L__BB16_73:
	mov.b32 	%r81, 0;
	st.global.u32 	[%rd63], %r81;
$L__BB16_74:
	ld.global.u8 	%rs19, [%rd21+2];
	setp.eq.s16 	%p45, %rs19, 0;
	@%p45 bra 	$L__BB16_76;
	ld.global.f32 	%f120, [%rd63+4];
	sub.f32 	%f121, %f120, %f220;
	fma.rn.f32 	%f122, %f121, 0f3BBB989D, 0f3F000000;
	cvt.sat.f32.f32 	%f123, %f122;
	mov.f32 	%f124, 0f4B400001;
	mov.f32 	%f125, 0f437C0000;
	fma.rm.f32 	%f126, %f123, %f125, %f124;
	add.f32 	%f127, %f126, 0fCB40007F;
	neg.f32 	%f128, %f127;
	fma.rn.f32 	%f129, %f121, 0f3FB8AA3B, %f128;
	fma.rn.f32 	%f130, %f121, 0f32A57060, %f129;
	mov.b32 	%r82, %f126;
	shl.b32 	%r83, %r82, 23;
	mov.b32 	%f131, %r83;
	ex2.approx.ftz.f32 	%f132, %f130;
	mul.f32 	%f133, %f132, %f131;
	st.global.f32 	[%rd63+4], %f133;
	add.f32 	%f228, %f228, %f133;
	bra.uni 	$L__BB16_77;
$L__BB16_76:
	mov.b32 	%r84, 0;
	st.global.u32 	[%rd63+4], %r84;
$L__BB16_77:
	add.s32 	%r98, %r98, 4;
	add.s32 	%r97, %r97, 4;
	add.s64 	%rd63, %rd63, 16;
	setp.eq.s32 	%p46, %r98, 0;
	@%p46 bra 	$L__BB16_47;
	bra.uni 	$L__BB16_45;

}
	// .globl	_ZN7cuda_nn15elementwise_addEPKfS1_iPf
.visible .entry _ZN7cuda_nn15elementwise_addEPKfS1_iPf(
	.param .u64 .ptr .align 1 _ZN7cuda_nn15elementwise_addEPKfS1_iPf_param_0,
	.param .u64 .ptr .align 1 _ZN7cuda_nn15elementwise_addEPKfS1_iPf_param_1,
	.param .u32 _ZN7cuda_nn15elementwise_addEPKfS1_iPf_param_2,
	.param .u64 .ptr .align 1 _ZN7cuda_nn15elementwise_addEPKfS1_iPf_param_3
)
{
	.reg .pred 	%p<2>;
	.reg .b32 	%r<6>;
	.reg .b32 	%f<4>;
	.reg .b64 	%rd<11>;

	ld.param.u64 	%rd1, [_ZN7cuda_nn15elementwise_addEPKfS1_iPf_param_0];
	ld.param.u64 	%rd2, [_ZN7cuda_nn15elementwise_addEPKfS1_iPf_param_1];
	ld.param.u32 	%r2, [_ZN7cuda_nn15elementwise_addEPKfS1_iPf_param_2];
	ld.param.u64 	%rd3, [_ZN7cuda_nn15elementwise_addEPKfS1_iPf_param_3];
	mov.u32 	%r3, %ctaid.x;
	mov.u32 	%r4, %ntid.x;
	mov.u32 	%r5, %tid.x;
	mad.lo.s32 	%r1, %r3, %r4, %r5;
	setp.ge.s32 	%p1, %r1, %r2;
	@%p1 bra 	$L__BB17_2;
	cvta.to.global.u64 	%rd4, %rd1;
	cvta.to.global.u64 	%rd5, %rd2;
	cvta.to.global.u64 	%rd6, %rd3;
	mul.wide.s32 	%rd7, %r1, 4;
	add.s64 	%rd8, %rd4, %rd7;
	ld.global.f32 	%f1, [%rd8];
	add.s64 	%rd9, %rd5, %rd7;
	ld.global.f32 	%f2, [%rd9];
	add.f32 	%f3, %f1, %f2;
	add.s64 	%rd10, %rd6, %rd7;
	st.global.f32 	[%rd10], %f3;
$L__BB17_2:
	ret;

}
	// .globl	_ZN7cuda_nn11gelu_kernelEPfi
.visible .entry _ZN7cuda_nn11gelu_kernelEPfi(
	.param .u64 .ptr .align 1 _ZN7cuda_nn11gelu_kernelEPfi_param_0,
	.param .u32 _ZN7cuda_nn11gelu_kernelEPfi_param_1
)
{
	.reg .pred 	%p<4>;
	.reg .b32 	%r<6>;
	.reg .b32 	%f<24>;
	.reg .b64 	%rd<5>;

	ld.param.u64 	%rd1, [_ZN7cuda_nn11gelu_kernelEPfi_param_0];
	ld.param.u32 	%r2, [_ZN7cuda_nn11gelu_kernelEPfi_param_1];
	mov.u32 	%r3, %ctaid.x;
	mov.u32 	%r4, %ntid.x;
	mov.u32 	%r5, %tid.x;
	mad.lo.s32 	%r1, %r3, %r4, %r5;
	setp.ge.s32 	%p1, %r1, %r2;
	@%p1 bra 	$L__BB18_2;
	cvta.to.global.u64 	%rd2, %rd1;
	mul.wide.s32 	%rd3, %r1, 4;
	add.s64 	%rd4, %rd2, %rd3;
	ld.global.f32 	%f1, [%rd4];
	mul.f32 	%f2, %f1, 0f3F000000;
	mul.f32 	%f3, %f1, 0f3D372713;
	mul.f32 	%f4, %f1, %f3;
	fma.rn.f32 	%f5, %f1, %f4, %f1;
	mul.f32 	%f6, %f5, 0f3F4C4229;
	abs.f32 	%f7, %f6;
	mul.f32 	%f8, %f7, 0f4038AA3B;
	ex2.approx.ftz.f32 	%f9, %f8;
	add.f32 	%f10, %f9, 0f3F800000;
	rcp.approx.ftz.f32 	%f11, %f10;
	fma.rn.f32 	%f12, %f11, 0fC0000000, 0f3F800000;
	setp.ge.f32 	%p2, %f7, 0f41102CB4;
	selp.f32 	%f13, 0f3F800000, %f12, %p2;
	copysign.f32 	%f14, %f6, %f13;
	mul.f32 	%f15, %f6, %f6;
	fma.rn.f32 	%f16, %f15, 0f3C80F082, 0fBD563CAE;
	fma.rn.f32 	%f17, %f16, %f15, 0f3E085941;
	fma.rn.f32 	%f18, %f17, %f15, 0fBEAAA9ED;
	fma.rn.f32 	%f19, %f18, %f15, 0f00000000;
	fma.rn.f32 	%f20, %f19, %f6, %f6;
	setp.ge.f32 	%p3, %f7, 0f3F19999A;
	selp.f32 	%f21, %f14, %f20, %p3;
	add.f32 	%f22, %f21, 0f3F800000;
	mul.f32 	%f23, %f2, %f22;
	st.global.f32 	[%rd4], %f23;
$L__BB18_2:
	ret;

}
	// .globl	_ZN7cuda_nn17layer_norm_kernelEPfPKfS2_iiS0_
.visible .entry _ZN7cuda_nn17layer_norm_kernelEPfPKfS2_iiS0_(
	.param .u64 .ptr .align 1 _ZN7cuda_nn17layer_norm_kernelEPfPKfS2_iiS0__param_0,
	.param .u64 .ptr .align 1 _ZN7cuda_nn17layer_norm_kernelEPfPKfS2_iiS0__param_1,
	.param .u64 .ptr .align 1 _ZN7cuda_nn17layer_norm_kernelEPfPKfS2_iiS0__param_2,
	.param .u32 _ZN7cuda_nn17layer_norm_kernelEPfPKfS2_iiS0__param_3,
	.param .u32 _ZN7cuda_nn17layer_norm_kernelEPfPKfS2_iiS0__param_4,
	.param .u64 .ptr .align 1 _ZN7cuda_nn17layer_norm_kernelEPfPKfS2_iiS0__param_5
)
{
	.reg .pred 	%p<14>;
	.reg .b32 	%r<30>;
	.reg .b32 	%f<38>;
	.reg .b64 	%rd<24>;

	ld.param.u64 	%rd6, [_ZN7cuda_nn17layer_norm_kernelEPfPKfS2_iiS0__param_0];
	ld.param.u64 	%rd7, [_ZN7cuda_nn17layer_norm_kernelEPfPKfS2_iiS0__param_1];
	ld.param.u64 	%rd8, [_ZN7cuda_nn17layer_norm_kernelEPfPKfS2_iiS0__param_2];
	ld.param.u32 	%r17, [_ZN7cuda_nn17layer_norm_kernelEPfPKfS2_iiS0__param_3];
	ld.param.u32 	%r16, [_ZN7cuda_nn17layer_norm_kernelEPfPKfS2_iiS0__param_4];
	ld.param.u64 	%rd9, [_ZN7cuda_nn17layer_norm_kernelEPfPKfS2_iiS0__param_5];
	mov.u32 	%r1, %ctaid.x;
	mov.u32 	%r29, %tid.x;
	setp.ge.s32 	%p1, %r1, %r17;
	@%p1 bra 	$L__BB19_20;
	cvta.to.global.u64 	%rd10, %rd6;
	mul.lo.s32 	%r18, %r16, %r1;
	cvt.s64.s32 	%rd1, %r18;
	mul.wide.s32 	%rd11, %r18, 4;
	add.s64 	%rd2, %rd10, %rd11;
	setp.ge.s32 	%p2, %r29, %r16;
	mov.f32 	%f35, 0f00000000;
	@%p2 bra 	$L__BB19_4;
	mov.f32 	%f35, 0f00000000;
	mov.u32 	%r3, %ntid.x;
	mov.u32 	%r25, %r29;
$L__BB19_3:
	mul.wide.s32 	%rd12, %r25, 4;
	add.s64 	%rd13, %rd2, %rd12;
	ld.global.f32 	%f13, [%rd13];
	add.f32 	%f35, %f35, %f13;
	add.s32 	%r25, %r25, %r3;
	setp.lt.s32 	%p3, %r25, %r16;
	@%p3 bra 	$L__BB19_3;
$L__BB19_4:
	shl.b32 	%r19, %r29, 2;
	mov.u32 	%r20, _ZN7cuda_nn6sharedE;
	add.s32 	%r6, %r20, %r19;
	st.shared.f32 	[%r6], %f35;
	bar.sync 	0;
	mov.u32 	%r7, %ntid.x;
	setp.lt.u32 	%p4, %r7, 2;
	@%p4 bra 	$L__BB19_9;
	mov.u32 	%r26, %r7;
$L__BB19_6:
	shr.u32 	%r9, %r26, 1;
	setp.ge.u32 	%p5, %r29, %r9;
	@%p5 bra 	$L__BB19_8;
	shl.b32 	%r21, %r9, 2;
	add.s32 	%r22, %r6, %r21;
	ld.shared.f32 	%f14, [%r22];
	ld.shared.f32 	%f15, [%r6];
	add.f32 	%f16, %f14, %f15;
	st.shared.f32 	[%r6], %f16;
$L__BB19_8:
	bar.sync 	0;
	setp.gt.u32 	%p6, %r26, 3;
	mov.u32 	%r26, %r9;
	@%p6 bra 	$L__BB19_6;
$L__BB19_9:
	setp.ge.s32 	%p7, %r29, %r16;
	ld.shared.f32 	%f18, [_ZN7cuda_nn6sharedE];
	cvt.rn.f32.s32 	%f4, %r16;
	div.rn.f32 	%f5, %f18, %f4;
	mov.f32 	%f37, 0f00000000;
	@%p7 bra 	$L__BB19_12;
	mov.f32 	%f37, 0f00000000;
	mov.u32 	%r27, %r29;
$L__BB19_11:
	mul.wide.s32 	%rd14, %r27, 4;
	add.s64 	%rd15, %rd2, %rd14;
	ld.global.f32 	%f20, [%rd15];
	sub.f32 	%f21, %f20, %f5;
	fma.rn.f32 	%f37, %f21, %f21, %f37;
	add.s32 	%r27, %r27, %r7;
	setp.lt.s32 	%p8, %r27, %r16;
	@%p8 bra 	$L__BB19_11;
$L__BB19_12:
	setp.lt.u32 	%p9, %r7, 2;
	st.shared.f32 	[%r6], %f37;
	bar.sync 	0;
	@%p9 bra 	$L__BB19_17;
	mov.u32 	%r28, %r7;
$L__BB19_14:
	shr.u32 	%r13, %r28, 1;
	setp.ge.u32 	%p10, %r29, %r13;
	@%p10 bra 	$L__BB19_16;
	shl.b32 	%r23, %r13, 2;
	add.s32 	%r24, %r6, %r23;
	ld.shared.f32 	%f22, [%r24];
	ld.shared.f32 	%f23, [%r6];
	add.f32 	%f24, %f22, %f23;
	st.shared.f32 	[%r6], %f24;
$L__BB19_16:
	bar.sync 	0;
	setp.gt.u32 	%p11, %r28, 3;
	mov.u32 	%r28, %r13;
	@%p11 bra 	$L__BB19_14;
$L__BB19_17:
	setp.ge.s32 	%p12, %r29, %r16;
	ld.shared.f32 	%f25, [_ZN7cuda_nn6sharedE];
	div.rn.f32 	%f26, %f25, %f4;
	add.f32 	%f27, %f26, 0f3727C5AC;
	sqrt.rn.f32 	%f9, %f27;
	@%p12 bra 	$L__BB19_20;
	cvta.to.global.u64 	%rd3, %rd7;
	cvta.to.global.u64 	%rd4, %rd8;
	cvta.to.global.u64 	%rd5, %rd9;
	rcp.rn.f32 	%f10, %f9;
$L__BB19_19:
	cvt.s64.s32 	%rd16, %r29;
	mul.wide.s32 	%rd17, %r29, 4;
	add.s64 	%rd18, %rd3, %rd17;
	ld.global.f32 	%f28, [%rd18];
	add.s64 	%rd19, %rd2, %rd17;
	ld.global.f32 	%f29, [%rd19];
	sub.f32 	%f30, %f29, %f5;
	mul.f32 	%f31, %f10, %f30;
	add.s64 	%rd20, %rd4, %rd17;
	ld.global.f32 	%f32, [%rd20];
	fma.rn.f32 	%f33, %f28, %f31, %f32;
	add.s64 	%rd21, %rd16, %rd1;
	shl.b64 	%rd22, %rd21, 2;
	add.s64 	%rd23, %rd5, %rd22;
	st.global.f32 	[%rd23], %f33;
	add.s32 	%r29, %r29, %r7;
	setp.lt.s32 	%p13, %r29, %r16;
	@%p13 bra 	$L__BB19_19;
$L__BB19_20:
	ret;

}
	// .globl	_ZN7cuda_nn14reshape_kernelEPKfPfiiii
.visible .entry _ZN7cuda_nn14reshape_kernelEPKfPfiiii(
	.param .u64 .ptr .align 1 _ZN7cuda_nn14reshape_kernelEPKfPfiiii_param_0,
	.param .u64 .ptr .align 1 _ZN7cuda_nn14reshape_kernelEPKfPfiiii_param_1,
	.param .u32 _ZN7cuda_nn14reshape_kernelEPKfPfiiii_param_2,
	.param .u32 _ZN7cuda_nn14reshape_kernelEPKfPfiiii_param_3,
	.param .u32 _ZN7cuda_nn14reshape_kernelEPKfPfiiii_param_4,
	.param .u32 _ZN7cuda_nn14reshape_kernelEPKfPfiiii_param_5
)
{
	.reg .pred 	%p<2>;
	.reg .b32 	%r<24>;
	.reg .b32 	%f<2>;
	.reg .b64 	%rd<9>;

	ld.param.u64 	%rd1, [_ZN7cuda_nn14reshape_kernelEPKfPfiiii_param_0];
	ld.param.u64 	%rd2, [_ZN7cuda_nn14reshape_kernelEPKfPfiiii_param_1];
	ld.param.u32 	%r5, [_ZN7cuda_nn14reshape_kernelEPKfPfiiii_param_2];
	ld.param.u32 	%r2, [_ZN7cuda_nn14reshape_kernelEPKfPfiiii_param_3];
	ld.param.u32 	%r3, [_ZN7cuda_nn14reshape_kernelEPKfPfiiii_param_4];
	ld.param.u32 	%r4, [_ZN7cuda_nn14reshape_kernelEPKfPfiiii_param_5];
	mov.u32 	%r6, %ctaid.x;
	mov.u32 	%r7, %ntid.x;
	mov.u32 	%r8, %tid.x;
	mad.lo.s32 	%r1, %r6, %r7, %r8;
	mul.lo.s32 	%r9, %r2, %r5;
	mul.lo.s32 	%r10, %r9, %r3;
	mul.lo.s32 	%r11, %r10, %r4;
	setp.ge.s32 	%p1, %r1, %r11;
	@%p1 bra 	$L__BB20_2;
	cvta.to.global.u64 	%rd3, %rd1;
	cvta.to.global.u64 	%rd4, %rd2;
	div.s32 	%r12, %r1, %r4;
	mul.lo.s32 	%r13, %r12, %r4;
	sub.s32 	%r14, %r1, %r13;
	rem.s32 	%r15, %r12, %r2;
	mul.lo.s32 	%r16, %r4, %r2;
	div.s32 	%r17, %r1, %r16;
	rem.s32 	%r18, %r17, %r3;
	mul.lo.s32 	%r19, %r16, %r3;
	div.s32 	%r20, %r1, %r19;
	mad.lo.s32 	%r21, %r20, %r2, %r15;
	mad.lo.s32 	%r22, %r21, %r3, %r18;
	mad.lo.s32 	%r23, %r22, %r4, %r14;
	mul.wide.s32 	%rd5, %r23, 4;
	add.s64 	%rd6, %rd3, %rd5;
	ld.global.f32 	%f1, [%rd6];
	mul.wide.s32 	%rd7, %r1, 4;
	add.s64 	%rd8, %rd4, %rd7;
	st.global.f32 	[%rd8], %f1;
$L__BB20_2:
	ret;

}


// ===== COMPILED SASS (sm_100) =====

	.target	sm_100

	.elftype	@"ET_EXEC"


//--------------------- .note.nv.tkinfo           --------------------------
	.section	.note.nv.tkinfo,"",@"SHT_NOTE"
	.sectionflags	@"SHF_NOTE_NV_TKINFO"
	.tkinfo
        /*0018*/ 	.word	0x00000002
        /*0030*/ 	.string	""
        /*0030*/ 	.string	"ptxas"
        /*0030*/ 	.string	"Cuda compilation tools, release 13.0, V13.0.88"
        /*0030*/ 	.string	"Build cuda_13.0.r13.0/compiler.36424714_0"
        /*0030*/ 	.string	"-arch sm_100 -m 64 "



//--------------------- .note.nv.cuinfo           --------------------------
	.section	.note.nv.cuinfo,"",@"SHT_NOTE"
	.sectionflags	@"SHF_NOTE_NV_CUINFO"
        /*0018*/ 	.short	0x0002
        /*001a*/ 	.short	0x0064
        /*001c*/ 	.short	0x0082
	.zero		2


//--------------------- .nv.info                  --------------------------
	.section	.nv.info,"",@"SHT_CUDA_INFO"
	.align	4


	//----- nvinfo : EIATTR_REGCOUNT
	.align		4
        /*0000*/ 	.byte	0x04, 0x2f
        /*0002*/ 	.short	(.L_55 - .L_54)
	.align		4
.L_54:
        /*0004*/ 	.word	index@(_ZN3cub18CUB_300001_SM_10006detail11EmptyKernelIvEEvv)
        /*0008*/ 	.word	0x00000004


	//----- nvinfo : EIATTR_FRAME_SIZE
	.align		4
.L_55:
        /*000c*/ 	.byte	0x04, 0x11
        /*000e*/ 	.short	(.L_57 - .L_56)
	.align		4
.L_56:
        /*0010*/ 	.word	index@(_ZN3cub18CUB_300001_SM_10006detail11EmptyKernelIvEEvv)
        /*0014*/ 	.word	0x00000000


	//----- nvinfo : EIATTR_REGCOUNT
	.align		4
.L_57:
        /*0018*/ 	.byte	0x04, 0x2f
        /*001a*/ 	.short	(.L_59 - .L_58)
	.align		4
.L_58:
        /*001c*/ 	.word	index@(_ZN3cub18CUB_300001_SM_10006detail8for_each13static_kernelINS2_12policy_hub_t12policy_500_tElN6thrust24THRUST_300001_SM_1000_NS8cuda_cub10__tabulate7functorINS7_10device_ptrIiEENS7_6system6detail7generic6detail22compute_sequence_valueIivEElEEEEvT0_T1_)
        /*0020*/ 	.word	0x0000000a


	//----- nvinfo : EIATTR_FRAME_SIZE
	.align		4
.L_59:
        /*0024*/ 	.byte	0x04, 0x11
        /*0026*/ 	.short	(.L_61 - .L_60)
	.align		4
.L_60:
        /*0028*/ 	.word	index@(_ZN3cub18CUB_300001_SM_10006detail8for_each13static_kernelINS2_12policy_hub_t12policy_500_tElN6thrust24THRUST_300001_SM_1000_NS8cuda_cub10__tabulate7functorINS7_10device_ptrIiEENS7_6system6detail7generic6detail22compute_sequence_valueIivEElEEEEvT0_T1_)
        /*002c*/ 	.word	0x00000000


	//----- nvinfo : EIATTR_REGCOUNT
	.align		4
.L_61:
        /*0030*/ 	.byte	0x04, 0x2f
        /*0032*/ 	.short	(.L_63 - .L_62)
	.align		4
.L_62:
        /*0034*/ 	.word	index@(_ZN3cub18CUB_300001_SM_10006detail10radix_sort31DeviceRadixSortSingleTileKernelINS1_5radix10policy_hubIfiyE10Policy1000ELNS0_9SortOrderE1EfiyNS1_21identity_decomposer_tEEEvPKT1_PSA_PKT2_PSE_T3_iiT4_)
        /*0038*/ 	.word	0x00000097


	//----- nvinfo : EIATTR_FRAME_SIZE
	.align		4
.L_63:
        /*003c*/ 	.byte	0x04, 0x11
        /*003e*/ 	.short	(.L_65 - .L_64)
	.align		4
.L_64:
        /*0040*/ 	.word	index@(_ZN3cub18CUB_300001_SM_10006detail10radix_sort31DeviceRadixSortSingleTileKernelINS1_5radix10policy_hubIfiyE10Policy1000ELNS0_9SortOrderE1EfiyNS1_21identity_decomposer_tEEEvPKT1_PSA_PKT2_PSE_T3_iiT4_)
        /*0044*/ 	.word	0x00000000


	//----- nvinfo : EIATTR_REGCOUNT
	.align		4
.L_65:
        /*0048*/ 	.byte	0x04, 0x2f
        /*004a*/ 	.short	(.L_67 - .L_66)
	.align		4
.L_66:
        /*004c*/ 	.word	index@(_ZN3cub18CUB_300001_SM_10006detail10radix_sort30DeviceRadixSortHistogramKernelINS1_5radix10policy_hubIfiyE10Policy1000ELNS0_9SortOrderE1EfyNS1_21identity_decomposer_tEEEvPT2_PKT1_SA_iiT3_)
        /*0050*/ 	.word	0x00000020


	//----- nvinfo : EIATTR_FRAME_SIZE
	.align		4
.L_67:
        /*0054*/ 	.byte	0x04, 0x11
        /*0056*/ 	.short	(.L_69 - .L_68)
	.align		4
.L_68:
        /*0058*/ 	.word	index@(_ZN3cub18CUB_300001_SM_10006detail10radix_sort30DeviceRadixSortHistogramKernelINS1_5radix10policy_hubIfiyE10Policy1000ELNS0_9SortOrderE1EfyNS1_21identity_decomposer_tEEEvPT2_PKT1_SA_iiT3_)
        /*005c*/ 	.word	0x00000000


	//----- nvinfo : EIATTR_REGCOUNT
	.align		4
.L_69:
        /*0060*/ 	.byte	0x04, 0x2f
        /*0062*/ 	.short	(.L_71 - .L_70)
	.align		4
.L_70:
        /*0064*/ 	.word	index@(_ZN3cub18CUB_300001_SM_10006detail10radix_sort33DeviceRadixSortExclusiveSumKernelINS1_5radix10policy_hubIfiyE10Policy1000EyEEvPT0_)
        /*0068*/ 	.word	0x00000020


	//----- nvinfo : EIATTR_FRAME_SIZE
	.align		4
.L_71:
        /*006c*/ 	.byte	0x04, 0x11
        /*006e*/ 	.short	(.L_73 - .L_72)
	.align		4
.L_72:
        /*0070*/ 	.word	index@(_ZN3cub18CUB_300001_SM_10006detail10radix_sort33DeviceRadixSortExclusiveSumKernelINS1_5radix10policy_hubIfiyE10Policy1000EyEEvPT0_)
        /*0074*/ 	.word	0x00000000


	//----- nvinfo : EIATTR_REGCOUNT
	.align		4
.L_73:
        /*0078*/ 	.byte	0x04, 0x2f
        /*007a*/ 	.short	(.L_75 - .L_74)
	.align		4
.L_74:
        /*007c*/ 	.word	index@(_ZN3cub18CUB_300001_SM_10006detail10radix_sort29DeviceRadixSortOnesweepKernelINS1_5radix10policy_hubIfiyE10Policy1000ELNS0_9SortOrderE1EfiyiiNS1_21identity_decomposer_tEEEvPT5_SB_PT3_PKSC_PT1_PKSG_PT2_PKSK_T4_iiT6_)
        /*0080*/ 	.word	0x00000048


	//----- nvinfo : EIATTR_FRAME_SIZE
	.align		4
.L_75:
        /*0084*/ 	.byte	0x04, 0x11
        /*0086*/ 	.short	(.L_77 - .L_76)
	.align		4
.L_76:
        /*0088*/ 	.word	index@(_ZN3cub18CUB_300001_SM_10006detail10radix_sort29DeviceRadixSortOnesweepKernelINS1_5radix10policy_hubIfiyE10Policy1000ELNS0_9SortOrderE1EfiyiiNS1_21identity_decomposer_tEEEvPT5_SB_PT3_PKSC_PT1_PKSG_PT2_PKSK_T4_iiT6_)
        /*008c*/ 	.word	0x00000000


	//----- nvinfo : EIATTR_REGCOUNT
	.align		4
.L_77:
        /*0090*/ 	.byte	0x04, 0x2f
        /*0092*/ 	.short	(.L_79 - .L_78)
	.align		4
.L_78:
        /*0094*/ 	.word	index@(_ZN3cub18CUB_300001_SM_10006detail10radix_sort31DeviceRadixSortSingleTileKernelINS1_5radix10policy_hubIffyE10Policy1000ELNS0_9SortOrderE1EffyNS1_21identity_decomposer_tEEEvPKT1_PSA_PKT2_PSE_T3_iiT4_)
        /*0098*/ 	.word	0x00000097


	//----- nvinfo : EIATTR_FRAME_SIZE
	.align		4
.L_79:
        /*009c*/ 	.byte	0x04, 0x11
        /*009e*/ 	.short	(.L_81 - .L_80)
	.align		4
.L_80:
        /*00a0*/ 	.word	index@(_ZN3cub18CUB_300001_SM_10006detail10radix_sort31DeviceRadixSortSingleTileKernelINS1_5radix10policy_hubIffyE10Policy1000ELNS0_9SortOrderE1EffyNS1_21identity_decomposer_tEEEvPKT1_PSA_PKT2_PSE_T3_iiT4_)
        /*00a4*/ 	.word	0x00000000


	//----- nvinfo : EIATTR_REGCOUNT
	.align		4
.L_81:
        /*00a8*/ 	.byte	0x04, 0x2f
        /*00aa*/ 	.short	(.L_83 - .L_82)
	.align		4
.L_82:
        /*00ac*/ 	.word	index@(_ZN3cub18CUB_300001_SM_10006detail10radix_sort30DeviceRadixSortHistogramKernelINS1_5radix10policy_hubIffyE10Policy1000ELNS0_9SortOrderE1EfyNS1_21identity_decomposer_tEEEvPT2_PKT1_SA_iiT3_)
        /*00b0*/ 	.word	0x00000020


	//----- nvinfo : EIATTR_FRAME_SIZE
	.align		4
.L_83:
        /*00b4*/ 	.byte	0x04, 0x11
        /*00b6*/ 	.short	(.L_85 - .L_84)
	.align		4
.L_84:
        /*00b8*/ 	.word	index@(_ZN3cub18CUB_300001_SM_10006detail10radix_sort30DeviceRadixSortHistogramKernelINS1_5radix10policy_hubIffyE10Policy1000ELNS0_9SortOrderE1EfyNS1_21identity_decomposer_tEEEvPT2_PKT1_SA_iiT3_)
        /*00bc*/ 	.word	0x00000000


	//----- nvinfo : EIATTR_REGCOUNT
	.align		4
.L_85:
        /*00c0*/ 	.byte	0x04, 0x2f
        /*00c2*/ 	.short	(.L_87 - .L_86)
	.align		4
.L_86:
        /*00c4*/ 	.word	index@(_ZN3cub18CUB_300001_SM_10006detail10radix_sort33DeviceRadixSortExclusiveSumKernelINS1_5radix10policy_hubIffyE10Policy1000EyEEvPT0_)
        /*00c8*/ 	.word	0x00000020


	//----- nvinfo : EIATTR_FRAME_SIZE
	.align		4
.L_87:
        /*00cc*/ 	.byte	0x04, 0x11
        /*00ce*/ 	.short	(.L_89 - .L_88)
	.align		4
.L_88:
        /*00d0*/ 	.word	index@(_ZN3cub18CUB_300001_SM_10006detail10radix_sort33DeviceRadixSortExclusiveSumKernelINS1_5radix10policy_hubIffyE10Policy1000EyEEvPT0_)
        /*00d4*/ 	.word	0x00000000


	//----- nvinfo : EIATTR_REGCOUNT
	.align		4
.L_89:
        /*00d8*/ 	.byte	0x04, 0x2f
        /*00da*/ 	.short	(.L_91 - .L_90)
	.align		4
.L_90:
        /*00dc*/ 	.word	index@(_ZN3cub18CUB_300001_SM_10006detail10radix_sort29DeviceRadixSortOnesweepKernelINS1_5radix10policy_hubIffyE10Policy1000ELNS0_9SortOrderE1EffyiiNS1_21identity_decomposer_tEEEvPT5_SB_PT3_PKSC_PT1_PKSG_PT2_PKSK_T4_iiT6_)
        /*00e0*/ 	.word	0x00000048


	//----- nvinfo : EIATTR_FRAME_SIZE
	.align		4
.L_91:
        /*00e4*/ 	.byte	0x04, 0x11
        /*00e6*/ 	.short	(.L_93 - .L_92)
	.align		4
.L_92:
        /*00e8*/ 	.word	index@(_ZN3cub18CUB_300001_SM_10006detail10radix_sort29DeviceRadixSortOnesweepKernelINS1_5radix10policy_hubIffyE10Policy1000ELNS0_9SortOrderE1EffyiiNS1_21identity_decomposer_tEEEvPT5_SB_PT3_PKSC_PT1_PKSG_PT2_PKSK_T4_iiT6_)
        /*00ec*/ 	.word	0x00000000


	//----- nvinfo : EIATTR_REGCOUNT
	.align		4
.L_93:
        /*00f0*/ 	.byte	0x04, 0x2f
        /*00f2*/ 	.short	(.L_95 - .L_94)
	.align		4
.L_94:
        /*00f4*/ 	.word	index@(_ZN10cuda_utils25create_causal_mask_kernelEiPb)
        /*00f8*/ 	.word	0x00000008


	//----- nvinfo : EIATTR_FRAME_SIZE
	.align		4
.L_95:
        /*00fc*/ 	.byte	0x04, 0x11
        /*00fe*/ 	.short	(.L_97 - .L_96)
	.align		4
.L_96:
        /*0100*/ 	.word	index@(_ZN10cuda_utils25create_causal_mask_kernelEiPb)
        /*0104*/ 	.word	0x00000000


	//----- nvinfo : EIATTR_REGCOUNT
	.align		4
.L_97:
        /*0108*/ 	.byte	0x04, 0x2f
        /*010a*/ 	.short	(.L_99 - .L_98)
	.align		4
.L_98:
        /*010c*/ 	.word	index@(_ZN10cuda_utils24index_causal_mask_kernelEPKiiiPb)
        /*0110*/ 	.word	0x0000000a


	//----- nvinfo : EIATTR_FRAME_SIZE
	.align		4
.L_99:
        /*0114*/ 	.byte	0x04, 0x11
        /*0116*/ 	.short	(.L_101 - .L_100)
	.align		4
.L_100:
        /*0118*/ 	.word	index@(_ZN10cuda_utils24index_causal_mask_kernelEPKiiiPb)
        /*011c*/ 	.word	0x00000000


	//----- nvinfo : EIATTR_REGCOUNT
	.align		4
.L_101:
        /*0120*/ 	.byte	0x04, 0x2f
        /*0122*/ 	.short	(.L_103 - .L_102)
	.align		4
.L_102:
        /*0124*/ 	.word	index@(_ZN10cuda_utils13sample_kernelEPfPiS0_iiiS1_y)
        /*0128*/ 	.word	0x00000020


	//----- nvinfo : EIATTR_FRAME_SIZE
	.align		4
.L_103:
        /*012c*/ 	.byte	0x04, 0x11
        /*012e*/ 	.short	(.L_105 - .L_104)
	.align		4
.L_104:
        /*0130*/ 	.word	index@(_ZN10cuda_utils13sample_kernelEPfPiS0_iiiS1_y)
        /*0134*/ 	.word	0x00000030


	//----- nvinfo : EIATTR_REGCOUNT
	.align		4
.L_105:
        /*0138*/ 	.byte	0x04, 0x2f
        /*013a*/ 	.short	(.L_107 - .L_106)
	.align		4
.L_106:
        /*013c*/ 	.word	index@(_ZN10cuda_utils25compute_topk_probs_kernelEPfiiiS0_)
        /*0140*/ 	.word	0x0000001e


	//----- nvinfo : EIATTR_FRAME_SIZE
	.align		4
.L_107:
        /*0144*/ 	.byte	0x04, 0x11
        /*0146*/ 	.short	(.L_109 - .L_108)
	.align		4
.L_108:
        /*0148*/ 	.word	index@($__internal_4_$__cuda_sm3x_div_rn_noftz_f32_slowpath)
        /*014c*/ 	.word	0x00000000


	//----- nvinfo : EIATTR_FRAME_SIZE
	.align		4
.L_109:
        /*0150*/ 	.byte	0x04, 0x11
        /*0152*/ 	.short	(.L_111 - .L_110)
	.align		4
.L_110:
        /*0154*/ 	.word	index@(_ZN10cuda_utils25compute_topk_probs_kernelEPfiiiS0_)
        /*0158*/ 	.word	0x00000000


	//----- nvinfo : EIATTR_REGCOUNT
	.align		4
.L_111:
        /*015c*/ 	.byte	0x04, 0x2f
        /*015e*/ 	.short	(.L_113 - .L_112)
	.align		4
.L_112:
        /*0160*/ 	.word	index@(_ZN7cuda_nn24embedding_forward_kernelEPKiiiiPKfPf)
        /*0164*/ 	.word	0x0000001a


	//----- nvinfo : EIATTR_FRAME_SIZE
	.align		4
.L_113:
        /*0168*/ 	.byte	0x04, 0x11
        /*016a*/ 	.short	(.L_115 - .L_114)
	.align		4
.L_114:
        /*016c*/ 	.word	index@(_ZN7cuda_nn24embedding_forward_kernelEPKiiiiPKfPf)
        /*0170*/ 	.word	0x00000000


	//----- nvinfo : EIATTR_REGCOUNT
	.align		4
.L_115:
        /*0174*/ 	.byte	0x04, 0x2f
        /*0176*/ 	.short	(.L_117 - .L_116)
	.align		4
.L_116:
        /*0178*/ 	.word	index@(_ZN7cuda_nn8add_biasEPfPKfii)
        /*017c*/ 	.word	0x0000000c


	//----- nvinfo : EIATTR_FRAME_SIZE
	.align		4
.L_117:
        /*0180*/ 	.byte	0x04, 0x11
        /*0182*/ 	.short	(.L_119 - .L_118)
	.align		4
.L_118:
        /*0184*/ 	.word	index@(_ZN7cuda_nn8add_biasEPfPKfii)
        /*0188*/ 	.word	0x00000000


	//----- nvinfo : EIATTR_REGCOUNT
	.align		4
.L_119:
        /*018c*/ 	.byte	0x04, 0x2f
        /*018e*/ 	.short	(.L_121 - .L_120)
	.align		4
.L_120:
        /*0190*/ 	.word	index@(_ZN7cuda_nn14softmax_kernelEPfPKbiiii)
        /*0194*/ 	.word	0x0000001d


	//----- nvinfo : EIATTR_FRAME_SIZE
	.align		4
.L_121:
        /*0198*/ 	.byte	0x04, 0x11
        /*019a*/ 	.short	(.L_123 - .L_122)
	.align		4
.L_122:
        /*019c*/ 	.word	index@($__internal_3_$__cuda_sm3x_div_rn_noftz_f32_slowpath)
        /*01a0*/ 	.word	0x00000000


	//----- nvinfo : EIATTR_FRAME_SIZE
	.align		4
.L_123:
        /*01a4*/ 	.byte	0x04, 0x11
        /*01a6*/ 	.short	(.L_125 - .L_124)
	.align		4
.L_124:
        /*01a8*/ 	.word	index@(_ZN7cuda_nn14softmax_kernelEPfPKbiiii)
        /*01ac*/ 	.word	0x00000000


	//----- nvinfo : EIATTR_REGCOUNT
	.align		4
.L_125:
        /*01b0*/ 	.byte	0x04, 0x2f
        /*01b2*/ 	.short	(.L_127 - .L_126)
	.align		4
.L_126:
        /*01b4*/ 	.word	index@(_ZN7cuda_nn15elementwise_addEPKfS1_iPf)
        /*01b8*/ 	.word	0x0000000c


	//----- nvinfo : EIATTR_FRAME_SIZE
	.align		4
.L_127:
        /*01bc*/ 	.byte	0x04, 0x11
        /*01be*/ 	.short	(.L_129 - .L_128)
	.align		4
.L_128:
        /*01c0*/ 	.word	index@(_ZN7cuda_nn15elementwise_addEPKfS1_iPf)
        /*01c4*/ 	.word	0x00000000


	//----- nvinfo : EIATTR_REGCOUNT
	.align		4
.L_129:
        /*01c8*/ 	.byte	0x04, 0x2f
        /*01ca*/ 	.short	(.L_131 - .L_130)
	.align		4
.L_130:
        /*01cc*/ 	.word	index@(_ZN7cuda_nn11gelu_kernelEPfi)
        /*01d0*/ 	.word	0x0000000d


	//----- nvinfo : EIATTR_FRAME_SIZE
	.align		4
.L_131:
        /*01d4*/ 	.byte	0x04, 0x11
        /*01d6*/ 	.short	(.L_133 - .L_132)
	.align		4
.L_132:
        /*01d8*/ 	.word	index@(_ZN7cuda_nn11gelu_kernelEPfi)
        /*01dc*/ 	.word	0x00000000


	//----- nvinfo : EIATTR_REGCOUNT
	.align		4
.L_133:
        /*01e0*/ 	.byte	0x04, 0x2f
        /*01e2*/ 	.short	(.L_135 - .L_134)
	.align		4
.L_134:
        /*01e4*/ 	.word	index@(_ZN7cuda_nn17layer_norm_kernelEPfPKfS2_iiS0_)
        /*01e8*/ 	.word	0x00000018


	//----- nvinfo : EIATTR_FRAME_SIZE
	.align		4
.L_135:
        /*01ec*/ 	.byte	0x04, 0x11
        /*01ee*/ 	.short	(.L_137 - .L_136)
	.align		4
.L_136:
        /*01f0*/ 	.word	index@($__internal_2_$__cuda_sm3x_div_rn_noftz_f32_slowpath)
        /*01f4*/ 	.word	0x00000000


	//----- nvinfo : EIATTR_FRAME_SIZE
	.align		4
.L_137:
        /*01f8*/ 	.byte	0x04, 0x11
        /*01fa*/ 	.short	(.L_139 - .L_138)
	.align		4
.L_138:
        /*01fc*/ 	.word	index@($__internal_1_$__cuda_sm20_sqrt_rn_f32_slowpath)
        /*0200*/ 	.word	0x00000000


	//----- nvinfo : EIATTR_FRAME_SIZE
	.align		4
.L_139:
        /*0204*/ 	.byte	0x04, 0x11
        /*0206*/ 	.short	(.L_141 - .L_140)
	.align		4
.L_140:
        /*0208*/ 	.word	index@($__internal_0_$__cuda_sm20_rcp_rn_f32_slowpath)
        /*020c*/ 	.word	0x00000000


	//----- nvinfo : EIATTR_FRAME_SIZE
	.align		4
.L_141:
        /*0210*/ 	.byte	0x04, 0x11
        /*0212*/ 	.short	(.L_143 - .L_142)
	.align		4
.L_142:
        /*0214*/ 	.word	index@(_ZN7cuda_nn17layer_norm_kernelEPfPKfS2_iiS0_)
        /*0218*/ 	.word	0x00000000


	//----- nvinfo : EIATTR_REGCOUNT
	.align		4
.L_143:
        /*021c*/ 	.byte	0x04, 0x2f
        /*021e*/ 	.short	(.L_145 - .L_144)
	.align		4
.L_144:
        /*0220*/ 	.word	index@(_ZN7cuda_nn14reshape_kernelEPKfPfiiii)
        /*0224*/ 	.word	0x0000001a


	//----- nvinfo : EIATTR_FRAME_SIZE
	.align		4
.L_145:
        /*0228*/ 	.byte	0x04, 0x11
        /*022a*/ 	.short	(.L_147 - .L_146)
	.align		4
.L_146:
        /*022c*/ 	.word	index@(_ZN7cuda_nn14reshape_kernelEPKfPfiiii)
        /*0230*/ 	.word	0x00000000


	//----- nvinfo : EIATTR_MIN_STACK_SIZE
	.align		4
.L_147:
        /*0234*/ 	.byte	0x04, 0x12
        /*0236*/ 	.short	(.L_149 - .L_148)
	.align		4
.L_148:
        /*0238*/ 	.word	index@(_ZN7cuda_nn14reshape_kernelEPKfPfiiii)
        /*023c*/ 	.word	0x00000000


	//----- nvinfo : EIATTR_MIN_STACK_SIZE
	.align		4
.L_149:
        /*0240*/ 	.byte	0x04, 0x12
        /*0242*/ 	.short	(.L_151 - .L_150)
	.align		4
.L_150:
        /*0244*/ 	.word	index@(_ZN7cuda_nn17layer_norm_kernelEPfPKfS2_iiS0_)
        /*0248*/ 	.word	0x00000000


	//----- nvinfo : EIATTR_MIN_STACK_SIZE
	.align		4
.L_151:
        /*024c*/ 	.byte	0x04, 0x12
        /*024e*/ 	.short	(.L_153 - .L_152)
	.align		4
.L_152:
        /*0250*/ 	.word	index@(_ZN7cuda_nn11gelu_kernelEPfi)
        /*0254*/ 	.word	0x00000000


	//----- nvinfo : EIATTR_MIN_STACK_SIZE
	.align		4
.L_153:
        /*0258*/ 	.byte	0x04, 0x12
        /*025a*/ 	.short	(.L_155 - .L_154)
	.align		4
.L_154:
        /*025c*/ 	.word	index@(_ZN7cuda_nn15elementwise_addEPKfS1_iPf)
        /*0260*/ 	.word	0x00000000


	//----- nvinfo : EIATTR_MIN_STACK_SIZE
	.align		4
.L_155:
        /*0264*/ 	.byte	0x04, 0x12
        /*0266*/ 	.short	(.L_157 - .L_156)
	.align		4
.L_156:
        /*0268*/ 	.word	index@(_ZN7cuda_nn14softmax_kernelEPfPKbiiii)
        /*026c*/ 	.word	0x00000000


	//----- nvinfo : EIATTR_MIN_STACK_SIZE
	.align		4
.L_157:
        /*0270*/ 	.byte	0x04, 0x12
        /*0272*/ 	.short	(.L_159 - .L_158)
	.align		4
.L_158:
        /*0274*/ 	.word	index@(_ZN7cuda_nn8add_biasEPfPKfii)
        /*0278*/ 	.word	0x00000000


	//----- nvinfo : EIATTR_MIN_STACK_SIZE
	.align		4
.L_159:
        /*027c*/ 	.byte	0x04, 0x12
        /*027e*/ 	.short	(.L_161 - .L_160)
	.align		4
.L_160:
        /*0280*/ 	.word	index@(_ZN7cuda_nn24embedding_forward_kernelEPKiiiiPKfPf)
        /*0284*/ 	.word	0x00000000


	//----- nvinfo : EIATTR_MIN_STACK_SIZE
	.align		4
.L_161:
        /*0288*/ 	.byte	0x04, 0x12
        /*028a*/ 	.short	(.L_163 - .L_162)
	.align		4
.L_162:
        /*028c*/ 	.word	index@(_ZN10cuda_utils25compute_topk_probs_kernelEPfiiiS0_)
        /*0290*/ 	.word	0x00000000


	//----- nvinfo : EIATTR_MIN_STACK_SIZE
	.align		4
.L_163:
        /*0294*/ 	.byte	0x04, 0x12
        /*0296*/ 	.short	(.L_165 - .L_164)
	.align		4
.L_164:
        /*0298*/ 	.word	index@(_ZN10cuda_utils13sample_kernelEPfPiS0_iiiS1_y)
        /*029c*/ 	.word	0x00000030


	//----- nvinfo : EIATTR_MIN_STACK_SIZE
	.align		4
.L_165:
        /*02a0*/ 	.byte	0x04, 0x12
        /*02a2*/ 	.short	(.L_167 - .L_166)
	.align		4
.L_166:
        /*02a4*/ 	.word	index@(_ZN10cuda_utils24index_causal_mask_kernelEPKiiiPb)
        /*02a8*/ 	.word	0x00000000


	//----- nvinfo : EIATTR_MIN_STACK_SIZE
	.align		4
.L_167:
        /*02ac*/ 	.byte	0x04, 0x12
        /*02ae*/ 	.short	(.L_169 - .L_168)
	.align		4
.L_168:
        /*02b0*/ 	.word	index@(_ZN10cuda_utils25create_causal_mask_kernelEiPb)
        /*02b4*/ 	.word	0x00000000


	//----- nvinfo : EIATTR_MIN_STACK_SIZE
	.align		4
.L_169:
        /*02b8*/ 	.byte	0x04, 0x12
        /*02ba*/ 	.short	(.L_171 - .L_170)
	.align		4
.L_170:
        /*02bc*/ 	.word	index@(_ZN3cub18CUB_300001_SM_10006detail10radix_sort29DeviceRadixSortOnesweepKernelINS1_5radix10policy_hubIffyE10Policy1000ELNS0_9SortOrderE1EffyiiNS1_21identity_decomposer_tEEEvPT5_SB_PT3_PKSC_PT1_PKSG_PT2_PKSK_T4_iiT6_)
        /*02c0*/ 	.word	0x00000000


	//----- nvinfo : EIATTR_MIN_STACK_SIZE
	.align		4
.L_171:
        /*02c4*/ 	.byte	0x04, 0x12
        /*02c6*/ 	.short	(.L_173 - .L_172)
	.align		4
.L_172:
        /*02c8*/ 	.word	index@(_ZN3cub18CUB_300001_SM_10006detail10radix_sort33DeviceRadixSortExclusiveSumKernelINS1_5radix10policy_hubIffyE10Policy1000EyEEvPT0_)
        /*02cc*/ 	.word	0x00000000


	//----- nvinfo : EIATTR_MIN_STACK_SIZE
	.align		4
.L_173:
        /*02d0*/ 	.byte	0x04, 0x12
        /*02d2*/ 	.short	(.L_175 - .L_174)
	.align		4
.L_174:
        /*02d4*/ 	.word	index@(_ZN3cub18CUB_300001_SM_10006detail10radix_sort30DeviceRadixSortHistogramKernelINS1_5radix10policy_hubIffyE10Policy1000ELNS0_9SortOrderE1EfyNS1_21identity_decomposer_tEEEvPT2_PKT1_SA_iiT3_)
        /*02d8*/ 	.word	0x00000000


	//----- nvinfo : EIATTR_MIN_STACK_SIZE
	.align		4
.L_175:
        /*02dc*/ 	.byte	0x04, 0x12
        /*02de*/ 	.short	(.L_177 - .L_176)
	.align		4
.L_176:
        /*02e0*/ 	.word	index@(_ZN3cub18CUB_300001_SM_10006detail10radix_sort31DeviceRadixSortSingleTileKernelINS1_5radix10policy_hubIffyE10Policy1000ELNS0_9SortOrderE1EffyNS1_21identity_decomposer_tEEEvPKT1_PSA_PKT2_PSE_T3_iiT4_)
        /*02e4*/ 	.word	0x00000000


	//----- nvinfo : EIATTR_MIN_STACK_SIZE
	.align		4
.L_177:
        /*02e8*/ 	.byte	0x04, 0x12
        /*02ea*/ 	.short	(.L_179 - .L_178)
	.align		4
.L_178:
        /*02ec*/ 	.word	index@(_ZN3cub18CUB_300001_SM_10006detail10radix_sort29DeviceRadixSortOnesweepKernelINS1_5radix10policy_hubIfiyE10Policy1000ELNS0_9SortOrderE1EfiyiiNS1_21identity_decomposer_tEEEvPT5_SB_PT3_PKSC_PT1_PKSG_PT2_PKSK_T4_iiT6_)
        /*02f0*/ 	.word	0x00000000


	//----- nvinfo : EIATTR_MIN_STACK_SIZE
	.align		4
.L_179:
        /*02f4*/ 	.byte	0x04, 0x12
        /*02f6*/ 	.short	(.L_181 - .L_180)
	.align		4
.L_180:
        /*02f8*/ 	.word	index@(_ZN3cub18CUB_300001_SM_10006detail10radix_sort33DeviceRadixSortExclusiveSumKernelINS1_5radix10policy_hubIfiyE10Policy1000EyEEvPT0_)
        /*02fc*/ 	.word	0x00000000


	//----- nvinfo : EIATTR_MIN_STACK_SIZE
	.align		4
.L_181:
        /*0300*/ 	.byte	0x04, 0x12
        /*0302*/ 	.short	(.L_183 - .L_182)
	.align		4
.L_182:
        /*0304*/ 	.word	index@(_ZN3cub18CUB_300001_SM_10006detail10radix_sort30DeviceRadixSortHistogramKernelINS1_5radix10policy_hubIfiyE10Policy1000ELNS0_9SortOrderE1EfyNS1_21identity_decomposer_tEEEvPT2_PKT1_SA_iiT3_)
        /*0308*/ 	.word	0x00000000


	//----- nvinfo : EIATTR_MIN_STACK_SIZE
	.align		4
.L_183:
        /*030c*/ 	.byte	0x04, 0x12
        /*030e*/ 	.short	(.L_185 - .L_184)
	.align		4
.L_184:
        /*0310*/ 	.word	index@(_ZN3cub18CUB_300001_SM_10006detail10radix_sort31DeviceRadixSortSingleTileKernelINS1_5radix10policy_hubIfiyE10Policy1000ELNS0_9SortOrderE1EfiyNS1_21identity_decomposer_tEEEvPKT1_PSA_PKT2_PSE_T3_iiT4_)
        /*0314*/ 	.word	0x00000000


	//----- nvinfo : EIATTR_MIN_STACK_SIZE
	.align		4
.L_185:
        /*0318*/ 	.byte	0x04, 0x12
        /*031a*/ 	.short	(.L_187 - .L_186)
	.align		4
.L_186:
        /*031c*/ 	.word	index@(_ZN3cub18CUB_300001_SM_10006detail8for_each13static_kernelINS2_12policy_hub_t12policy_500_tElN6thrust24THRUST_300001_SM_1000_NS8cuda_cub10__tabulate7functorINS7_10device_ptrIiEENS7_6system6detail7generic6detail22compute_sequence_valueIivEElEEEEvT0_T1_)
        /*0320*/ 	.word	0x00000000


	//----- nvinfo : EIATTR_MIN_STACK_SIZE
	.align		4
.L_187:
        /*0324*/ 	.byte	0x04, 0x12
        /*0326*/ 	.short	(.L_189 - .L_188)
	.align		4
.L_188:
        /*0328*/ 	.word	index@(_ZN3cub18CUB_300001_SM_10006detail11EmptyKernelIvEEvv)
        /*032c*/ 	.word	0x00000000
.L_189:


//--------------------- .nv.compat                --------------------------
	.section	.nv.compat,"",@"SHT_CUDA_COMPAT_INFO"
	.align	4
        /*0000*/ 	.byte	0x02, 0x09, 0x00, 0x00, 0x02, 0x02, 0x01, 0x00, 0x02, 0x05, 0x05, 0x00, 0x03, 0x07, 0x01, 0x01
        /*0010*/ 	.byte	0x02, 0x03, 0x00, 0x00, 0x02, 0x06, 0x01, 0x00, 0x04, 0x0b, 0x08, 0x00, 0x01, 0x00, 0x00, 0x00
        /*0020*/ 	.byte	0x00, 0x00, 0x00, 0x00


//--------------------- .nv.info._ZN7cuda_nn14reshape_kernelEPKfPfiiii --------------------------
	.section	.nv.info._ZN7cuda_nn14reshape_kernelEPKfPfiiii,"",@"SHT_CUDA_INFO"
	.sectionflags	@""
	.align	4


	//----- nvinfo : EIATTR_CUDA_API_VERSION
	.align		4
        /*0000*/ 	.byte	0x04, 0x37
        /*0002*/ 	.short	(.L_191 - .L_190)
.L_190:
        /*0004*/ 	.word	0x00000082


	//----- nvinfo : EIATTR_KPARAM_INFO
	.align		4
.L_191:
        /*0008*/ 	.byte	0x04, 0x17
        /*000a*/ 	.short	(.L_193 - .L_192)
.L_192:
        /*000c*/ 	.word	0x00000000
        /*0010*/ 	.short	0x0005
        /*0012*/ 	.short	0x001c
        /*0014*/ 	.byte	0x00, 0xf0, 0x11, 0x00


	//----- nvinfo : EIATTR_KPARAM_INFO
	.align		4
.L_193:
        /*0018*/ 	.byte	0x04, 0x17
        /*001a*/ 	.short	(.L_195 - .L_194)
.L_194:
        /*001c*/ 	.word	0x00000000
        /*0020*/ 	.short	0x0004
        /*0022*/ 	.short	0x0018
        /*0024*/ 	.byte	0x00, 0xf0, 0x11, 0x00


	//----- nvinfo : EIATTR_KPARAM_INFO
	.align		4
.L_195:
        /*0028*/ 	.byte	0x04, 0x17
        /*002a*/ 	.short	(.L_197 - .L_196)
.L_196:
        /*002c*/ 	.word	0x00000000
        /*0030*/ 	.short	0x0003
        /*0032*/ 	.short	0x0014
        /*0034*/ 	.byte	0x00, 0xf0, 0x11, 0x00


	//----- nvinfo : EIATTR_KPARAM_INFO
	.align		4
.L_197:
        /*0038*/ 	.byte	0x04, 0x17
        /*003a*/ 	.short	(.L_199 - .L_198)
.L_198:
        /*003c*/ 	.word	0x00000000
        /*0040*/ 	.short	0x0002
        /*0042*/ 	.short	0x0010
        /*0044*/ 	.byte	0x00, 0xf0, 0x11, 0x00


	//----- nvinfo : EIATTR_KPARAM_INFO
	.align		4
.L_199:
        /*0048*/ 	.byte	0x04, 0x17
        /*004a*/ 	.short	(.L_201 - .L_200)
.L_200:
        /*004c*/ 	.word	0x00000000
        /*0050*/ 	.short	0x0001
        /*0052*/ 	.short	0x0008
        /*0054*/ 	.byte	0x00, 0xf5, 0x21, 0x00


	//----- nvinfo : EIATTR_KPARAM_INFO
	.align		4
.L_201:
        /*0058*/ 	.byte	0x04, 0x17
        /*005a*/ 	.short	(.L_203 - .L_202)
.L_202:
        /*005c*/ 	.word	0x00000000
        /*0060*/ 	.short	0x0000
        /*0062*/ 	.short	0x0000
        /*0064*/ 	.byte	0x00, 0xf5, 0x21, 0x00


	//----- nvinfo : EIATTR_SPARSE_MMA_MASK
	.align		4
.L_203:
        /*0068*/ 	.byte	0x03, 0x50
        /*006a*/ 	.short	0x0000


	//----- nvinfo : EIATTR_MAXREG_COUNT
	.align		4
        /*006c*/ 	.byte	0x03, 0x1b
        /*006e*/ 	.short	0x00ff


	//----- nvinfo : EIATTR_MERCURY_ISA_VERSION
	.align		4
        /*0070*/ 	.byte	0x03, 0x5f
        /*0072*/ 	.short	0x0101


	//----- nvinfo : EIATTR_VRC_CTA_INIT_COUNT
	.align		4
        /*0074*/ 	.byte	0x02, 0x4a
	.zero		1
	.zero		1


	//----- nvinfo : EIATTR_EXIT_INSTR_OFFSETS
	.align		4
        /*0078*/ 	.byte	0x04, 0x1c
        /*007a*/ 	.short	(.L_205 - .L_204)


	//   ....[0]....
.L_204:
        /*007c*/ 	.word	0x000000b0


	//   ....[1]....
        /*0080*/ 	.word	0x000008e0


	//----- nvinfo : EIATTR_CBANK_PARAM_SIZE
	.align		4
.L_205:
        /*0084*/ 	.byte	0x03, 0x19
        /*0086*/ 	.short	0x0020


	//----- nvinfo : EIATTR_PARAM_CBANK
	.align		4
        /*0088*/ 	.byte	0x04, 0x0a
        /*008a*/ 	.short	(.L_207 - .L_206)
	.align		4
.L_206:
        /*008c*/ 	.word	index@(.nv.constant0._ZN7cuda_nn14reshape_kernelEPKfPfiiii)
        /*0090*/ 	.short	0x0380
        /*0092*/ 	.short	0x0020


	//----- nvinfo : EIATTR_SW_WAR
	.align		4
.L_207:
        /*0094*/ 	.byte	0x04, 0x36
        /*0096*/ 	.short	(.L_209 - .L_208)
.L_208:
        /*0098*/ 	.word	0x00000008
.L_209:


//--------------------- .nv.info._ZN7cuda_nn17layer_norm_kernelEPfPKfS2_iiS0_ --------------------------
	.section	.nv.info._ZN7cuda_nn17layer_norm_kernelEPfPKfS2_iiS0_,"",@"SHT_CUDA_INFO"
	.sectionflags	@""
	.align	4


	//----- nvinfo : EIATTR_CUDA_API_VERSION
	.align		4
        /*0000*/ 	.byte	0x04, 0x37
        /*0002*/ 	.short	(.L_211 - .L_210)
.L_210:
        /*0004*/ 	.word	0x00000082


	//----- nvinfo : EIATTR_KPARAM_INFO
	.align		4
.L_211:
        /*0008*/ 	.byte	0x04, 0x17
        /*000a*/ 	.short	(.L_213 - .L_212)
.L_212:
        /*000c*/ 	.word	0x00000000
        /*0010*/ 	.short	0x0005
        /*0012*/ 	.short	0x0020
        /*0014*/ 	.byte	0x00, 0xf5, 0x21, 0x00


	//----- nvinfo : EIATTR_KPARAM_INFO
	.align		4
.L_213:
        /*0018*/ 	.byte	0x04, 0x17
        /*001a*/ 	.short	(.L_215 - .L_214)
.L_214:
        /*001c*/ 	.word	0x00000000
        /*0020*/ 	.short	0x0004
        /*0022*/ 	.short	0x001c
        /*0024*/ 	.byte	0x00, 0xf0, 0x11, 0x00


	//----- nvinfo : EIATTR_KPARAM_INFO
	.align		4
.L_215:
        /*0028*/ 	.byte	0x04, 0x17
        /*002a*/ 	.short	(.L_217 - .L_216)
.L_216:
        /*002c*/ 	.word	0x00000000
        /*0030*/ 	.short	0x0003
        /*0032*/ 	.short	0x0018
        /*0034*/ 	.byte	0x00, 0xf0, 0x11, 0x00


	//----- nvinfo : EIATTR_KPARAM_INFO
	.align		4
.L_217:
        /*0038*/ 	.byte	0x04, 0x17
        /*003a*/ 	.short	(.L_219 - .L_218)
.L_218:
        /*003c*/ 	.word	0x00000000
        /*0040*/ 	.short	0x0002
        /*0042*/ 	.short	0x0010
        /*0044*/ 	.byte	0x00, 0xf5, 0x21, 0x00


	//----- nvinfo : EIATTR_KPARAM_INFO
	.align		4
.L_219:
        /*0048*/ 	.byte	0x04, 0x17
        /*004a*/ 	.short	(.L_221 - .L_220)
.L_220:
        /*004c*/ 	.word	0x00000000
        /*0050*/ 	.short	0x0001
        /*0052*/ 	.short	0x0008
        /*0054*/ 	.byte	0x00, 0xf5, 0x21, 0x00


	//----- nvinfo : EIATTR_KPARAM_INFO
	.align		4
.L_221:
        /*0058*/ 	.byte	0x04, 0x17
        /*005a*/ 	.short	(.L_223 - .L_222)
.L_222:
        /*005c*/ 	.word	0x00000000
        /*0060*/ 	.short	0x0000
        /*0062*/ 	.short	0x0000
        /*0064*/ 	.byte	0x00, 0xf5, 0x21, 0x00


	//----- nvinfo : EIATTR_SPARSE_MMA_MASK
	.align		4
.L_223:
        /*0068*/ 	.byte	0x03, 0x50
        /*006a*/ 	.short	0x0000


	//----- nvinfo : EIATTR_MAXREG_COUNT
	.align		4
        /*006c*/ 	.byte	0x03, 0x1b
        /*006e*/ 	.short	0x00ff


	//----- nvinfo : EIATTR_NUM_BARRIERS
	.align		4
        /*0070*/ 	.byte	0x02, 0x4c
        /*0072*/ 	.byte	0x01
	.zero		1


	//----- nvinfo : EIATTR_MERCURY_ISA_VERSION
	.align		4
        /*0074*/ 	.byte	0x03, 0x5f
        /*0076*/ 	.short	0x0101


	//----- nvinfo : EIATTR_VRC_CTA_INIT_COUNT
	.align		4
        /*0078*/ 	.byte	0x02, 0x4a
	.zero		1
	.zero		1


	//----- nvinfo : EIATTR_EXIT_INSTR_OFFSETS
	.align		4
        /*007c*/ 	.byte	0x04, 0x1c
        /*007e*/ 	.short	(.L_225 - .L_224)


	//   ....[0]....
.L_224:
        /*0080*/ 	.word	0x00000040


	//   ....[1]....
        /*0084*/ 	.word	0x000007c0


	//   ....[2]....
        /*0088*/ 	.word	0x000009e0


	//----- nvinfo : EIATTR_CRS_STACK_SIZE
	.align		4
.L_225:
        /*008c*/ 	.byte	0x04, 0x1e
        /*008e*/ 	.short	(.L_227 - .L_226)
.L_226:
        /*0090*/ 	.word	0x00000000


	//----- nvinfo : EIATTR_CBANK_PARAM_SIZE
	.align		4
.L_227:
        /*0094*/ 	.byte	0x03, 0x19
        /*0096*/ 	.short	0x0028


	//----- nvinfo : EIATTR_PARAM_CBANK
	.align		4
        /*0098*/ 	.byte	0x04, 0x0a
        /*009a*/ 	.short	(.L_229 - .L_228)
	.align		4
.L_228:
        /*009c*/ 	.word	index@(.nv.constant0._ZN7cuda_nn17layer_norm_kernelEPfPKfS2_iiS0_)
        /*00a0*/ 	.short	0x0380
        /*00a2*/ 	.short	0x0028


	//----- nvinfo : EIATTR_SW_WAR
	.align		4
.L_229:
        /*00a4*/ 	.byte	0x04, 0x36
        /*00a6*/ 	.short	(.L_231 - .L_230)
.L_230:
        /*00a8*/ 	.word	0x00000008
.L_231:


//--------------------- .nv.info._ZN7cuda_nn11gelu_kernelEPfi --------------------------
	.section	.nv.info._ZN7cuda_nn11gelu_kernelEPfi,"",@"SHT_CUDA_INFO"
	.sectionflags	@""
	.align	4


	//----- nvinfo : EIATTR_CUDA_API_VERSION
	.align		4
        /*0000*/ 	.byte	0x04, 0x37
        /*0002*/ 	.short	(.L_233 - .L_232)
.L_232:
        /*0004*/ 	.word	0x00000082


	//----- nvinfo : EIATTR_KPARAM_INFO
	.align		4
.L_233:
        /*0008*/ 	.byte	0x04, 0x17
        /*000a*/ 	.short	(.L_235 - .L_234)
.L_234:
        /*000c*/ 	.word	0x00000000
        /*0010*/ 	.short	0x0001
        /*0012*/ 	.short	0x0008
        /*0014*/ 	.byte	0x00, 0xf0, 0x11, 0x00


	//----- nvinfo : EIATTR_KPARAM_INFO
	.align		4
.L_235:
        /*0018*/ 	.byte	0x04, 0x17
        /*001a*/ 	.short	(.L_237 - .L_236)
.L_236:
        /*001c*/ 	.word	0x00000000
        /*0020*/ 	.short	0x0000
        /*0022*/ 	.short	0x0000
        /*0024*/ 	.byte	0x00, 0xf5, 0x21, 0x00


	//----- nvinfo : EIATTR_SPARSE_MMA_MASK
	.align		4
.L_237:
        /*0028*/ 	.byte	0x03, 0x50
        /*002a*/ 	.short	0x0000


	//----- nvinfo : EIATTR_MAXREG_COUNT
	.align		4
        /*002c*/ 	.byte	0x03, 0x1b
        /*002e*/ 	.short	0x00ff


	//----- nvinfo : EIATTR_MERCURY_ISA_VERSION
	.align		4
        /*0030*/ 	.byte	0x03, 0x5f
        /*0032*/ 	.short	0x0101


	//----- nvinfo : EIATTR_VRC_CTA_INIT_COUNT
	.align		4
        /*0034*/ 	.byte	0x02, 0x4a
	.zero		1
	.zero		1


	//----- nvinfo : EIATTR_EXIT_INSTR_OFFSETS
	.align		4
        /*0038*/ 	.byte	0x04, 0x1c
        /*003a*/ 	.short	(.L_239 - .L_238)


	//   ....[0]....
.L_238:
        /*003c*/ 	.word	0x00000070


	//   ....[1]....
        /*0040*/ 	.word	0x00000250


	//----- nvinfo : EIATTR_CBANK_PARAM_SIZE
	.align		4
.L_239:
        /*0044*/ 	.byte	0x03, 0x19
        /*0046*/ 	.short	0x000c


	//----- nvinfo : EIATTR_PARAM_CBANK
	.align		4
        /*0048*/ 	.byte	0x04, 0x0a
        /*004a*/ 	.short	(.L_241 - .L_240)
	.align		4
.L_240:
        /*004c*/ 	.word	index@(.nv.constant0._ZN7cuda_nn11gelu_kernelEPfi)
        /*0050*/ 	.short	0x0380
        /*0052*/ 	.short	0x000c


	//----- nvinfo : EIATTR_SW_WAR
	.align		4
.L_241:
        /*0054*/ 	.byte	0x04, 0x36
        /*0056*/ 	.short	(.L_243 - .L_242)
.L_242:
        /*0058*/ 	.word	0x00000008
.L_243:


//--------------------- .nv.info._ZN7cuda_nn15elementwise_addEPKfS1_iPf --------------------------
	.section	.nv.info._ZN7cuda_nn15elementwise_addEPKfS1_iPf,"",@"SHT_CUDA_INFO"
	.sectionflags	@""
	.align	4


	//----- nvinfo : EIATTR_CUDA_API_VERSION
	.align		4
        /*0000*/ 	.byte	0x04, 0x37
        /*0002*/ 	.short	(.L_245 - .L_244)
.L_244:
        /*0004*/ 	.word	0x00000082


	//----- nvinfo : EIATTR_KPARAM_INFO
	.align		4
.L_245:
        /*0008*/ 	.byte	0x04, 0x17
        /*000a*/ 	.short	(.L_247 - .L_246)
.L_246:
        /*000c*/ 	.word	0x00000000
        /*0010*/ 	.short	0x0003
        /*0012*/ 	.short	0x0018
        /*0014*/ 	.byte	0x00, 0xf5, 0x21, 0x00


	//----- nvinfo : EIATTR_KPARAM_INFO
	.align		4
.L_247:
        /*0018*/ 	.byte	0x04, 0x17
        /*001a*/ 	.short	(.L_249 - .L_248)
.L_248:
        /*001c*/ 	.word	0x00000000
        /*0020*/ 	.short	0x0002
        /*0022*/ 	.short	0x0010
        /*0024*/ 	.byte	0x00, 0xf0, 0x11, 0x00


	//----- nvinfo : EIATTR_KPARAM_INFO
	.align		4
.L_249:
        /*0028*/ 	.byte	0x04, 0x17
        /*002a*/ 	.short	(.L_251 - .L_250)
.L_250:
        /*002c*/ 	.word	0x00000000
        /*0030*/ 	.short	0x0001
        /*0032*/ 	.short	0x0008
        /*0034*/ 	.byte	0x00, 0xf5, 0x21, 0x00


	//----- nvinfo : EIATTR_KPARAM_INFO
	.align		4
.L_251:
        /*0038*/ 	.byte	0x04, 0x17
        /*003a*/ 	.short	(.L_253 - .L_252)
.L_252:
        /*003c*/ 	.word	0x00000000
        /*0040*/ 	.short	0x0000
        /*0042*/ 	.short	0x0000
        /*0044*/ 	.byte	0x00, 0xf5, 0x21, 0x00


	//----- nvinfo : EIATTR_SPARSE_MMA_MASK
	.align		4
.L_253:
        /*0048*/ 	.byte	0x03, 0x50
        /*004a*/ 	.short	0x0000


	//----- nvinfo : EIATTR_MAXREG_COUNT
	.align		4
        /*004c*/ 	.byte	0x03, 0x1b
        /*004e*/ 	.short	0x00ff


	//----- nvinfo : EIATTR_MERCURY_ISA_VERSION
	.align		4
        /*0050*/ 	.byte	0x03, 0x5f
        /*0052*/ 	.short	0x0101


	//----- nvinfo : EIATTR_VRC_CTA_INIT_COUNT
	.align		4
        /*0054*/ 	.byte	0x02, 0x4a
	.zero		1
	.zero		1


	//----- nvinfo : EIATTR_EXIT_INSTR_OFFSETS
	.align		4
        /*0058*/ 	.byte	0x04, 0x1c
        /*005a*/ 	.short	(.L_255 - .L_254)


	//   ....[0]....
.L_254:
        /*005c*/ 	.word	0x00000070


	//   ....[1]....
        /*0060*/ 	.word	0x00000130


	//----- nvinfo : EIATTR_CBANK_PARAM_SIZE
	.align		4
.L_255:
        /*0064*/ 	.byte	0x03, 0x19
        /*0066*/ 	.short	0x0020


	//----- nvinfo : EIATTR_PARAM_CBANK
	.align		4
        /*0068*/ 	.byte	0x04, 0x0a
        /*006a*/ 	.short	(.L_257 - .L_256)
	.align		4
.L_256:
        /*006c*/ 	.word	index@(.nv.constant0._ZN7cuda_nn15elementwise_addEPKfS1_iPf)
        /*0070*/ 	.short	0x0380
        /*0072*/ 	.short	0x0020


	//----- nvinfo : EIATTR_SW_WAR
	.align		4
.L_257:
        /*0074*/ 	.byte	0x04, 0x36
        /*0076*/ 	.short	(.L_259 - .L_258)
.L_258:
        /*0078*/ 	.word	0x00000008
.L_259:


//--------------------- .nv.info._ZN7cuda_nn14softmax_kernelEPfPKbiiii --------------------------
	.section	.nv.info._ZN7cuda_nn14softmax_kernelEPfPKbiiii,"",@"SHT_CUDA_INFO"
	.sectionflags	@""
	.align	4


	//----- nvinfo : EIATTR_CUDA_API_VERSION
	.align		4
        /*0000*/ 	.byte	0x04, 0x37
        /*0002*/ 	.short	(.L_261 - .L_260)
.L_260:
        /*0004*/ 	.word	0x00000082


	//----- nvinfo : EIATTR_KPARAM_INFO
	.align		4
.L_261:
        /*0008*/ 	.byte	0x04, 0x17
        /*000a*/ 	.short	(.L_263 - .L_262)
.L_262:
        /*000c*/ 	.word	0x00000000
        /*0010*/ 	.short	0x0005
        /*0012*/ 	.short	0x001c
        /*0014*/ 	.byte	0x00, 0xf0, 0x11, 0x00


	//----- nvinfo : EIATTR_KPARAM_INFO
	.align		4
.L_263:
        /*0018*/ 	.byte	0x04, 0x17
        /*001a*/ 	.short	(.L_265 - .L_264)
.L_264:
        /*001c*/ 	.word	0x00000000
        /*0020*/ 	.short	0x0004
        /*0022*/ 	.short	0x0018
        /*0024*/ 	.byte	0x00, 0xf0, 0x11, 0x00


	//----- nvinfo : EIATTR_KPARAM_INFO
	.align		4
.L_265:
        /*0028*/ 	.byte	0x04, 0x17
        /*002a*/ 	.short	(.L_267 - .L_266)
.L_266:
        /*002c*/ 	.word	0x00000000
        /*0030*/ 	.short	0x0003
        /*0032*/ 	.short	0x0014
        /*0034*/ 	.byte	0x00, 0xf0, 0x11, 0x00


	//----- nvinfo : EIATTR_KPARAM_INFO
	.align		4
.L_267:
        /*0038*/ 	.byte	0x04, 0x17
        /*003a*/ 	.short	(.L_269 - .L_268)
.L_268:
        /*003c*/ 	.word	0x00000000
        /*0040*/ 	.short	0x0002
        /*0042*/ 	.short	0x0010
        /*0044*/ 	.byte	0x00, 0xf0, 0x11, 0x00


	//----- nvinfo : EIATTR_KPARAM_INFO
	.align		4
.L_269:
        /*0048*/ 	.byte	0x04, 0x17
        /*004a*/ 	.short	(.L_271 - .L_270)
.L_270:
        /*004c*/ 	.word	0x00000000
        /*0050*/ 	.short	0x0001
        /*0052*/ 	.short	0x0008
        /*0054*/ 	.byte	0x00, 0xf5, 0x21, 0x00


	//----- nvinfo : EIATTR_KPARAM_INFO
	.align		4
.L_271:
        /*0058*/ 	.byte	0x04, 0x17
        /*005a*/ 	.short	(.L_273 - .L_272)
.L_272:
        /*005c*/ 	.word	0x00000000
        /*0060*/ 	.short	0x0000
        /*0062*/ 	.short	0x0000
        /*0064*/ 	.byte	0x00, 0xf5, 0x21, 0x00


	//----- nvinfo : EIATTR_SPARSE_MMA_MASK
	.align		4
.L_273:
        /*0068*/ 	.byte	0x03, 0x50
        /*006a*/ 	.short	0x0000


	//----- nvinfo : EIATTR_MAXREG_COUNT
	.align		4
        /*006c*/ 	.byte	0x03, 0x1b
        /*006e*/ 	.short	0x00ff


	//----- nvinfo : EIATTR_MERCURY_ISA_VERSION
	.align		4
        /*0070*/ 	.byte	0x03, 0x5f
        /*0072*/ 	.short	0x0101


	//----- nvinfo : EIATTR_VRC_CTA_INIT_COUNT
	.align		4
        /*0074*/ 	.byte	0x02, 0x4a
	.zero		1
	.zero		1


	//----- nvinfo : EIATTR_EXIT_INSTR_OFFSETS
	.align		4
        /*0078*/ 	.byte	0x04, 0x1c
        /*007a*/ 	.short	(.L_275 - .L_274)


	//   ....[0]....
.L_274:
        /*007c*/ 	.word	0x000000a0


	//   ....[1]....
        /*0080*/ 	.word	0x000016e0


	//   ....[2]....
        /*0084*/ 	.word	0x00002760


	//   ....[3]....
        /*0088*/ 	.word	0x00002fa0


	//   ....[4]....
        /*008c*/ 	.word	0x00003420


	//   ....[5]....
        /*0090*/ 	.word	0x000035f0


	//----- nvinfo : EIATTR_CRS_STACK_SIZE
	.align		4
.L_275:
        /*0094*/ 	.byte	0x04, 0x1e
        /*0096*/ 	.short	(.L_277 - .L_276)
.L_276:
        /*0098*/ 	.word	0x00000000


	//----- nvinfo : EIATTR_CBANK_PARAM_SIZE
	.align		4
.L_277:
        /*009c*/ 	.byte	0x03, 0x19
        /*009e*/ 	.short	0x0020


	//----- nvinfo : EIATTR_PARAM_CBANK
	.align		4
        /*00a0*/ 	.byte	0x04, 0x0a
        /*00a2*/ 	.short	(.L_279 - .L_278)
	.align		4
.L_278:
        /*00a4*/ 	.word	index@(.nv.constant0._ZN7cuda_nn14softmax_kernelEPfPKbiiii)
        /*00a8*/ 	.short	0x0380
        /*00aa*/ 	.short	0x0020


	//----- nvinfo : EIATTR_SW_WAR
	.align		4
.L_279:
        /*00ac*/ 	.byte	0x04, 0x36
        /*00ae*/ 	.short	(.L_281 - .L_280)
.L_280:
        /*00b0*/ 	.word	0x00000008
.L_281:


//--------------------- .nv.info._ZN7cuda_nn8add_biasEPfPKfii --------------------------
	.section	.nv.info._ZN7cuda_nn8add_biasEPfPKfii,"",@"SHT_CUDA_INFO"
	.sectionflags	@""
	.align	4


	//----- nvinfo : EIATTR_CUDA_API_VERSION
	.align		4
        /*0000*/ 	.byte	0x04, 0x37
        /*0002*/ 	.short	(.L_283 - .L_282)
.L_282:
        /*0004*/ 	.word	0x00000082


	//----- nvinfo : EIATTR_KPARAM_INFO
	.align		4
.L_283:
        /*0008*/ 	.byte	0x04, 0x17
        /*000a*/ 	.short	(.L_285 - .L_284)
.L_284:
        /*000c*/ 	.word	0x00000000
        /*0010*/ 	.short	0x0003
        /*0012*/ 	.short	0x0014
        /*0014*/ 	.byte	0x00, 0xf0, 0x11, 0x00


	//----- nvinfo : EIATTR_KPARAM_INFO
	.align		4
.L_285:
        /*0018*/ 	.byte	0x04, 0x17
        /*001a*/ 	.short	(.L_287 - .L_286)
.L_286:
        /*001c*/ 	.word	0x00000000
        /*0020*/ 	.short	0x0002
        /*0022*/ 	.short	0x0010
        /*0024*/ 	.byte	0x00, 0xf0, 0x11, 0x00


	//----- nvinfo : EIATTR_KPARAM_INFO
	.align		4
.L_287:
        /*0028*/ 	.byte	0x04, 0x17
        /*002a*/ 	.short	(.L_289 - .L_288)
.L_288:
        /*002c*/ 	.word	0x00000000
        /*0030*/ 	.short	0x0001
        /*0032*/ 	.short	0x0008
        /*0034*/ 	.byte	0x00, 0xf5, 0x21, 0x00


	//----- nvinfo : EIATTR_KPARAM_INFO
	.align		4
.L_289:
        /*0038*/ 	.byte	0x04, 0x17
        /*003a*/ 	.short	(.L_291 - .L_290)
.L_290:
        /*003c*/ 	.word	0x00000000
        /*0040*/ 	.short	0x0000
        /*0042*/ 	.short	0x0000
        /*0044*/ 	.byte	0x00, 0xf5, 0x21, 0x00


	//----- nvinfo : EIATTR_SPARSE_MMA_MASK
	.align		4
.L_291:
        /*0048*/ 	.byte	0x03, 0x50
        /*004a*/ 	.short	0x0000


	//----- nvinfo : EIATTR_MAXREG_COUNT
	.align		4
        /*004c*/ 	.byte	0x03, 0x1b
        /*004e*/ 	.short	0x00ff


	//----- nvinfo : EIATTR_MERCURY_ISA_VERSION
	.align		4
        /*0050*/ 	.byte	0x03, 0x5f
        /*0052*/ 	.short	0x0101


	//----- nvinfo : EIATTR_VRC_CTA_INIT_COUNT
	.align		4
        /*0054*/ 	.byte	0x02, 0x4a
	.zero		1
	.zero		1


	//----- nvinfo : EIATTR_EXIT_INSTR_OFFSETS
	.align		4
        /*0058*/ 	.byte	0x04, 0x1c
        /*005a*/ 	.short	(.L_293 - .L_292)


	//   ....[0]....
.L_292:
        /*005c*/ 	.word	0x00000070


	//   ....[1]....
        /*0060*/ 	.word	0x00000270


	//----- nvinfo : EIATTR_CBANK_PARAM_SIZE
	.align		4
.L_293:
        /*0064*/ 	.byte	0x03, 0x19
        /*0066*/ 	.short	0x0018


	//----- nvinfo : EIATTR_PARAM_CBANK
	.align		4
        /*0068*/ 	.byte	0x04, 0x0a
        /*006a*/ 	.short	(.L_295 - .L_294)
	.align		4
.L_294:
        /*006c*/ 	.word	index@(.nv.constant0._ZN7cuda_nn8add_biasEPfPKfii)
        /*0070*/ 	.short	0x0380
        /*0072*/ 	.short	0x0018


	//----- nvinfo : EIATTR_SW_WAR
	.align		4
.L_295:
        /*0074*/ 	.byte	0x04, 0x36
        /*0076*/ 	.short	(.L_297 - .L_296)
.L_296:
        /*0078*/ 	.word	0x00000008
.L_297:


//--------------------- .nv.info._ZN7cuda_nn24embedding_forward_kernelEPKiiiiPKfPf --------------------------
	.section	.nv.info._ZN7cuda_nn24embedding_forward_kernelEPKiiiiPKfPf,"",@"SHT_CUDA_INFO"
	.sectionflags	@""
	.align	4


	//----- nvinfo : EIATTR_CUDA_API_VERSION
	.align		4
        /*0000*/ 	.byte	0x04, 0x37
        /*0002*/ 	.short	(.L_299 - .L_298)
.L_298:
        /*0004*/ 	.word	0x00000082


	//----- nvinfo : EIATTR_KPARAM_INFO
	.align		4
.L_299:
        /*0008*/ 	.byte	0x04, 0x17
        /*000a*/ 	.short	(.L_301 - .L_300)
.L_300:
        /*000c*/ 	.word	0x00000000
        /*0010*/ 	.short	0x0005
        /*0012*/ 	.short	0x0020
        /*0014*/ 	.byte	0x00, 0xf5, 0x21, 0x00


	//----- nvinfo : EIATTR_KPARAM_INFO
	.align		4
.L_301:
        /*0018*/ 	.byte	0x04, 0x17
        /*001a*/ 	.short	(.L_303 - .L_302)
.L_302:
        /*001c*/ 	.word	0x00000000
        /*0020*/ 	.short	0x0004
        /*0022*/ 	.short	0x0018
        /*0024*/ 	.byte	0x00, 0xf5, 0x21, 0x00


	//----- nvinfo : EIATTR_KPARAM_INFO
	.align		4
.L_303:
        /*0028*/ 	.byte	0x04, 0x17
        /*002a*/ 	.short	(.L_305 - .L_304)
.L_304:
        /*002c*/ 	.word	0x00000000
        /*0030*/ 	.short	0x0003
        /*0032*/ 	.short	0x0010
        /*0034*/ 	.byte	0x00, 0xf0, 0x11, 0x00


	//----- nvinfo : EIATTR_KPARAM_INFO
	.align		4
.L_305:
        /*0038*/ 	.byte	0x04, 0x17
        /*003a*/ 	.short	(.L_307 - .L_306)
.L_306:
        /*003c*/ 	.word	0x00000000
        /*0040*/ 	.short	0x0002
        /*0042*/ 	.short	0x000c
        /*0044*/ 	.byte	0x00, 0xf0, 0x11, 0x00


	//----- nvinfo : EIATTR_KPARAM_INFO
	.align		4
.L_307:
        /*0048*/ 	.byte	0x04, 0x17
        /*004a*/ 	.short	(.L_309 - .L_308)
.L_308:
        /*004c*/ 	.word	0x00000000
        /*0050*/ 	.short	0x0001
        /*0052*/ 	.short	0x0008
        /*0054*/ 	.byte	0x00, 0xf0, 0x11, 0x00


	//----- nvinfo : EIATTR_KPARAM_INFO
	.align		4
.L_309:
        /*0058*/ 	.byte	0x04, 0x17
        /*005a*/ 	.short	(.L_311 - .L_310)
.L_310:
        /*005c*/ 	.word	0x00000000
        /*0060*/ 	.short	0x0000
        /*0062*/ 	.short	0x0000
        /*0064*/ 	.byte	0x00, 0xf5, 0x21, 0x00


	//----- nvinfo : EIATTR_SPARSE_MMA_MASK
	.align		4
.L_311:
        /*0068*/ 	.byte	0x03, 0x50
        /*006a*/ 	.short	0x0000


	//----- nvinfo : EIATTR_MAXREG_COUNT
	.align		4
        /*006c*/ 	.byte	0x03, 0x1b
        /*006e*/ 	.short	0x00ff


	//----- nvinfo : EIATTR_MERCURY_ISA_VERSION
	.align		4
        /*0070*/ 	.byte	0x03, 0x5f
        /*0072*/ 	.short	0x0101


	//----- nvinfo : EIATTR_VRC_CTA_INIT_COUNT
	.align		4
        /*0074*/ 	.byte	0x02, 0x4a
	.zero		1
	.zero		1


	//----- nvinfo : EIATTR_EXIT_INSTR_OFFSETS
	.align		4
        /*0078*/ 	.byte	0x04, 0x1c
        /*007a*/ 	.short	(.L_313 - .L_312)


	//   ....[0]....
.L_312:
        /*007c*/ 	.word	0x000000c0


	//   ....[1]....
        /*0080*/ 	.word	0x00000100


	//   ....[2]....
        /*0084*/ 	.word	0x00000550


	//   ....[3]....
        /*0088*/ 	.word	0x00000750


	//   ....[4]....
        /*008c*/ 	.word	0x000008d0


	//   ....[5]....
        /*0090*/ 	.word	0x00000a60


	//----- nvinfo : EIATTR_CBANK_PARAM_SIZE
	.align		4
.L_313:
        /*0094*/ 	.byte	0x03, 0x19
        /*0096*/ 	.short	0x0028


	//----- nvinfo : EIATTR_PARAM_CBANK
	.align		4
        /*0098*/ 	.byte	0x04, 0x0a
        /*009a*/ 	.short	(.L_315 - .L_314)
	.align		4
.L_314:
        /*009c*/ 	.word	index@(.nv.constant0._ZN7cuda_nn24embedding_forward_kernelEPKiiiiPKfPf)
        /*00a0*/ 	.short	0x0380
        /*00a2*/ 	.short	0x0028


	//----- nvinfo : EIATTR_SW_WAR
	.align		4
.L_315:
        /*00a4*/ 	.byte	0x04, 0x36
        /*00a6*/ 	.short	(.L_317 - .L_316)
.L_316:
        /*00a8*/ 	.word	0x00000008
.L_317:


//--------------------- .nv.info._ZN10cuda_utils25compute_topk_probs_kernelEPfiiiS0_ --------------------------
	.section	.nv.info._ZN10cuda_utils25compute_topk_probs_kernelEPfiiiS0_,"",@"SHT_CUDA_INFO"
	.sectionflags	@""
	.align	4


	//----- nvinfo : EIATTR_CUDA_API_VERSION
	.align		4
        /*0000*/ 	.byte	0x04, 0x37
        /*0002*/ 	.short	(.L_319 - .L_318)
.L_318:
        /*0004*/ 	.word	0x00000082


	//----- nvinfo : EIATTR_KPARAM_INFO
	.align		4
.L_319:
        /*0008*/ 	.byte	0x04, 0x17
        /*000a*/ 	.short	(.L_321 - .L_320)
.L_320:
        /*000c*/ 	.word	0x00000000
        /*0010*/ 	.short	0x0004
        /*0012*/ 	.short	0x0018
        /*0014*/ 	.byte	0x00, 0xf5, 0x21, 0x00


	//----- nvinfo : EIATTR_KPARAM_INFO
	.align		4
.L_321:
        /*0018*/ 	.byte	0x04, 0x17
        /*001a*/ 	.short	(.L_323 - .L_322)
.L_322:
        /*001c*/ 	.word	0x00000000
        /*0020*/ 	.short	0x0003
        /*0022*/ 	.short	0x0010
        /*0024*/ 	.byte	0x00, 0xf0, 0x11, 0x00


	//----- nvinfo : EIATTR_KPARAM_INFO
	.align		4
.L_323:
        /*0028*/ 	.byte	0x04, 0x17
        /*002a*/ 	.short	(.L_325 - .L_324)
.L_324:
        /*002c*/ 	.word	0x00000000
        /*0030*/ 	.short	0x0002
        /*0032*/ 	.short	0x000c
        /*0034*/ 	.byte	0x00, 0xf0, 0x11, 0x00


	//----- nvinfo : EIATTR_KPARAM_INFO
	.align		4
.L_325:
        /*0038*/ 	.byte	0x04, 0x17
        /*003a*/ 	.short	(.L_327 - .L_326)
.L_326:
        /*003c*/ 	.word	0x00000000
        /*0040*/ 	.short	0x0001
        /*0042*/ 	.short	0x0008
        /*0044*/ 	.byte	0x00, 0xf0, 0x11, 0x00


	//----- nvinfo : EIATTR_KPARAM_INFO
	.align		4
.L_327:
        /*0048*/ 	.byte	0x04, 0x17
        /*004a*/ 	.short	(.L_329 - .L_328)
.L_328:
        /*004c*/ 	.word	0x00000000
        /*0050*/ 	.short	0x0000
        /*0052*/ 	.short	0x0000
        /*0054*/ 	.byte	0x00, 0xf5, 0x21, 0x00


	//----- nvinfo : EIATTR_SPARSE_MMA_MASK
	.align		4
.L_329:
        /*0058*/ 	.byte	0x03, 0x50
        /*005a*/ 	.short	0x0000


	//----- nvinfo : EIATTR_MAXREG_COUNT
	.align		4
        /*005c*/ 	.byte	0x03, 0x1b
        /*005e*/ 	.short	0x00ff


	//----- nvinfo : EIATTR_MERCURY_ISA_VERSION
	.align		4
        /*0060*/ 	.byte	0x03, 0x5f
        /*0062*/ 	.short	0x0101


	//----- nvinfo : EIATTR_VRC_CTA_INIT_COUNT
	.align		4
        /*0064*/ 	.byte	0x02, 0x4a
	.zero		1
	.zero		1


	//----- nvinfo : EIATTR_EXIT_INSTR_OFFSETS
	.align		4
        /*0068*/ 	.byte	0x04, 0x1c
        /*006a*/ 	.short	(.L_331 - .L_330)


	//   ....[0]....
.L_330:
        /*006c*/ 	.word	0x00000070


	//   ....[1]....
        /*0070*/ 	.word	0x00001890


	//   ....[2]....
        /*0074*/ 	.word	0x00002930


	//   ....[3]....
        /*0078*/ 	.word	0x00003190


	//   ....[4]....
        /*007c*/ 	.word	0x00003610


	//   ....[5]....
        /*0080*/ 	.word	0x00003790


	//----- nvinfo : EIATTR_CRS_STACK_SIZE
	.align		4
.L_331:
        /*0084*/ 	.byte	0x04, 0x1e
        /*0086*/ 	.short	(.L_333 - .L_332)
.L_332:
        /*0088*/ 	.word	0x00000000


	//----- nvinfo : EIATTR_CBANK_PARAM_SIZE
	.align		4
.L_333:
        /*008c*/ 	.byte	0x03, 0x19
        /*008e*/ 	.short	0x0020


	//----- nvinfo : EIATTR_PARAM_CBANK
	.align		4
        /*0090*/ 	.byte	0x04, 0x0a
        /*0092*/ 	.short	(.L_335 - .L_334)
	.align		4
.L_334:
        /*0094*/ 	.word	index@(.nv.constant0._ZN10cuda_utils25compute_topk_probs_kernelEPfiiiS0_)
        /*0098*/ 	.short	0x0380
        /*009a*/ 	.short	0x0020


	//----- nvinfo : EIATTR_SW_WAR
	.align		4
.L_335:
        /*009c*/ 	.byte	0x04, 0x36
        /*009e*/ 	.short	(.L_337 - .L_336)
.L_336:
        /*00a0*/ 	.word	0x00000008
.L_337:


//--------------------- .nv.info._ZN10cuda_utils13sample_kernelEPfPiS0_iiiS1_y --------------------------
	.section	.nv.info._ZN10cuda_utils13sample_kernelEPfPiS0_iiiS1_y,"",@"SHT_CUDA_INFO"
	.sectionflags	@""
	.align	4


	//----- nvinfo : EIATTR_CUDA_API_VERSION
	.align		4
        /*0000*/ 	.byte	0x04, 0x37
        /*0002*/ 	.short	(.L_339 - .L_338)
.L_338:
        /*0004*/ 	.word	0x00000082


	//----- nvinfo : EIATTR_KPARAM_INFO
	.align		4
.L_339:
        /*0008*/ 	.byte	0x04, 0x17
        /*000a*/ 	.short	(.L_341 - .L_340)
.L_340:
        /*000c*/ 	.word	0x00000000
        /*0010*/ 	.short	0x0007
        /*0012*/ 	.short	0x0030
        /*0014*/ 	.byte	0x00, 0xf0, 0x21, 0x00


	//----- nvinfo : EIATTR_KPARAM_INFO
	.align		4
.L_341:
        /*0018*/ 	.byte	0x04, 0x17
        /*001a*/ 	.short	(.L_343 - .L_342)
.L_342:
        /*001c*/ 	.word	0x00000000
        /*0020*/ 	.short	0x0006
        /*0022*/ 	.short	0x0028
        /*0024*/ 	.byte	0x00, 0xf5, 0x21, 0x00


	//----- nvinfo : EIATTR_KPARAM_INFO
	.align		4
.L_343:
        /*0028*/ 	.byte	0x04, 0x17
        /*002a*/ 	.short	(.L_345 - .L_344)
.L_344:
        /*002c*/ 	.word	0x00000000
        /*0030*/ 	.short	0x0005
        /*0032*/ 	.short	0x0020
        /*0034*/ 	.byte	0x00, 0xf0, 0x11, 0x00


	//----- nvinfo : EIATTR_KPARAM_INFO
	.align		4
.L_345:
        /*0038*/ 	.byte	0x04, 0x17
        /*003a*/ 	.short	(.L_347 - .L_346)
.L_346:
        /*003c*/ 	.word	0x00000000
        /*0040*/ 	.short	0x0004
        /*0042*/ 	.short	0x001c
        /*0044*/ 	.byte	0x00, 0xf0, 0x11, 0x00


	//----- nvinfo : EIATTR_KPARAM_INFO
	.align		4
.L_347:
        /*0048*/ 	.byte	0x04, 0x17
        /*004a*/ 	.short	(.L_349 - .L_348)
.L_348:
        /*004c*/ 	.word	0x00000000
        /*0050*/ 	.short	0x0003
        /*0052*/ 	.short	0x0018
        /*0054*/ 	.byte	0x00, 0xf0, 0x11, 0x00


	//----- nvinfo : EIATTR_KPARAM_INFO
	.align		4
.L_349:
        /*0058*/ 	.byte	0x04, 0x17
        /*005a*/ 	.short	(.L_351 - .L_350)
.L_350:
        /*005c*/ 	.word	0x00000000
        /*0060*/ 	.short	0x0002
        /*0062*/ 	.short	0x0010
        /*0064*/ 	.byte	0x00, 0xf5, 0x21, 0x00


	//----- nvinfo : EIATTR_KPARAM_INFO
	.align		4
.L_351:
        /*0068*/ 	.byte	0x04, 0x17
        /*006a*/ 	.short	(.L_353 - .L_352)
.L_352:
        /*006c*/ 	.word	0x00000000
        /*0070*/ 	.short	0x0001
        /*0072*/ 	.short	0x0008
        /*0074*/ 	.byte	0x00, 0xf5, 0x21, 0x00


	//----- nvinfo : EIATTR_KPARAM_INFO
	.align		4
.L_353:
        /*0078*/ 	.byte	0x04, 0x17
        /*007a*/ 	.short	(.L_355 - .L_354)
.L_354:
        /*007c*/ 	.word	0x00000000
        /*0080*/ 	.short	0x0000
        /*0082*/ 	.short	0x0000
        /*0084*/ 	.byte	0x00, 0xf5, 0x21, 0x00


	//----- nvinfo : EIATTR_SPARSE_MMA_MASK
	.align		4
.L_355:
        /*0088*/ 	.byte	0x03, 0x50
        /*008a*/ 	.short	0x0000


	//----- nvinfo : EIATTR_MAXREG_COUNT
	.align		4
        /*008c*/ 	.byte	0x03, 0x1b
        /*008e*/ 	.short	0x00ff


	//----- nvinfo : EIATTR_MERCURY_ISA_VERSION
	.align		4
        /*0090*/ 	.byte	0x03, 0x5f
        /*0092*/ 	.short	0x0101


	//----- nvinfo : EIATTR_VRC_CTA_INIT_COUNT
	.align		4
        /*0094*/ 	.byte	0x02, 0x4a
	.zero		1
	.zero		1


	//----- nvinfo : EIATTR_EXIT_INSTR_OFFSETS
	.align		4
        /*0098*/ 	.byte	0x04, 0x1c
        /*009a*/ 	.short	(.L_357 - .L_356)


	//   ....[0]....
.L_356:
        /*009c*/ 	.word	0x00000080


	//   ....[1]....
        /*00a0*/ 	.word	0x000035a0


	//   ....[2]....
        /*00a4*/ 	.word	0x000035f0


	//----- nvinfo : EIATTR_CRS_STACK_SIZE
	.align		4
.L_357:
        /*00a8*/ 	.byte	0x04, 0x1e
        /*00aa*/ 	.short	(.L_359 - .L_358)
.L_358:
        /*00ac*/ 	.word	0x00000000


	//----- nvinfo : EIATTR_CBANK_PARAM_SIZE
	.align		4
.L_359:
        /*00b0*/ 	.byte	0x03, 0x19
        /*00b2*/ 	.short	0x0038


	//----- nvinfo : EIATTR_PARAM_CBANK
	.align		4
        /*00b4*/ 	.byte	0x04, 0x0a
        /*00b6*/ 	.short	(.L_361 - .L_360)
	.align		4
.L_360:
        /*00b8*/ 	.word	index@(.nv.constant0._ZN10cuda_utils13sample_kernelEPfPiS0_iiiS1_y)
        /*00bc*/ 	.short	0x0380
        /*00be*/ 	.short	0x0038


	//----- nvinfo : EIATTR_SW_WAR
	.align		4
.L_361:
        /*00c0*/ 	.byte	0x04, 0x36
        /*00c2*/ 	.short	(.L_363 - .L_362)
.L_362:
        /*00c4*/ 	.word	0x00000008
.L_363:


//--------------------- .nv.info._ZN10cuda_utils24index_causal_mask_kernelEPKiiiPb --------------------------
	.section	.nv.info._ZN10cuda_utils24index_causal_mask_kernelEPKiiiPb,"",@"SHT_CUDA_INFO"
	.sectionflags	@""
	.align	4


	//----- nvinfo : EIATTR_CUDA_API_VERSION
	.align		4
        /*0000*/ 	.byte	0x04, 0x37
        /*0002*/ 	.short	(.L_365 - .L_364)
.L_364:
        /*0004*/ 	.word	0x00000082


	//----- nvinfo : EIATTR_KPARAM_INFO
	.align		4
.L_365:
        /*0008*/ 	.byte	0x04, 0x17
        /*000a*/ 	.short	(.L_367 - .L_366)
.L_366:
        /*000c*/ 	.word	0x00000000
        /*0010*/ 	.short	0x0003
        /*0012*/ 	.short	0x0010
        /*0014*/ 	.byte	0x00, 0xf5, 0x21, 0x00


	//----- nvinfo : EIATTR_KPARAM_INFO
	.align		4
.L_367:
        /*0018*/ 	.byte	0x04, 0x17
        /*001a*/ 	.short	(.L_369 - .L_368)
.L_368:
        /*001c*/ 	.word	0x00000000
        /*0020*/ 	.short	0x0002
        /*0022*/ 	.short	0x000c
        /*0024*/ 	.byte	0x00, 0xf0, 0x11, 0x00


	//----- nvinfo : EIATTR_KPARAM_INFO
	.align		4
.L_369:
        /*0028*/ 	.byte	0x04, 0x17
        /*002a*/ 	.short	(.L_371 - .L_370)
.L_370:
        /*002c*/ 	.word	0x00000000
        /*0030*/ 	.short	0x0001
        /*0032*/ 	.short	0x0008
        /*0034*/ 	.byte	0x00, 0xf0, 0x11, 0x00


	//----- nvinfo : EIATTR_KPARAM_INFO
	.align		4
.L_371:
        /*0038*/ 	.byte	0x04, 0x17
        /*003a*/ 	.short	(.L_373 - .L_372)
.L_372:
        /*003c*/ 	.word	0x00000000
        /*0040*/ 	.short	0x0000
        /*0042*/ 	.short	0x0000
        /*0044*/ 	.byte	0x00, 0xf5, 0x21, 0x00


	//----- nvinfo : EIATTR_SPARSE_MMA_MASK
	.align		4
.L_373:
        /*0048*/ 	.byte	0x03, 0x50
        /*004a*/ 	.short	0x0000


	//----- nvinfo : EIATTR_MAXREG_COUNT
	.align		4
        /*004c*/ 	.byte	0x03, 0x1b
        /*004e*/ 	.short	0x00ff


	//----- nvinfo : EIATTR_MERCURY_ISA_VERSION
	.align		4
        /*0050*/ 	.byte	0x03, 0x5f
        /*0052*/ 	.short	0x0101


	//----- nvinfo : EIATTR_VRC_CTA_INIT_COUNT
	.align		4
        /*0054*/ 	.byte	0x02, 0x4a
	.zero		1
	.zero		1


	//----- nvinfo : EIATTR_EXIT_INSTR_OFFSETS
	.align		4
        /*0058*/ 	.byte	0x04, 0x1c
        /*005a*/ 	.short	(.L_375 - .L_374)


	//   ....[0]....
.L_374:
        /*005c*/ 	.word	0x000000c0


	//   ....[1]....
        /*0060*/ 	.word	0x00000180


	//----- nvinfo : EIATTR_CBANK_PARAM_SIZE
	.align		4
.L_375:
        /*0064*/ 	.byte	0x03, 0x19
        /*0066*/ 	.short	0x0018


	//----- nvinfo : EIATTR_PARAM_CBANK
	.align		4
        /*0068*/ 	.byte	0x04, 0x0a
        /*006a*/ 	.short	(.L_377 - .L_376)
	.align		4
.L_376:
        /*006c*/ 	.word	index@(.nv.constant0._ZN10cuda_utils24index_causal_mask_kernelEPKiiiPb)
        /*0070*/ 	.short	0x0380
        /*0072*/ 	.short	0x0018


	//----- nvinfo : EIATTR_SW_WAR
	.align		4
.L_377:
        /*0074*/ 	.byte	0x04, 0x36
        /*0076*/ 	.short	(.L_379 - .L_378)
.L_378:
        /*0078*/ 	.word	0x00000008
.L_379:


//--------------------- .nv.info._ZN10cuda_utils25create_causal_mask_kernelEiPb --------------------------
	.section	.nv.info._ZN10cuda_utils25create_causal_mask_kernelEiPb,"",@"SHT_CUDA_INFO"
	.sectionflags	@""
	.align	4


	//----- nvinfo : EIATTR_CUDA_API_VERSION
	.align		4
        /*0000*/ 	.byte	0x04, 0x37
        /*0002*/ 	.short	(.L_381 - .L_380)
.L_380:
        /*0004*/ 	.word	0x00000082


	//----- nvinfo : EIATTR_KPARAM_INFO
	.align		4
.L_381:
        /*0008*/ 	.byte	0x04, 0x17
        /*000a*/ 	.short	(.L_383 - .L_382)
.L_382:
        /*000c*/ 	.word	0x00000000
        /*0010*/ 	.short	0x0001
        /*0012*/ 	.short	0x0008
        /*0014*/ 	.byte	0x00, 0xf5, 0x21, 0x00


	//----- nvinfo : EIATTR_KPARAM_INFO
	.align		4
.L_383:
        /*0018*/ 	.byte	0x04, 0x17
        /*001a*/ 	.short	(.L_385 - .L_384)
.L_384:
        /*001c*/ 	.word	0x00000000
        /*0020*/ 	.short	0x0000
        /*0022*/ 	.short	0x0000
        /*0024*/ 	.byte	0x00, 0xf0, 0x11, 0x00


	//----- nvinfo : EIATTR_SPARSE_MMA_MASK
	.align		4
.L_385:
        /*0028*/ 	.byte	0x03, 0x50
        /*002a*/ 	.short	0x0000


	//----- nvinfo : EIATTR_MAXREG_COUNT
	.align		4
        /*002c*/ 	.byte	0x03, 0x1b
        /*002e*/ 	.short	0x00ff


	//----- nvinfo : EIATTR_MERCURY_ISA_VERSION
	.align		4
        /*0030*/ 	.byte	0x03, 0x5f
        /*0032*/ 	.short	0x0101


	//----- nvinfo : EIATTR_VRC_CTA_INIT_COUNT
	.align		4
        /*0034*/ 	.byte	0x02, 0x4a
	.zero		1
	.zero		1


	//----- nvinfo : EIATTR_EXIT_INSTR_OFFSETS
	.align		4
        /*0038*/ 	.byte	0x04, 0x1c
        /*003a*/ 	.short	(.L_387 - .L_386)


	//   ....[0]....
.L_386:
        /*003c*/ 	.word	0x000000c0


	//   ....[1]....
        /*0040*/ 	.word	0x00000150


	//----- nvinfo : EIATTR_CBANK_PARAM_SIZE
	.align		4
.L_387:
        /*0044*/ 	.byte	0x03, 0x19
        /*0046*/ 	.short	0x0010


	//----- nvinfo : EIATTR_PARAM_CBANK
	.align		4
        /*0048*/ 	.byte	0x04, 0x0a
        /*004a*/ 	.short	(.L_389 - .L_388)
	.align		4
.L_388:
        /*004c*/ 	.word	index@(.nv.constant0._ZN10cuda_utils25create_causal_mask_kernelEiPb)
        /*0050*/ 	.short	0x0380
        /*0052*/ 	.short	0x0010


	//----- nvinfo : EIATTR_SW_WAR
	.align		4
.L_389:
        /*0054*/ 	.byte	0x04, 0x36
        /*0056*/ 	.short	(.L_391 - .L_390)
.L_390:
        /*0058*/ 	.word	0x00000008
.L_391:


//--------------------- .nv.info._ZN3cub18CUB_300001_SM_10006detail10radix_sort29DeviceRadixSortOnesweepKernelINS1_5radix10policy_hubIffyE10Policy1000ELNS0_9SortOrderE1EffyiiNS1_21identity_decomposer_tEEEvPT5_SB_PT3_PKSC_PT1_PKSG_PT2_PKSK_T4_iiT6_ --------------------------
	.section	.nv.info._ZN3cub18CUB_300001_SM_10006detail10radix_sort29DeviceRadixSortOnesweepKernelINS1_5radix10policy_hubIffyE10Policy1000ELNS0_9SortOrderE1EffyiiNS1_21identity_decomposer_tEEEvPT5_SB_PT3_PKSC_PT1_PKSG_PT2_PKSK_T4_iiT6_,"",@"SHT_CUDA_INFO"
	.sectionflags	@""
	.align	4


	//----- nvinfo : EIATTR_CUDA_API_VERSION
	.align		4
        /*0000*/ 	.byte	0x04, 0x37
        /*0002*/ 	.short	(.L_393 - .L_392)
.L_392:
        /*0004*/ 	.word	0x00000082


	//----- nvinfo : EIATTR_KPARAM_INFO
	.align		4
.L_393:
        /*0008*/ 	.byte	0x04, 0x17
        /*000a*/ 	.short	(.L_395 - .L_394)
.L_394:
        /*000c*/ 	.word	0x00000000
        /*0010*/ 	.short	0x000b
        /*0012*/ 	.short	0x004c
        /*0014*/ 	.byte	0x00, 0xf0, 0x05, 0x00


	//----- nvinfo : EIATTR_KPARAM_INFO
	.align		4
.L_395:
        /*0018*/ 	.byte	0x04, 0x17
        /*001a*/ 	.short	(.L_397 - .L_396)
.L_396:
        /*001c*/ 	.word	0x00000000
        /*0020*/ 	.short	0x000a
        /*0022*/ 	.short	0x0048
        /*0024*/ 	.byte	0x00, 0xf0, 0x11, 0x00


	//----- nvinfo : EIATTR_KPARAM_INFO
	.align		4
.L_397:
        /*0028*/ 	.byte	0x04, 0x17
        /*002a*/ 	.short	(.L_399 - .L_398)
.L_398:
        /*002c*/ 	.word	0x00000000
        /*0030*/ 	.short	0x0009
        /*0032*/ 	.short	0x0044
        /*0034*/ 	.byte	0x00, 0xf0, 0x11, 0x00


	//----- nvinfo : EIATTR_KPARAM_INFO
	.align		4
.L_399:
        /*0038*/ 	.byte	0x04, 0x17
        /*003a*/ 	.short	(.L_401 - .L_400)
.L_400:
        /*003c*/ 	.word	0x00000000
        /*0040*/ 	.short	0x0008
        /*0042*/ 	.short	0x0040
        /*0044*/ 	.byte	0x00, 0xf0, 0x11, 0x00


	//----- nvinfo : EIATTR_KPARAM_INFO
	.align		4
.L_401:
        /*0048*/ 	.byte	0x04, 0x17
        /*004a*/ 	.short	(.L_403 - .L_402)
.L_402:
        /*004c*/ 	.word	0x00000000
        /*0050*/ 	.short	0x0007
        /*0052*/ 	.short	0x0038
        /*0054*/ 	.byte	0x00, 0xf5, 0x21, 0x00


	//----- nvinfo : EIATTR_KPARAM_INFO
	.align		4
.L_403:
        /*0058*/ 	.byte	0x04, 0x17
        /*005a*/ 	.short	(.L_405 - .L_404)
.L_404:
        /*005c*/ 	.word	0x00000000
        /*0060*/ 	.short	0x0006
        /*0062*/ 	.short	0x0030
        /*0064*/ 	.byte	0x00, 0xf5, 0x21, 0x00


	//----- nvinfo : EIATTR_KPARAM_INFO
	.align		4
.L_405:
        /*0068*/ 	.byte	0x04, 0x17
        /*006a*/ 	.short	(.L_407 - .L_406)
.L_406:
        /*006c*/ 	.word	0x00000000
        /*0070*/ 	.short	0x0005
        /*0072*/ 	.short	0x0028
        /*0074*/ 	.byte	0x00, 0xf5, 0x21, 0x00


	//----- nvinfo : EIATTR_KPARAM_INFO
	.align		4
.L_407:
        /*0078*/ 	.byte	0x04, 0x17
        /*007a*/ 	.short	(.L_409 - .L_408)
.L_408:
        /*007c*/ 	.word	0x00000000
        /*0080*/ 	.short	0x0004
        /*0082*/ 	.short	0x0020
        /*0084*/ 	.byte	0x00, 0xf5, 0x21, 0x00


	//----- nvinfo : EIATTR_KPARAM_INFO
	.align		4
.L_409:
        /*0088*/ 	.byte	0x04, 0x17
        /*008a*/ 	.short	(.L_411 - .L_410)
.L_410:
        /*008c*/ 	.word	0x00000000
        /*0090*/ 	.short	0x0003
        /*0092*/ 	.short	0x0018
        /*0094*/ 	.byte	0x00, 0xf5, 0x21, 0x00


	//----- nvinfo : EIATTR_KPARAM_INFO
	.align		4
.L_411:
        /*0098*/ 	.byte	0x04, 0x17
        /*009a*/ 	.short	(.L_413 - .L_412)
.L_412:
        /*009c*/ 	.word	0x00000000
        /*00a0*/ 	.short	0x0002
        /*00a2*/ 	.short	0x0010
        /*00a4*/ 	.byte	0x00, 0xf5, 0x21, 0x00


	//----- nvinfo : EIATTR_KPARAM_INFO
	.align		4
.L_413:
        /*00a8*/ 	.byte	0x04, 0x17
        /*00aa*/ 	.short	(.L_415 - .L_414)
.L_414:
        /*00ac*/ 	.word	0x00000000
        /*00b0*/ 	.short	0x0001
        /*00b2*/ 	.short	0x0008
        /*00b4*/ 	.byte	0x00, 0xf5, 0x21, 0x00


	//----- nvinfo : EIATTR_KPARAM_INFO
	.align		4
.L_415:
        /*00b8*/ 	.byte	0x04, 0x17
        /*00ba*/ 	.short	(.L_417 - .L_416)
.L_416:
        /*00bc*/ 	.word	0x00000000
        /*00c0*/ 	.short	0x0000
        /*00c2*/ 	.short	0x0000
        /*00c4*/ 	.byte	0x00, 0xf5, 0x21, 0x00


	//----- nvinfo : EIATTR_SPARSE_MMA_MASK
	.align		4
.L_417:
        /*00c8*/ 	.byte	0x03, 0x50
        /*00ca*/ 	.short	0x0000


	//----- nvinfo : EIATTR_MAXREG_COUNT
	.align		4
        /*00cc*/ 	.byte	0x03, 0x1b
        /*00ce*/ 	.short	0x00a8


	//----- nvinfo : EIATTR_NUM_BARRIERS
	.align		4
        /*00d0*/ 	.byte	0x02, 0x4c
        /*00d2*/ 	.byte	0x01
	.zero		1


	//----- nvinfo : EIATTR_MERCURY_ISA_VERSION
	.align		4
        /*00d4*/ 	.byte	0x03, 0x5f
        /*00d6*/ 	.short	0x0101


	//----- nvinfo : EIATTR_COOP_GROUP_MASK_REGIDS
	.align		4
        /*00d8*/ 	.byte	0x04, 0x29
        /*00da*/ 	.short	(.L_419 - .L_418)


	//   ....[0]....
.L_418:
        /*00dc*/ 	.word	0xffffffff


	//   ....[1]....
        /*00e0*/ 	.word	0x05000004


	//   ....[2]....
        /*00e4*/ 	.word	0xffffffff


	//   ....[3]....
        /*00e8*/ 	.word	0xffffffff


	//   ....[4]....
        /*00ec*/ 	.word	0xffffffff


	//   ....[5]....
        /*00f0*/ 	.word	0xffffffff


	//   ....[6]....
        /*00f4*/ 	.word	0xffffffff


	//   ....[7]....
        /*00f8*/ 	.word	0xffffffff


	//   ....[8]....
        /*00fc*/ 	.word	0xffffffff


	//   ....[9]....
        /*0100*/ 	.word	0xffffffff


	//   ....[10]....
        /*0104*/ 	.word	0xffffffff


	//   ....[11]....
        /*0108*/ 	.word	0xffffffff


	//   ....[12]....
        /*010c*/ 	.word	0xffffffff


	//   ....[13]....
        /*0110*/ 	.word	0xffffffff


	//   ....[14]....
        /*0114*/ 	.word	0xffffffff


	//   ....[15]....
        /*0118*/ 	.word	0xffffffff


	//   ....[16]....
        /*011c*/ 	.word	0xffffffff


	//   ....[17]....
        /*0120*/ 	.word	0xffffffff


	//   ....[18]....
        /*0124*/ 	.word	0xffffffff


	//   ....[19]....
        /*0128*/ 	.word	0xffffffff


	//   ....[20]....
        /*012c*/ 	.word	0xffffffff


	//   ....[21]....
        /*0130*/ 	.word	0xffffffff


	//   ....[22]....
        /*0134*/ 	.word	0xffffffff


	//   ....[23]....
        /*0138*/ 	.word	0xffffffff


	//   ....[24]....
        /*013c*/ 	.word	0xffffffff


	//   ....[25]....
        /*0140*/ 	.word	0xffffffff


	//   ....[26]....
        /*0144*/ 	.word	0xffffffff


	//   ....[27]....
        /*0148*/ 	.word	0xffffffff


	//   ....[28]....
        /*014c*/ 	.word	0xffffffff


	//   ....[29]....
        /*0150*/ 	.word	0xffffffff


	//   ....[30]....
        /*0154*/ 	.word	0xffffffff


	//   ....[31]....
        /*0158*/ 	.word	0xffffffff


	//   ....[32]....
        /*015c*/ 	.word	0xffffffff


	//   ....[33]....
        /*0160*/ 	.word	0xffffffff


	//   ....[34]....
        /*0164*/ 	.word	0xffffffff


	//   ....[35]....
        /*0168*/ 	.word	0xffffffff


	//   ....[36]....
        /*016c*/ 	.word	0xffffffff


	//   ....[37]....
        /*0170*/ 	.word	0xffffffff


	//   ....[38]....
        /*0174*/ 	.word	0xffffffff


	//   ....[39]....
        /*0178*/ 	.word	0xffffffff


	//   ....[40]....
        /*017c*/ 	.word	0xffffffff


	//   ....[41]....
        /*0180*/ 	.word	0xffffffff


	//   ....[42]....
        /*0184*/ 	.word	0xffffffff


	//   ....[43]....
        /*0188*/ 	.word	0xffffffff


	//   ....[44]....
        /*018c*/ 	.word	0xffffffff


	//   ....[45]....
        /*0190*/ 	.word	0xffffffff


	//   ....[46]....
        /*0194*/ 	.word	0xffffffff


	//   ....[47]....
        /*0198*/ 	.word	0xffffffff


	//   ....[48]....
        /*019c*/ 	.word	0xffffffff


	//   ....[49]....
        /*01a0*/ 	.word	0xffffffff


	//   ....[50]....
        /*01a4*/ 	.word	0xffffffff


	//   ....[51]....
        /*01a8*/ 	.word	0xffffffff


	//   ....[52]....
        /*01ac*/ 	.word	0xffffffff


	//   ....[53]....
        /*01b0*/ 	.word	0xffffffff


	//   ....[54]....
        /*01b4*/ 	.word	0xffffffff


	//   ....[55]....
        /*01b8*/ 	.word	0xffffffff


	//   ....[56]....
        /*01bc*/ 	.word	0xffffffff


	//   ....[57]....
        /*01c0*/ 	.word	0xffffffff


	//   ....[58]....
        /*01c4*/ 	.word	0xffffffff


	//   ....[59]....
        /*01c8*/ 	.word	0xffffffff


	//   ....[60]....
        /*01cc*/ 	.word	0xffffffff


	//   ....[61]....
        /*01d0*/ 	.word	0xffffffff


	//   ....[62]....
        /*01d4*/ 	.word	0xffffffff


	//   ....[63]....
        /*01d8*/ 	.word	0xffffffff


	//   ....[64]....
        /*01dc*/ 	.word	0xffffffff


	//   ....[65]....
        /*01e0*/ 	.word	0xffffffff


	//   ....[66]....
        /*01e4*/ 	.word	0xffffffff


	//   ....[67]....
        /*01e8*/ 	.word	0xffffffff


	//   ....[68]....
        /*01ec*/ 	.word	0xffffffff


	//   ....[69]....
        /*01f0*/ 	.word	0xffffffff


	//   ....[70]....
        /*01f4*/ 	.word	0xffffffff


	//   ....[71]....
        /*01f8*/ 	.word	0xffffffff


	//   ....[72]....
        /*01fc*/ 	.word	0xffffffff


	//   ....[73]....
        /*0200*/ 	.word	0xffffffff


	//   ....[74]....
        /*0204*/ 	.word	0xffffffff


	//   ....[75]....
        /*0208*/ 	.word	0xffffffff


	//   ....[76]....
        /*020c*/ 	.word	0xffffffff


	//   ....[77]....
        /*0210*/ 	.word	0xffffffff


	//   ....[78]....
        /*0214*/ 	.word	0xffffffff


	//   ....[79]....
        /*0218*/ 	.word	0xffffffff


	//   ....[80]....
        /*021c*/ 	.word	0xffffffff


	//   ....[81]....
        /*0220*/ 	.word	0xffffffff


	//   ....[82]....
        /*0224*/ 	.word	0xffffffff


	//   ....[83]....
        /*0228*/ 	.word	0xffffffff


	//   ....[84]....
        /*022c*/ 	.word	0xffffffff


	//   ....[85]....
        /*0230*/ 	.word	0xffffffff


	//   ....[86]....
        /*0234*/ 	.word	0xffffffff


	//   ....[87]....
        /*0238*/ 	.word	0xffffffff


	//   ....[88]....
        /*023c*/ 	.word	0xffffffff


	//   ....[89]....
        /*0240*/ 	.word	0xffffffff


	//   ....[90]....
        /*0244*/ 	.word	0xffffffff


	//   ....[91]....
        /*0248*/ 	.word	0xffffffff


	//   ....[92]....
        /*024c*/ 	.word	0xffffffff


	//   ....[93]....
        /*0250*/ 	.word	0xffffffff


	//   ....[94]....
        /*0254*/ 	.word	0xffffffff


	//   ....[95]....
        /*0258*/ 	.word	0xffffffff


	//   ....[96]....
        /*025c*/ 	.word	0xffffffff


	//   ....[97]....
        /*0260*/ 	.word	0xffffffff


	//   ....[98]....
        /*0264*/ 	.word	0xffffffff


	//   ....[99]....
        /*0268*/ 	.word	0xffffffff


	//   ....[100]....
        /*026c*/ 	.word	0xffffffff


	//   ....[101]....
        /*0270*/ 	.word	0xffffffff


	//   ....[102]....
        /*0274*/ 	.word	0xffffffff


	//   ....[103]....
        /*0278*/ 	.word	0xffffffff


	//   ....[104]....
        /*027c*/ 	.word	0xffffffff


	//   ....[105]....
        /*0280*/ 	.word	0xffffffff


	//   ....[106]....
        /*0284*/ 	.word	0xffffffff


	//   ....[107]....
        /*0288*/ 	.word	0xffffffff


	//   ....[108]....
        /*028c*/ 	.word	0xffffffff


	//   ....[109]....
        /*0290*/ 	.word	0xffffffff


	//   ....[110]....
        /*0294*/ 	.word	0xffffffff


	//   ....[111]....
        /*0298*/ 	.word	0xffffffff


	//   ....[112]....
        /*029c*/ 	.word	0xffffffff


	//   ....[113]....
        /*02a0*/ 	.word	0xffffffff


	//   ....[114]....
        /*02a4*/ 	.word	0xffffffff


	//   ....[115]....
        /*02a8*/ 	.word	0xffffffff


	//   ....[116]....
        /*02ac*/ 	.word	0xffffffff


	//   ....[117]....
        /*02b0*/ 	.word	0xffffffff


	//   ....[118]....
        /*02b4*/ 	.word	0xffffffff


	//   ....[119]....
        /*02b8*/ 	.word	0xffffffff


	//   ....[120]....
        /*02bc*/ 	.word	0xffffffff


	//   ....[121]....
        /*02c0*/ 	.word	0xffffffff


	//   ....[122]....
        /*02c4*/ 	.word	0xffffffff


	//   ....[123]....
        /*02c8*/ 	.word	0xffffffff


	//   ....[124]....
        /*02cc*/ 	.word	0xffffffff


	//   ....[125]....
        /*02d0*/ 	.word	0xffffffff


	//   ....[126]....
        /*02d4*/ 	.word	0xffffffff


	//   ....[127]....
        /*02d8*/ 	.word	0xffffffff


	//   ....[128]....
        /*02dc*/ 	.word	0xffffffff


	//   ....[129]....
        /*02e0*/ 	.word	0xffffffff


	//   ....[130]....
        /*02e4*/ 	.word	0xffffffff


	//   ....[131]....
        /*02e8*/ 	.word	0xffffffff


	//   ....[132]....
        /*02ec*/ 	.word	0xffffffff


	//   ....[133]....
        /*02f0*/ 	.word	0xffffffff


	//   ....[134]....
        /*02f4*/ 	.word	0xffffffff


	//   ....[135]....
        /*02f8*/ 	.word	0xffffffff


	//   ....[136]....
        /*02fc*/ 	.word	0xffffffff


	//   ....[137]....
        /*0300*/ 	.word	0xffffffff


	//   ....[138]....
        /*0304*/ 	.word	0xffffffff


	//   ....[139]....
        /*0308*/ 	.word	0xffffffff


	//   ....[140]....
        /*030c*/ 	.word	0xffffffff


	//   ....[141]....
        /*0310*/ 	.word	0xffffffff


	//   ....[142]....
        /*0314*/ 	.word	0xffffffff


	//   ....[143]....
        /*0318*/ 	.word	0xffffffff


	//   ....[144]....
        /*031c*/ 	.word	0xffffffff


	//   ....[145]....
        /*0320*/ 	.word	0xffffffff


	//   ....[146]....
        /*0324*/ 	.word	0xffffffff


	//   ....[147]....
        /*0328*/ 	.word	0xffffffff


	//   ....[148]....
        /*032c*/ 	.word	0xffffffff


	//   ....[149]....
        /*0330*/ 	.word	0xffffffff


	//   ....[150]....
        /*0334*/ 	.word	0xffffffff


	//   ....[151]....
        /*0338*/ 	.word	0xffffffff


	//   ....[152]....
        /*033c*/ 	.word	0xffffffff


	//   ....[153]....
        /*0340*/ 	.word	0xffffffff


	//   ....[154]....
        /*0344*/ 	.word	0xffffffff


	//   ....[155]....
        /*0348*/ 	.word	0xffffffff


	//   ....[156]....
        /*034c*/ 	.word	0xffffffff


	//   ....[157]....
        /*0350*/ 	.word	0xffffffff


	//   ....[158]....
        /*0354*/ 	.word	0xffffffff


	//   ....[159]....
        /*0358*/ 	.word	0xffffffff


	//   ....[160]....
        /*035c*/ 	.word	0x05000004


	//   ....[161]....
        /*0360*/ 	.word	0xffffffff


	//   ....[162]....
        /*0364*/ 	.word	0xffffffff


	//   ....[163]....
        /*0368*/ 	.word	0xffffffff


	//   ....[164]....
        /*036c*/ 	.word	0xffffffff


	//   ....[165]....
        /*0370*/ 	.word	0xffffffff


	//   ....[166]....
        /*0374*/ 	.word	0xffffffff


	//   ....[167]....
        /*0378*/ 	.word	0xffffffff


	//   ....[168]....
        /*037c*/ 	.word	0xffffffff


	//   ....[169]....
        /*0380*/ 	.word	0xffffffff


	//   ....[170]....
        /*0384*/ 	.word	0xffffffff


	//   ....[171]....
        /*0388*/ 	.word	0xffffffff


	//   ....[172]....
        /*038c*/ 	.word	0xffffffff


	//   ....[173]....
        /*0390*/ 	.word	0xffffffff


	//   ....[174]....
        /*0394*/ 	.word	0xffffffff


	//   ....[175]....
        /*0398*/ 	.word	0xffffffff


	//   ....[176]....
        /*039c*/ 	.word	0xffffffff


	//   ....[177]....
        /*03a0*/ 	.word	0xffffffff


	//   ....[178]....
        /*03a4*/ 	.word	0xffffffff


	//   ....[179]....
        /*03a8*/ 	.word	0xffffffff


	//   ....[180]....
        /*03ac*/ 	.word	0xffffffff


	//   ....[181]....
        /*03b0*/ 	.word	0xffffffff


	//   ....[182]....
        /*03b4*/ 	.word	0xffffffff


	//   ....[183]....
        /*03b8*/ 	.word	0xffffffff


	//   ....[184]....
        /*03bc*/ 	.word	0xffffffff


	//   ....[185]....
        /*03c0*/ 	.word	0xffffffff


	//   ....[186]....
        /*03c4*/ 	.word	0xffffffff


	//   ....[187]....
        /*03c8*/ 	.word	0xffffffff


	//   ....[188]....
        /*03cc*/ 	.word	0xffffffff


	//   ....[189]....
        /*03d0*/ 	.word	0xffffffff


	//   ....[190]....
        /*03d4*/ 	.word	0xffffffff


	//   ....[191]....
        /*03d8*/ 	.word	0xffffffff


	//   ....[192]....
        /*03dc*/ 	.word	0xffffffff


	//   ....[193]....
        /*03e0*/ 	.word	0xffffffff


	//   ....[194]....
        /*03e4*/ 	.word	0xffffffff


	//   ....[195]....
        /*03e8*/ 	.word	0xffffffff


	//   ....[196]....
        /*03ec*/ 	.word	0xffffffff


	//   ....[197]....
        /*03f0*/ 	.word	0xffffffff


	//   ....[198]....
        /*03f4*/ 	.word	0xffffffff


	//   ....[199]....
        /*03f8*/ 	.word	0xffffffff


	//   ....[200]....
        /*03fc*/ 	.word	0xffffffff


	//   ....[201]....
        /*0400*/ 	.word	0xffffffff


	//   ....[202]....
        /*0404*/ 	.word	0xffffffff


	//   ....[203]....
        /*0408*/ 	.word	0xffffffff


	//   ....[204]....
        /*040c*/ 	.word	0xffffffff


	//   ....[205]....
        /*0410*/ 	.word	0xffffffff


	//   ....[206]....
        /*0414*/ 	.word	0xffffffff


	//   ....[207]....
        /*0418*/ 	.word	0xffffffff


	//   ....[208]....
        /*041c*/ 	.word	0xffffffff


	//   ....[209]....
        /*0420*/ 	.word	0xffffffff


	//   ....[210]....
        /*0424*/ 	.word	0xffffffff


	//   ....[211]....
        /*0428*/ 	.word	0xffffffff


	//   ....[212]....
        /*042c*/ 	.word	0xffffffff


	//   ....[213]....
        /*0430*/ 	.word	0xffffffff


	//   ....[214]....
        /*0434*/ 	.word	0xffffffff


	//   ....[215]....
        /*0438*/ 	.word	0xffffffff


	//   ....[216]....
        /*043c*/ 	.word	0xffffffff


	//   ....[217]....
        /*0440*/ 	.word	0xffffffff


	//   ....[218]....
        /*0444*/ 	.word	0xffffffff


	//   ....[219]....
        /*0448*/ 	.word	0xffffffff


	//   ....[220]....
        /*044c*/ 	.word	0xffffffff


	//   ....[221]....
        /*0450*/ 	.word	0xffffffff


	//   ....[222]....
        /*0454*/ 	.word	0xffffffff


	//   ....[223]....
        /*0458*/ 	.word	0xffffffff


	//   ....[224]....
        /*045c*/ 	.word	0xffffffff


	//   ....[225]....
        /*0460*/ 	.word	0xffffffff


	//   ....[226]....
        /*0464*/ 	.word	0xffffffff


	//   ....[227]....
        /*0468*/ 	.word	0xffffffff


	//   ....[228]....
        /*046c*/ 	.word	0xffffffff


	//   ....[229]....
        /*0470*/ 	.word	0x0500002e


	//   ....[230]....
        /*0474*/ 	.word	0x0500002e


	//   ....[231]....
        /*0478*/ 	.word	0x0500002e


	//   ....[232]....
        /*047c*/ 	.word	0x0500002e


	//   ....[233]....
        /*0480*/ 	.word	0x0500002e


	//----- nvinfo : EIATTR_COOP_GROUP_INSTR_OFFSETS
	.align		4
.L_419:
        /*0484*/ 	.byte	0x04, 0x28
        /*0486*/ 	.short	(.L_421 - .L_420)


	//   ....[0]....
.L_420:
        /*0488*/ 	.word	0x00000e70


	//   ....[1]....
        /*048c*/ 	.word	0x00001cd0


	//   ....[2]....
        /*0490*/ 	.word	0x00002f10


	//   ....[3]....
        /*0494*/ 	.word	0x00002f30


	//   ....[4]....
        /*0498*/ 	.word	0x00002f50


	//   ....[5]....
        /*049c*/ 	.word	0x00002f70


	//   ....[6]....
        /*04a0*/ 	.word	0x00002f90


	//   ....[7]....
        /*04a4*/ 	.word	0x00003470


	//   ....[8]....
        /*04a8*/ 	.word	0x00003480


	//   ....[9]....
        /*04ac*/ 	.word	0x000034a0


	//   ....[10]....
        /*04b0*/ 	.word	0x000034c0


	//   ....[11]....
        /*04b4*/ 	.word	0x00003510


	//   ....[12]....
        /*04b8*/ 	.word	0x00003540


	//   ....[13]....
        /*04bc*/ 	.word	0x00003580


	//   ....[14]....
        /*04c0*/ 	.word	0x000035a0


	//   ....[15]....
        /*04c4*/ 	.word	0x000036c0


	//   ....[16]....
        /*04c8*/ 	.word	0x000036f0


	//   ....[17]....
        /*04cc*/ 	.word	0x00003700


	//   ....[18]....
        /*04d0*/ 	.word	0x00003720


	//   ....[19]....
        /*04d4*/ 	.word	0x00003760


	//   ....[20]....
        /*04d8*/ 	.word	0x00003790


	//   ....[21]....
        /*04dc*/ 	.word	0x000037d0


	//   ....[22]....
        /*04e0*/ 	.word	0x000037f0


	//   ....[23]....
        /*04e4*/ 	.word	0x00003810


	//   ....[24]....
        /*04e8*/ 	.word	0x00003940


	//   ....[25]....
        /*04ec*/ 	.word	0x00003970


	//   ....[26]....
        /*04f0*/ 	.word	0x00003980


	//   ....[27]....
        /*04f4*/ 	.word	0x000039a0


	//   ....[28]....
        /*04f8*/ 	.word	0x000039e0


	//   ....[29]....
        /*04fc*/ 	.word	0x00003a10


	//   ....[30]....
        /*0500*/ 	.word	0x00003a50


	//   ....[31]....
        /*0504*/ 	.word	0x00003a70


	//   ....[32]....
        /*0508*/ 	.word	0x00003a90


	//   ....[33]....
        /*050c*/ 	.word	0x00003bc0


	//   ....[34]....
        /*0510*/ 	.word	0x00003bf0


	//   ....[35]....
        /*0514*/ 	.word	0x00003c00


	//   ....[36]....
        /*0518*/ 	.word	0x00003c20


	//   ....[37]....
        /*051c*/ 	.word	0x00003c60


	//   ....[38]....
        /*0520*/ 	.word	0x00003c90


	//   ....[39]....
        /*0524*/ 	.word	0x00003cd0


	//   ....[40]....
        /*0528*/ 	.word	0x00003cf0


	//   ....[41]....
        /*052c*/ 	.word	0x00003d10


	//   ....[42]....
        /*0530*/ 	.word	0x00003e40


	//   ....[43]....
        /*0534*/ 	.word	0x00003e70


	//   ....[44]....
        /*0538*/ 	.word	0x00003e80


	//   ....[45]....
        /*053c*/ 	.word	0x00003ea0


	//   ....[46]....
        /*0540*/ 	.word	0x00003ee0


	//   ....[47]....
        /*0544*/ 	.word	0x00003f10


	//   ....[48]....
        /*0548*/ 	.word	0x00003f50


	//   ....[49]....
        /*054c*/ 	.word	0x00003f70


	//   ....[50]....
        /*0550*/ 	.word	0x00003f90


	//   ....[51]....
        /*0554*/ 	.word	0x000040c0


	//   ....[52]....
        /*0558*/ 	.word	0x000040f0


	//   ....[53]....
        /*055c*/ 	.word	0x00004100


	//   ....[54]....
        /*0560*/ 	.word	0x00004120


	//   ....[55]....
        /*0564*/ 	.word	0x00004160


	//   ....[56]....
        /*0568*/ 	.word	0x00004190


	//   ....[57]....
        /*056c*/ 	.word	0x000041d0


	//   ....[58]....
        /*0570*/ 	.word	0x000041f0


	//   ....[59]....
        /*0574*/ 	.word	0x00004210


	//   ....[60]....
        /*0578*/ 	.word	0x00004340


	//   ....[61]....
        /*057c*/ 	.word	0x00004370


	//   ....[62]....
        /*0580*/ 	.word	0x00004380


	//   ....[63]....
        /*0584*/ 	.word	0x000043a0


	//   ....[64]....
        /*0588*/ 	.word	0x000043e0


	//   ....[65]....
        /*058c*/ 	.word	0x00004410


	//   ....[66]....
        /*0590*/ 	.word	0x00004450


	//   ....[67]....
        /*0594*/ 	.word	0x00004470


	//   ....[68]....
        /*0598*/ 	.word	0x00004490


	//   ....[69]....
        /*059c*/ 	.word	0x000045c0


	//   ....[70]....
        /*05a0*/ 	.word	0x000045f0


	//   ....[71]....
        /*05a4*/ 	.word	0x00004600


	//   ....[72]....
        /*05a8*/ 	.word	0x00004620


	//   ....[73]....
        /*05ac*/ 	.word	0x00004660


	//   ....[74]....
        /*05b0*/ 	.word	0x00004690


	//   ....[75]....
        /*05b4*/ 	.word	0x000046d0


	//   ....[76]....
        /*05b8*/ 	.word	0x000046f0


	//   ....[77]....
        /*05bc*/ 	.word	0x00004710


	//   ....[78]....
        /*05c0*/ 	.word	0x00004840


	//   ....[79]....
        /*05c4*/ 	.word	0x00004870


	//   ....[80]....
        /*05c8*/ 	.word	0x00004880


	//   ....[81]....
        /*05cc*/ 	.word	0x000048a0


	//   ....[82]....
        /*05d0*/ 	.word	0x000048e0


	//   ....[83]....
        /*05d4*/ 	.word	0x00004910


	//   ....[84]....
        /*05d8*/ 	.word	0x00004950


	//   ....[85]....
        /*05dc*/ 	.word	0x00004970


	//   ....[86]....
        /*05e0*/ 	.word	0x00004990


	//   ....[87]....
        /*05e4*/ 	.word	0x00004ac0


	//   ....[88]....
        /*05e8*/ 	.word	0x00004af0


	//   ....[89]....
        /*05ec*/ 	.word	0x00004b00


	//   ....[90]....
        /*05f0*/ 	.word	0x00004b20


	//   ....[91]....
        /*05f4*/ 	.word	0x00004b60


	//   ....[92]....
        /*05f8*/ 	.word	0x00004b90


	//   ....[93]....
        /*05fc*/ 	.word	0x00004bd0


	//   ....[94]....
        /*0600*/ 	.word	0x00004bf0


	//   ....[95]....
        /*0604*/ 	.word	0x00004c10


	//   ....[96]....
        /*0608*/ 	.word	0x00004d40


	//   ....[97]....
        /*060c*/ 	.word	0x00004d70


	//   ....[98]....
        /*0610*/ 	.word	0x00004d80


	//   ....[99]....
        /*0614*/ 	.word	0x00004da0


	//   ....[100]....
        /*0618*/ 	.word	0x00004de0


	//   ....[101]....
        /*061c*/ 	.word	0x00004e10


	//   ....[102]....
        /*0620*/ 	.word	0x00004e50


	//   ....[103]....
        /*0624*/ 	.word	0x00004e70


	//   ....[104]....
        /*0628*/ 	.word	0x00004e90


	//   ....[105]....
        /*062c*/ 	.word	0x00004fc0


	//   ....[106]....
        /*0630*/ 	.word	0x00004ff0


	//   ....[107]....
        /*0634*/ 	.word	0x00005000


	//   ....[108]....
        /*0638*/ 	.word	0x00005020


	//   ....[109]....
        /*063c*/ 	.word	0x00005060


	//   ....[110]....
        /*0640*/ 	.word	0x00005090


	//   ....[111]....
        /*0644*/ 	.word	0x000050d0


	//   ....[112]....
        /*0648*/ 	.word	0x000050f0


	//   ....[113]....
        /*064c*/ 	.word	0x00005110


	//   ....[114]....
        /*0650*/ 	.word	0x00005240


	//   ....[115]....
        /*0654*/ 	.word	0x00005270


	//   ....[116]....
        /*0658*/ 	.word	0x00005280


	//   ....[117]....
        /*065c*/ 	.word	0x000052a0


	//   ....[118]....
        /*0660*/ 	.word	0x000052e0


	//   ....[119]....
        /*0664*/ 	.word	0x00005310


	//   ....[120]....
        /*0668*/ 	.word	0x00005350


	//   ....[121]....
        /*066c*/ 	.word	0x00005370


	//   ....[122]....
        /*0670*/ 	.word	0x00005390


	//   ....[123]....
        /*0674*/ 	.word	0x000054c0


	//   ....[124]....
        /*0678*/ 	.word	0x000054f0


	//   ....[125]....
        /*067c*/ 	.word	0x00005500


	//   ....[126]....
        /*0680*/ 	.word	0x00005520


	//   ....[127]....
        /*0684*/ 	.word	0x00005560


	//   ....[128]....
        /*0688*/ 	.word	0x00005590


	//   ....[129]....
        /*068c*/ 	.word	0x000055d0


	//   ....[130]....
        /*0690*/ 	.word	0x000055f0


	//   ....[131]....
        /*0694*/ 	.word	0x00005610


	//   ....[132]....
        /*0698*/ 	.word	0x00005740


	//   ....[133]....
        /*069c*/ 	.word	0x00005770


	//   ....[134]....
        /*06a0*/ 	.word	0x00005780


	//   ....[135]....
        /*06a4*/ 	.word	0x000057b0


	//   ....[136]....
        /*06a8*/ 	.word	0x000057e0


	//   ....[137]....
        /*06ac*/ 	.word	0x00005830


	//   ....[138]....
        /*06b0*/ 	.word	0x00005840


	//   ....[139]....
        /*06b4*/ 	.word	0x00005880


	//   ....[140]....
        /*06b8*/ 	.word	0x000058b0


	//   ....[141]....
        /*06bc*/ 	.word	0x000059c0


	//   ....[142]....
        /*06c0*/ 	.word	0x000059f0


	//   ....[143]....
        /*06c4*/ 	.word	0x00005a00


	//   ....[144]....
        /*06c8*/ 	.word	0x00005a50


	//   ....[145]....
        /*06cc*/ 	.word	0x00005a80


	//   ....[146]....
        /*06d0*/ 	.word	0x00005ab0


	//   ....[147]....
        /*06d4*/ 	.word	0x00005ae0


	//   ....[148]....
        /*06d8*/ 	.word	0x00005b10


	//   ....[149]....
        /*06dc*/ 	.word	0x00005b40


	//   ....[150]....
        /*06e0*/ 	.word	0x00005c40


	//   ....[151]....
        /*06e4*/ 	.word	0x00005c60


	//   ....[152]....
        /*06e8*/ 	.word	0x00005c70


	//   ....[153]....
        /*06ec*/ 	.word	0x00005cc0


	//   ....[154]....
        /*06f0*/ 	.word	0x00005cf0


	//   ....[155]....
        /*06f4*/ 	.word	0x00005d20


	//   ....[156]....
        /*06f8*/ 	.word	0x00005d50


	//   ....[157]....
        /*06fc*/ 	.word	0x00005d80


	//   ....[158]....
        /*0700*/ 	.word	0x00005db0


	//   ....[159]....
        /*0704*/ 	.word	0x00005ee0


	//   ....[160]....
        /*0708*/ 	.word	0x000063f0


	//   ....[161]....
        /*070c*/ 	.word	0x00006760


	//   ....[162]....
        /*0710*/ 	.word	0x00006860


	//   ....[163]....
        /*0714*/ 	.word	0x00006960


	//   ....[164]....
        /*0718*/ 	.word	0x00006a60


	//   ....[165]....
        /*071c*/ 	.word	0x00006b60


	//   ....[166]....
        /*0720*/ 	.word	0x00006c60


	//   ....[167]....
        /*0724*/ 	.word	0x00006d60


	//   ....[168]....
        /*0728*/ 	.word	0x00006e60


	//   ....[169]....
        /*072c*/ 	.word	0x00006f60


	//   ....[170]....
        /*0730*/ 	.word	0x00007060


	//   ....[171]....
        /*0734*/ 	.word	0x00007160


	//   ....[172]....
        /*0738*/ 	.word	0x00007260


	//   ....[173]....
        /*073c*/ 	.word	0x00007360


	//   ....[174]....
        /*0740*/ 	.word	0x00007460


	//   ....[175]....
        /*0744*/ 	.word	0x00007560


	//   ....[176]....
        /*0748*/ 	.word	0x00007660


	//   ....[177]....
        /*074c*/ 	.word	0x00007760


	//   ....[178]....
        /*0750*/ 	.word	0x00007970


	//   ....[179]....
        /*0754*/ 	.word	0x00007ae0


	//   ....[180]....
        /*0758*/ 	.word	0x00007c50


	//   ....[181]....
        /*075c*/ 	.word	0x00007dc0


	//   ....[182]....
        /*0760*/ 	.word	0x00007f30


	//   ....[183]....
        /*0764*/ 	.word	0x000080a0


	//   ....[184]....
        /*0768*/ 	.word	0x00008210


	//   ....[185]....
        /*076c*/ 	.word	0x00008380


	//   ....[186]....
        /*0770*/ 	.word	0x000084f0


	//   ....[187]....
        /*0774*/ 	.word	0x00008660


	//   ....[188]....
        /*0778*/ 	.word	0x000087d0


	//   ....[189]....
        /*077c*/ 	.word	0x00008940


	//   ....[190]....
        /*0780*/ 	.word	0x00008aa0


	//   ....[191]....
        /*0784*/ 	.word	0x00008bf0


	//   ....[192]....
        /*0788*/ 	.word	0x00008d40


	//   ....[193]....
        /*078c*/ 	.word	0x00008e90


	//   ....[194]....
        /*0790*/ 	.word	0x00008fe0


	//   ....[195]....
        /*0794*/ 	.word	0x00009ec0


	//   ....[196]....
        /*0798*/ 	.word	0x00009f50


	//   ....[197]....
        /*079c*/ 	.word	0x00009fd0


	//   ....[198]....
        /*07a0*/ 	.word	0x0000a060


	//   ....[199]....
        /*07a4*/ 	.word	0x0000a0e0


	//   ....[200]....
        /*07a8*/ 	.word	0x0000a170


	//   ....[201]....
        /*07ac*/ 	.word	0x0000a1f0


	//   ....[202]....
        /*07b0*/ 	.word	0x0000a280


	//   ....[203]....
        /*07b4*/ 	.word	0x0000a300


	//   ....[204]....
        /*07b8*/ 	.word	0x0000a390


	//   ....[205]....
        /*07bc*/ 	.word	0x0000a410


	//   ....[206]....
        /*07c0*/ 	.word	0x0000a4a0


	//   ....[207]....
        /*07c4*/ 	.word	0x0000a520


	//   ....[208]....
        /*07c8*/ 	.word	0x0000a5a0


	//   ....[209]....
        /*07cc*/ 	.word	0x0000a620


	//   ....[210]....
        /*07d0*/ 	.word	0x0000a6b0


	//   ....[211]....
        /*07d4*/ 	.word	0x0000a730


	//   ....[212]....
        /*07d8*/ 	.word	0x0000a900


	//   ....[213]....
        /*07dc*/ 	.word	0x0000a9b0


	//   ....[214]....
        /*07e0*/ 	.word	0x0000aa60


	//   ....[215]....
        /*07e4*/ 	.word	0x0000ab10


	//   ....[216]....
        /*07e8*/ 	.word	0x0000abc0


	//   ....[217]....
        /*07ec*/ 	.word	0x0000ac70


	//   ....[218]....
        /*07f0*/ 	.word	0x0000ad20


	//   ....[219]....
        /*07f4*/ 	.word	0x0000add0


	//   ....[220]....
        /*07f8*/ 	.word	0x0000ae80


	//   ....[221]....
        /*07fc*/ 	.word	0x0000af30


	//   ....[222]....
        /*0800*/ 	.word	0x0000afe0


	//   ....[223]....
        /*0804*/ 	.word	0x0000b090


	//   ....[224]....
        /*0808*/ 	.word	0x0000b140


	//   ....[225]....
        /*080c*/ 	.word	0x0000b1f0


	//   ....[226]....
        /*0810*/ 	.word	0x0000b2a0


	//   ....[227]....
        /*0814*/ 	.word	0x0000b360


	//   ....[228]....
        /*0818*/ 	.word	0x0000b400


	//   ....[229]....
        /*081c*/ 	.word	0x0000b470


	//   ....[230]....
        /*0820*/ 	.word	0x0000b4e0


	//   ....[231]....
        /*0824*/ 	.word	0x0000b550


	//   ....[232]....
        /*0828*/ 	.word	0x0000b5c0


	//   ....[233]....
        /*082c*/ 	.word	0x0000b630


	//----- nvinfo : EIATTR_VRC_CTA_INIT_COUNT
	.align		4
.L_421:
        /*0830*/ 	.byte	0x02, 0x4a
	.zero		1
	.zero		1


	//----- nvinfo : EIATTR_EXIT_INSTR_OFFSETS
	.align		4
        /*0834*/ 	.byte	0x04, 0x1c
        /*0836*/ 	.short	(.L_423 - .L_422)


	//   ....[0]....
.L_422:
        /*0838*/ 	.word	0x000029b0


	//   ....[1]....
        /*083c*/ 	.word	0x00002d10


	//   ....[2]....
        /*0840*/ 	.word	0x00002d30


	//   ....[3]....
        /*0844*/ 	.word	0x0000a740


	//   ....[4]....
        /*0848*/ 	.word	0x0000b410


	//----- nvinfo : EIATTR_MAX_THREADS
	.align		4
.L_423:
        /*084c*/ 	.byte	0x04, 0x05
        /*084e*/ 	.short	(.L_425 - .L_424)
.L_424:
        /*0850*/ 	.word	0x00000180
        /*0854*/ 	.word	0x00000001
        /*0858*/ 	.word	0x00000001


	//----- nvinfo : EIATTR_CRS_STACK_SIZE
	.align		4
.L_425:
        /*085c*/ 	.byte	0x04, 0x1e
        /*085e*/ 	.short	(.L_427 - .L_426)
.L_426:
        /*0860*/ 	.word	0x00000000


	//----- nvinfo : EIATTR_CBANK_PARAM_SIZE
	.align		4
.L_427:
        /*0864*/ 	.byte	0x03, 0x19
        /*0866*/ 	.short	0x004d


	//----- nvinfo : EIATTR_PARAM_CBANK
	.align		4
        /*0868*/ 	.byte	0x04, 0x0a
        /*086a*/ 	.short	(.L_429 - .L_428)
	.align		4
.L_428:
        /*086c*/ 	.word	index@(.nv.constant0._ZN3cub18CUB_300001_SM_10006detail10radix_sort29DeviceRadixSortOnesweepKernelINS1_5radix10policy_hubIffyE10Policy1000ELNS0_9SortOrderE1EffyiiNS1_21identity_decomposer_tEEEvPT5_SB_PT3_PKSC_PT1_PKSG_PT2_PKSK_T4_iiT6_)
        /*0870*/ 	.short	0x0380
        /*0872*/ 	.short	0x004d


	//----- nvinfo : EIATTR_SW_WAR
	.align		4
.L_429:
        /*0874*/ 	.byte	0x04, 0x36
        /*0876*/ 	.short	(.L_431 - .L_430)
.L_430:
        /*0878*/ 	.word	0x00000008
.L_431:


//--------------------- .nv.info._ZN3cub18CUB_300001_SM_10006detail10radix_sort33DeviceRadixSortExclusiveSumKernelINS1_5radix10policy_hubIffyE10Policy1000EyEEvPT0_ --------------------------
	.section	.nv.info._ZN3cub18CUB_300001_SM_10006detail10radix_sort33DeviceRadixSortExclusiveSumKernelINS1_5radix10policy_hubIffyE10Policy1000EyEEvPT0_,"",@"SHT_CUDA_INFO"
	.sectionflags	@""
	.align	4


	//----- nvinfo : EIATTR_CUDA_API_VERSION
	.align		4
        /*0000*/ 	.byte	0x04, 0x37
        /*0002*/ 	.short	(.L_433 - .L_432)
.L_432:
        /*0004*/ 	.word	0x00000082


	//----- nvinfo : EIATTR_KPARAM_INFO
	.align		4
.L_433:
        /*0008*/ 	.byte	0x04, 0x17
        /*000a*/ 	.short	(.L_435 - .L_434)
.L_434:
        /*000c*/ 	.word	0x00000000
        /*0010*/ 	.short	0x0000
        /*0012*/ 	.short	0x0000
        /*0014*/ 	.byte	0x00, 0xf5, 0x21, 0x00


	//----- nvinfo : EIATTR_SPARSE_MMA_MASK
	.align		4
.L_435:
        /*0018*/ 	.byte	0x03, 0x50
        /*001a*/ 	.short	0x0000


	//----- nvinfo : EIATTR_MAXREG_COUNT
	.align		4
        /*001c*/ 	.byte	0x03, 0x1b
        /*001e*/ 	.short	0x00ff


	//----- nvinfo : EIATTR_NUM_BARRIERS
	.align		4
        /*0020*/ 	.byte	0x02, 0x4c
        /*0022*/ 	.byte	0x01
	.zero		1


	//----- nvinfo : EIATTR_MERCURY_ISA_VERSION
	.align		4
        /*0024*/ 	.byte	0x03, 0x5f
        /*0026*/ 	.short	0x0101


	//----- nvinfo : EIATTR_COOP_GROUP_MASK_REGIDS
	.align		4
        /*0028*/ 	.byte	0x04, 0x29
        /*002a*/ 	.short	(.L_437 - .L_436)


	//   ....[0]....
.L_436:
        /*002c*/ 	.word	0xffffffff


	//   ....[1]....
        /*0030*/ 	.word	0xffffffff


	//   ....[2]....
        /*0034*/ 	.word	0xffffffff


	//   ....[3]....
        /*0038*/ 	.word	0xffffffff


	//   ....[4]....
        /*003c*/ 	.word	0xffffffff


	//   ....[5]....
        /*0040*/ 	.word	0xffffffff


	//   ....[6]....
        /*0044*/ 	.word	0xffffffff


	//   ....[7]....
        /*0048*/ 	.word	0xffffffff


	//   ....[8]....
        /*004c*/ 	.word	0xffffffff


	//   ....[9]....
        /*0050*/ 	.word	0xffffffff


	//   ....[10]....
        /*0054*/ 	.word	0x05000015


	//   ....[11]....
        /*0058*/ 	.word	0x05000015


	//   ....[12]....
        /*005c*/ 	.word	0x05000015


	//   ....[13]....
        /*0060*/ 	.word	0x05000015


	//   ....[14]....
        /*0064*/ 	.word	0x05000015


	//   ....[15]....
        /*0068*/ 	.word	0x05000015


	//   ....[16]....
        /*006c*/ 	.word	0x05000015


	//   ....[17]....
        /*0070*/ 	.word	0x05000015


	//   ....[18]....
        /*0074*/ 	.word	0x05000015


	//   ....[19]....
        /*0078*/ 	.word	0x05000015


	//----- nvinfo : EIATTR_COOP_GROUP_INSTR_OFFSETS
	.align		4
.L_437:
        /*007c*/ 	.byte	0x04, 0x28
        /*007e*/ 	.short	(.L_439 - .L_438)


	//   ....[0]....
.L_438:
        /*0080*/ 	.word	0x00000250


	//   ....[1]....
        /*0084*/ 	.word	0x00000260


	//   ....[2]....
        /*0088*/ 	.word	0x000002a0


	//   ....[3]....
        /*008c*/ 	.word	0x000002c0


	//   ....[4]....
        /*0090*/ 	.word	0x00000310


	//   ....[5]....
        /*0094*/ 	.word	0x00000320


	//   ....[6]....
        /*0098*/ 	.word	0x00000360


	//   ....[7]....
        /*009c*/ 	.word	0x00000380


	//   ....[8]....
        /*00a0*/ 	.word	0x000003d0


	//   ....[9]....
        /*00a4*/ 	.word	0x000003e0


	//   ....[10]....
        /*00a8*/ 	.word	0x00000660


	//   ....[11]....
        /*00ac*/ 	.word	0x000006b0


	//   ....[12]....
        /*00b0*/ 	.word	0x00000740


	//   ....[13]....
        /*00b4*/ 	.word	0x00000790


	//   ....[14]....
        /*00b8*/ 	.word	0x00000820


	//   ....[15]....
        /*00bc*/ 	.word	0x00000870


	//   ....[16]....
        /*00c0*/ 	.word	0x00000900


	//   ....[17]....
        /*00c4*/ 	.word	0x00000950


	//   ....[18]....
        /*00c8*/ 	.word	0x000009e0


	//   ....[19]....
        /*00cc*/ 	.word	0x00000a30


	//----- nvinfo : EIATTR_VRC_CTA_INIT_COUNT
	.align		4
.L_439:
        /*00d0*/ 	.byte	0x02, 0x4a
	.zero		1
	.zero		1


	//----- nvinfo : EIATTR_EXIT_INSTR_OFFSETS
	.align		4
        /*00d4*/ 	.byte	0x04, 0x1c
        /*00d6*/ 	.short	(.L_441 - .L_440)


	//   ....[0]....
.L_440:
        /*00d8*/ 	.word	0x000005d0


	//   ....[1]....
        /*00dc*/ 	.word	0x00000600


	//----- nvinfo : EIATTR_CRS_STACK_SIZE
	.align		4
.L_441:
        /*00e0*/ 	.byte	0x04, 0x1e
        /*00e2*/ 	.short	(.L_443 - .L_442)
.L_442:
        /*00e4*/ 	.word	0x00000000


	//----- nvinfo : EIATTR_CBANK_PARAM_SIZE
	.align		4
.L_443:
        /*00e8*/ 	.byte	0x03, 0x19
        /*00ea*/ 	.short	0x0008


	//----- nvinfo : EIATTR_PARAM_CBANK
	.align		4
        /*00ec*/ 	.byte	0x04, 0x0a
        /*00ee*/ 	.short	(.L_445 - .L_444)
	.align		4
.L_444:
        /*00f0*/ 	.word	index@(.nv.constant0._ZN3cub18CUB_300001_SM_10006detail10radix_sort33DeviceRadixSortExclusiveSumKernelINS1_5radix10policy_hubIffyE10Policy1000EyEEvPT0_)
        /*00f4*/ 	.short	0x0380
        /*00f6*/ 	.short	0x0008


	//----- nvinfo : EIATTR_SW_WAR
	.align		4
.L_445:
        /*00f8*/ 	.byte	0x04, 0x36
        /*00fa*/ 	.short	(.L_447 - .L_446)
.L_446:
        /*00fc*/ 	.word	0x00000008
.L_447:


//--------------------- .nv.info._ZN3cub18CUB_300001_SM_10006detail10radix_sort30DeviceRadixSortHistogramKernelINS1_5radix10policy_hubIffyE10Policy1000ELNS0_9SortOrderE1EfyNS1_21identity_decomposer_tEEEvPT2_PKT1_SA_iiT3_ --------------------------
	.section	.nv.info._ZN3cub18CUB_300001_SM_10006detail10radix_sort30DeviceRadixSortHistogramKernelINS1_5radix10policy_hubIffyE10Policy1000ELNS0_9SortOrderE1EfyNS1_21identity_decomposer_tEEEvPT2_PKT1_SA_iiT3_,"",@"SHT_CUDA_INFO"
	.sectionflags	@""
	.align	4


	//----- nvinfo : EIATTR_CUDA_API_VERSION
	.align		4
        /*0000*/ 	.byte	0x04, 0x37
        /*0002*/ 	.short	(.L_449 - .L_448)
.L_448:
        /*0004*/ 	.word	0x00000082


	//----- nvinfo : EIATTR_KPARAM_INFO
	.align		4
.L_449:
        /*0008*/ 	.byte	0x04, 0x17
        /*000a*/ 	.short	(.L_451 - .L_450)
.L_450:
        /*000c*/ 	.word	0x00000000
        /*0010*/ 	.short	0x0005
        /*0012*/ 	.short	0x0020
        /*0014*/ 	.byte	0x00, 0xf0, 0x05, 0x00


	//----- nvinfo : EIATTR_KPARAM_INFO
	.align		4
.L_451:
        /*0018*/ 	.byte	0x04, 0x17
        /*001a*/ 	.short	(.L_453 - .L_452)
.L_452:
        /*001c*/ 	.word	0x00000000
        /*0020*/ 	.short	0x0004
        /*0022*/ 	.short	0x001c
        /*0024*/ 	.byte	0x00, 0xf0, 0x11, 0x00


	//----- nvinfo : EIATTR_KPARAM_INFO
	.align		4
.L_453:
        /*0028*/ 	.byte	0x04, 0x17
        /*002a*/ 	.short	(.L_455 - .L_454)
.L_454:
        /*002c*/ 	.word	0x00000000
        /*0030*/ 	.short	0x0003
        /*0032*/ 	.short	0x0018
        /*0034*/ 	.byte	0x00, 0xf0, 0x11, 0x00


	//----- nvinfo : EIATTR_KPARAM_INFO
	.align		4
.L_455:
        /*0038*/ 	.byte	0x04, 0x17
        /*003a*/ 	.short	(.L_457 - .L_456)
.L_456:
        /*003c*/ 	.word	0x00000000
        /*0040*/ 	.short	0x0002
        /*0042*/ 	.short	0x0010
        /*0044*/ 	.byte	0x00, 0xf0, 0x21, 0x00


	//----- nvinfo : EIATTR_KPARAM_INFO
	.align		4
.L_457:
        /*0048*/ 	.byte	0x04, 0x17
        /*004a*/ 	.short	(.L_459 - .L_458)
.L_458:
        /*004c*/ 	.word	0x00000000
        /*0050*/ 	.short	0x0001
        /*0052*/ 	.short	0x0008
        /*0054*/ 	.byte	0x00, 0xf5, 0x21, 0x00


	//----- nvinfo : EIATTR_KPARAM_INFO
	.align		4
.L_459:
        /*0058*/ 	.byte	0x04, 0x17
        /*005a*/ 	.short	(.L_461 - .L_460)
.L_460:
        /*005c*/ 	.word	0x00000000
        /*0060*/ 	.short	0x0000
        /*0062*/ 	.short	0x0000
        /*0064*/ 	.byte	0x00, 0xf5, 0x21, 0x00


	//----- nvinfo : EIATTR_SPARSE_MMA_MASK
	.align		4
.L_461:
        /*0068*/ 	.byte	0x03, 0x50
        /*006a*/ 	.short	0x0000


	//----- nvinfo : EIATTR_MAXREG_COUNT
	.align		4
        /*006c*/ 	.byte	0x03, 0x1b
        /*006e*/ 	.short	0x00ff


	//----- nvinfo : EIATTR_NUM_BARRIERS
	.align		4
        /*0070*/ 	.byte	0x02, 0x4c
        /*0072*/ 	.byte	0x01
	.zero		1


	//----- nvinfo : EIATTR_MERCURY_ISA_VERSION
	.align		4
        /*0074*/ 	.byte	0x03, 0x5f
        /*0076*/ 	.short	0x0101


	//----- nvinfo : EIATTR_VRC_CTA_INIT_COUNT
	.align		4
        /*0078*/ 	.byte	0x02, 0x4a
	.zero		1
	.zero		1


	//----- nvinfo : EIATTR_EXIT_INSTR_OFFSETS
	.align		4
        /*007c*/ 	.byte	0x04, 0x1c
        /*007e*/ 	.short	(.L_463 - .L_462)


	//   ....[0]....
.L_462:
        /*0080*/ 	.word	0x00000040


	//   ....[1]....
        /*0084*/ 	.word	0x000032e0


	//----- nvinfo : EIATTR_MAX_THREADS
	.align		4
.L_463:
        /*0088*/ 	.byte	0x04, 0x05
        /*008a*/ 	.short	(.L_465 - .L_464)
.L_464:
        /*008c*/ 	.word	0x00000080
        /*0090*/ 	.word	0x00000001
        /*0094*/ 	.word	0x00000001


	//----- nvinfo : EIATTR_CRS_STACK_SIZE
	.align		4
.L_465:
        /*0098*/ 	.byte	0x04, 0x1e
        /*009a*/ 	.short	(.L_467 - .L_466)
.L_466:
        /*009c*/ 	.word	0x00000000


	//----- nvinfo : EIATTR_CBANK_PARAM_SIZE
	.align		4
.L_467:
        /*00a0*/ 	.byte	0x03, 0x19
        /*00a2*/ 	.short	0x0021


	//----- nvinfo : EIATTR_PARAM_CBANK
	.align		4
        /*00a4*/ 	.byte	0x04, 0x0a
        /*00a6*/ 	.short	(.L_469 - .L_468)
	.align		4
.L_468:
        /*00a8*/ 	.word	index@(.nv.constant0._ZN3cub18CUB_300001_SM_10006detail10radix_sort30DeviceRadixSortHistogramKernelINS1_5radix10policy_hubIffyE10Policy1000ELNS0_9SortOrderE1EfyNS1_21identity_decomposer_tEEEvPT2_PKT1_SA_iiT3_)
        /*00ac*/ 	.short	0x0380
        /*00ae*/ 	.short	0x0021


	//----- nvinfo : EIATTR_SW_WAR
	.align		4
.L_469:
        /*00b0*/ 	.byte	0x04, 0x36
        /*00b2*/ 	.short	(.L_471 - .L_470)
.L_470:
        /*00b4*/ 	.word	0x00000008
.L_471:


//--------------------- .nv.info._ZN3cub18CUB_300001_SM_10006detail10radix_sort31DeviceRadixSortSingleTileKernelINS1_5radix10policy_hubIffyE10Policy1000ELNS0_9SortOrderE1EffyNS1_21identity_decomposer_tEEEvPKT1_PSA_PKT2_PSE_T3_iiT4_ --------------------------
	.section	.nv.info._ZN3cub18CUB_300001_SM_10006detail10radix_sort31DeviceRadixSortSingleTileKernelINS1_5radix10policy_hubIffyE10Policy1000ELNS0_9SortOrderE1EffyNS1_21identity_decomposer_tEEEvPKT1_PSA_PKT2_PSE_T3_iiT4_,"",@"SHT_CUDA_INFO"
	.sectionflags	@""
	.align	4


	//----- nvinfo : EIATTR_CUDA_API_VERSION
	.align		4
        /*0000*/ 	.byte	0x04, 0x37
        /*0002*/ 	.short	(.L_473 - .L_472)
.L_472:
        /*0004*/ 	.word	0x00000082


	//----- nvinfo : EIATTR_KPARAM_INFO
	.align		4
.L_473:
        /*0008*/ 	.byte	0x04, 0x17
        /*000a*/ 	.short	(.L_475 - .L_474)
.L_474:
        /*000c*/ 	.word	0x00000000
        /*0010*/ 	.short	0x0007
        /*0012*/ 	.short	0x0030
        /*0014*/ 	.byte	0x00, 0xf0, 0x05, 0x00


	//----- nvinfo : EIATTR_KPARAM_INFO
	.align		4
.L_475:
        /*0018*/ 	.byte	0x04, 0x17
        /*001a*/ 	.short	(.L_477 - .L_476)
.L_476:
        /*001c*/ 	.word	0x00000000
        /*0020*/ 	.short	0x0006
        /*0022*/ 	.short	0x002c
        /*0024*/ 	.byte	0x00, 0xf0, 0x11, 0x00


	//----- nvinfo : EIATTR_KPARAM_INFO
	.align		4
.L_477:
        /*0028*/ 	.byte	0x04, 0x17
        /*002a*/ 	.short	(.L_479 - .L_478)
.L_478:
        /*002c*/ 	.word	0x00000000
        /*0030*/ 	.short	0x0005
        /*0032*/ 	.short	0x0028
        /*0034*/ 	.byte	0x00, 0xf0, 0x11, 0x00


	//----- nvinfo : EIATTR_KPARAM_INFO
	.align		4
.L_479:
        /*0038*/ 	.byte	0x04, 0x17
        /*003a*/ 	.short	(.L_481 - .L_480)
.L_480:
        /*003c*/ 	.word	0x00000000
        /*0040*/ 	.short	0x0004
        /*0042*/ 	.short	0x0020
        /*0044*/ 	.byte	0x00, 0xf0, 0x21, 0x00


	//----- nvinfo : EIATTR_KPARAM_INFO
	.align		4
.L_481:
        /*0048*/ 	.byte	0x04, 0x17
        /*004a*/ 	.short	(.L_483 - .L_482)
.L_482:
        /*004c*/ 	.word	0x00000000
        /*0050*/ 	.short	0x0003
        /*0052*/ 	.short	0x0018
        /*0054*/ 	.byte	0x00, 0xf5, 0x21, 0x00


	//----- nvinfo : EIATTR_KPARAM_INFO
	.align		4
.L_483:
        /*0058*/ 	.byte	0x04, 0x17
        /*005a*/ 	.short	(.L_485 - .L_484)
.L_484:
        /*005c*/ 	.word	0x00000000
        /*0060*/ 	.short	0x0002
        /*0062*/ 	.short	0x0010
        /*0064*/ 	.byte	0x00, 0xf5, 0x21, 0x00


	//----- nvinfo : EIATTR_KPARAM_INFO
	.align		4
.L_485:
        /*0068*/ 	.byte	0x04, 0x17
        /*006a*/ 	.short	(.L_487 - .L_486)
.L_486:
        /*006c*/ 	.word	0x00000000
        /*0070*/ 	.short	0x0001
        /*0072*/ 	.short	0x0008
        /*0074*/ 	.byte	0x00, 0xf5, 0x21, 0x00


	//----- nvinfo : EIATTR_KPARAM_INFO
	.align		4
.L_487:
        /*0078*/ 	.byte	0x04, 0x17
        /*007a*/ 	.short	(.L_489 - .L_488)
.L_488:
        /*007c*/ 	.word	0x00000000
        /*0080*/ 	.short	0x0000
        /*0082*/ 	.short	0x0000
        /*0084*/ 	.byte	0x00, 0xf5, 0x21, 0x00


	//----- nvinfo : EIATTR_SPARSE_MMA_MASK
	.align		4
.L_489:
        /*0088*/ 	.byte	0x03, 0x50
        /*008a*/ 	.short	0x0000


	//----- nvinfo : EIATTR_MAXREG_COUNT
	.align		4
        /*008c*/ 	.byte	0x03, 0x1b
        /*008e*/ 	.short	0x00ff


	//----- nvinfo : EIATTR_NUM_BARRIERS
	.align		4
        /*0090*/ 	.byte	0x02, 0x4c
        /*0092*/ 	.byte	0x01
	.zero		1


	//----- nvinfo : EIATTR_MERCURY_ISA_VERSION
	.align		4
        /*0094*/ 	.byte	0x03, 0x5f
        /*0096*/ 	.short	0x0101


	//----- nvinfo : EIATTR_COOP_GROUP_MASK_REGIDS
	.align		4
        /*0098*/ 	.byte	0x04, 0x29
        /*009a*/ 	.short	(.L_491 - .L_490)


	//   ....[0]....
.L_490:
        /*009c*/ 	.word	0xffffffff


	//   ....[1]....
        /*00a0*/ 	.word	0xffffffff


	//   ....[2]....
        /*00a4*/ 	.word	0xffffffff


	//   ....[3]....
        /*00a8*/ 	.word	0xffffffff


	//   ....[4]....
        /*00ac*/ 	.word	0xffffffff


	//----- nvinfo : EIATTR_COOP_GROUP_INSTR_OFFSETS
	.align		4
.L_491:
        /*00b0*/ 	.byte	0x04, 0x28
        /*00b2*/ 	.short	(.L_493 - .L_492)


	//   ....[0]....
.L_492:
        /*00b4*/ 	.word	0x00002310


	//   ....[1]....
        /*00b8*/ 	.word	0x00002330


	//   ....[2]....
        /*00bc*/ 	.word	0x00002350


	//   ....[3]....
        /*00c0*/ 	.word	0x00002370


	//   ....[4]....
        /*00c4*/ 	.word	0x00002390


	//----- nvinfo : EIATTR_VRC_CTA_INIT_COUNT
	.align		4
.L_493:
        /*00c8*/ 	.byte	0x02, 0x4a
	.zero		1
	.zero		1


	//----- nvinfo : EIATTR_EXIT_INSTR_OFFSETS
	.align		4
        /*00cc*/ 	.byte	0x04, 0x1c
        /*00ce*/ 	.short	(.L_495 - .L_494)


	//   ....[0]....
.L_494:
        /*00d0*/ 	.word	0x00004460


	//   ....[1]....
        /*00d4*/ 	.word	0x000044e0


	//----- nvinfo : EIATTR_MAX_THREADS
	.align		4
.L_495:
        /*00d8*/ 	.byte	0x04, 0x05
        /*00da*/ 	.short	(.L_497 - .L_496)
.L_496:
        /*00dc*/ 	.word	0x00000100
        /*00e0*/ 	.word	0x00000001
        /*00e4*/ 	.word	0x00000001


	//----- nvinfo : EIATTR_CBANK_PARAM_SIZE
	.align		4
.L_497:
        /*00e8*/ 	.byte	0x03, 0x19
        /*00ea*/ 	.short	0x0031


	//----- nvinfo : EIATTR_PARAM_CBANK
	.align		4
        /*00ec*/ 	.byte	0x04, 0x0a
        /*00ee*/ 	.short	(.L_499 - .L_498)
	.align		4
.L_498:
        /*00f0*/ 	.word	index@(.nv.constant0._ZN3cub18CUB_300001_SM_10006detail10radix_sort31DeviceRadixSortSingleTileKernelINS1_5radix10policy_hubIffyE10Policy1000ELNS0_9SortOrderE1EffyNS1_21identity_decomposer_tEEEvPKT1_PSA_PKT2_PSE_T3_iiT4_)
        /*00f4*/ 	.short	0x0380
        /*00f6*/ 	.short	0x0031


	//----- nvinfo : EIATTR_SW_WAR
	.align		4
.L_499:
        /*00f8*/ 	.byte	0x04, 0x36
        /*00fa*/ 	.short	(.L_501 - .L_500)
.L_500:
        /*00fc*/ 	.word	0x00000008
.L_501:


//--------------------- .nv.info._ZN3cub18CUB_300001_SM_10006detail10radix_sort29DeviceRadixSortOnesweepKernelINS1_5radix10policy_hubIfiyE10Policy1000ELNS0_9SortOrderE1EfiyiiNS1_21identity_decomposer_tEEEvPT5_SB_PT3_PKSC_PT1_PKSG_PT2_PKSK_T4_iiT6_ --------------------------
	.section	.nv.info._ZN3cub18CUB_300001_SM_10006detail10radix_sort29DeviceRadixSortOnesweepKernelINS1_5radix10policy_hubIfiyE10Policy1000ELNS0_9SortOrderE1EfiyiiNS1_21identity_decomposer_tEEEvPT5_SB_PT3_PKSC_PT1_PKSG_PT2_PKSK_T4_iiT6_,"",@"SHT_CUDA_INFO"
	.sectionflags	@""
	.align	4


	//----- nvinfo : EIATTR_CUDA_API_VERSION
	.align		4
        /*0000*/ 	.byte	0x04, 0x37
        /*0002*/ 	.short	(.L_503 - .L_502)
.L_502:
        /*0004*/ 	.word	0x00000082


	//----- nvinfo : EIATTR_KPARAM_INFO
	.align		4
.L_503:
        /*0008*/ 	.byte	0x04, 0x17
        /*000a*/ 	.short	(.L_505 - .L_504)
.L_504:
        /*000c*/ 	.word	0x00000000
        /*0010*/ 	.short	0x000b
        /*0012*/ 	.short	0x004c
        /*0014*/ 	.byte	0x00, 0xf0, 0x05, 0x00


	//----- nvinfo : EIATTR_KPARAM_INFO
	.align		4
.L_505:
        /*0018*/ 	.byte	0x04, 0x17
        /*001a*/ 	.short	(.L_507 - .L_506)
.L_506:
        /*001c*/ 	.word	0x00000000
        /*0020*/ 	.short	0x000a
        /*0022*/ 	.short	0x0048
        /*0024*/ 	.byte	0x00, 0xf0, 0x11, 0x00


	//----- nvinfo : EIATTR_KPARAM_INFO
	.align		4
.L_507:
        /*0028*/ 	.byte	0x04, 0x17
        /*002a*/ 	.short	(.L_509 - .L_508)
.L_508:
        /*002c*/ 	.word	0x00000000
        /*0030*/ 	.short	0x0009
        /*0032*/ 	.short	0x0044
        /*0034*/ 	.byte	0x00, 0xf0, 0x11, 0x00


	//----- nvinfo : EIATTR_KPARAM_INFO
	.align		4
.L_509:
        /*0038*/ 	.byte	0x04, 0x17
        /*003a*/ 	.short	(.L_511 - .L_510)
.L_510:
        /*003c*/ 	.word	0x00000000
        /*0040*/ 	.short	0x0008
        /*0042*/ 	.short	0x0040
        /*0044*/ 	.byte	0x00, 0xf0, 0x11, 0x00


	//----- nvinfo : EIATTR_KPARAM_INFO
	.align		4
.L_511:
        /*0048*/ 	.byte	0x04, 0x17
        /*004a*/ 	.short	(.L_513 - .L_512)
.L_512:
        /*004c*/ 	.word	0x00000000
        /*0050*/ 	.short	0x0007
        /*0052*/ 	.short	0x0038
        /*0054*/ 	.byte	0x00, 0xf5, 0x21, 0x00


	//----- nvinfo : EIATTR_KPARAM_INFO
	.align		4
.L_513:
        /*0058*/ 	.byte	0x04, 0x17
        /*005a*/ 	.short	(.L_515 - .L_514)
.L_514:
        /*005c*/ 	.word	0x00000000
        /*0060*/ 	.short	0x0006
        /*0062*/ 	.short	0x0030
        /*0064*/ 	.byte	0x00, 0xf5, 0x21, 0x00


	//----- nvinfo : EIATTR_KPARAM_INFO
	.align		4
.L_515:
        /*0068*/ 	.byte	0x04, 0x17
        /*006a*/ 	.short	(.L_517 - .L_516)
.L_516:
        /*006c*/ 	.word	0x00000000
        /*0070*/ 	.short	0x0005
        /*0072*/ 	.short	0x0028
        /*0074*/ 	.byte	0x00, 0xf5, 0x21, 0x00


	//----- nvinfo : EIATTR_KPARAM_INFO
	.align		4
.L_517:
        /*0078*/ 	.byte	0x04, 0x17
        /*007a*/ 	.short	(.L_519 - .L_518)
.L_518:
        /*007c*/ 	.word	0x00000000
        /*0080*/ 	.short	0x0004
        /*0082*/ 	.short	0x0020
        /*0084*/ 	.byte	0x00, 0xf5, 0x21, 0x00


	//----- nvinfo : EIATTR_KPARAM_INFO
	.align		4
.L_519:
        /*0088*/ 	.byte	0x04, 0x17
        /*008a*/ 	.short	(.L_521 - .L_520)
.L_520:
        /*008c*/ 	.word	0x00000000
        /*0090*/ 	.short	0x0003
        /*0092*/ 	.short	0x0018
        /*0094*/ 	.byte	0x00, 0xf5, 0x21, 0x00


	//----- nvinfo : EIATTR_KPARAM_INFO
	.align		4
.L_521:
        /*0098*/ 	.byte	0x04, 0x17
        /*009a*/ 	.short	(.L_523 - .L_522)
.L_522:
        /*009c*/ 	.word	0x00000000
        /*00a0*/ 	.short	0x0002
        /*00a2*/ 	.short	0x0010
        /*00a4*/ 	.byte	0x00, 0xf5, 0x21, 0x00


	//----- nvinfo : EIATTR_KPARAM_INFO
	.align		4
.L_523:
        /*00a8*/ 	.byte	0x04, 0x17
        /*00aa*/ 	.short	(.L_525 - .L_524)
.L_524:
        /*00ac*/ 	.word	0x00000000
        /*00b0*/ 	.short	0x0001
        /*00b2*/ 	.short	0x0008
        /*00b4*/ 	.byte	0x00, 0xf5, 0x21, 0x00


	//----- nvinfo : EIATTR_KPARAM_INFO
	.align		4
.L_525:
        /*00b8*/ 	.byte	0x04, 0x17
        /*00ba*/ 	.short	(.L_527 - .L_526)
.L_526:
        /*00bc*/ 	.word	0x00000000
        /*00c0*/ 	.short	0x0000
        /*00c2*/ 	.short	0x0000
        /*00c4*/ 	.byte	0x00, 0xf5, 0x21, 0x00


	//----- nvinfo : EIATTR_SPARSE_MMA_MASK
	.align		4
.L_527:
        /*00c8*/ 	.byte	0x03, 0x50
        /*00ca*/ 	.short	0x0000


	//----- nvinfo : EIATTR_MAXREG_COUNT
	.align		4
        /*00cc*/ 	.byte	0x03, 0x1b
        /*00ce*/ 	.short	0x00a8


	//----- nvinfo : EIATTR_NUM_BARRIERS
	.align		4
        /*00d0*/ 	.byte	0x02, 0x4c
        /*00d2*/ 	.byte	0x01
	.zero		1


	//----- nvinfo : EIATTR_MERCURY_ISA_VERSION
	.align		4
        /*00d4*/ 	.byte	0x03, 0x5f
        /*00d6*/ 	.short	0x0101


	//----- nvinfo : EIATTR_COOP_GROUP_MASK_REGIDS
	.align		4
        /*00d8*/ 	.byte	0x04, 0x29
        /*00da*/ 	.short	(.L_529 - .L_528)


	//   ....[0]....
.L_528:
        /*00dc*/ 	.word	0xffffffff


	//   ....[1]....
        /*00e0*/ 	.word	0x05000004


	//   ....[2]....
        /*00e4*/ 	.word	0xffffffff


	//   ....[3]....
        /*00e8*/ 	.word	0xffffffff


	//   ....[4]....
        /*00ec*/ 	.word	0xffffffff


	//   ....[5]....
        /*00f0*/ 	.word	0xffffffff


	//   ....[6]....
        /*00f4*/ 	.word	0xffffffff


	//   ....[7]....
        /*00f8*/ 	.word	0xffffffff


	//   ....[8]....
        /*00fc*/ 	.word	0xffffffff


	//   ....[9]....
        /*0100*/ 	.word	0xffffffff


	//   ....[10]....
        /*0104*/ 	.word	0xffffffff


	//   ....[11]....
        /*0108*/ 	.word	0xffffffff


	//   ....[12]....
        /*010c*/ 	.word	0xffffffff


	//   ....[13]....
        /*0110*/ 	.word	0xffffffff


	//   ....[14]....
        /*0114*/ 	.word	0xffffffff


	//   ....[15]....
        /*0118*/ 	.word	0xffffffff


	//   ....[16]....
        /*011c*/ 	.word	0xffffffff


	//   ....[17]....
        /*0120*/ 	.word	0xffffffff


	//   ....[18]....
        /*0124*/ 	.word	0xffffffff


	//   ....[19]....
        /*0128*/ 	.word	0xffffffff


	//   ....[20]....
        /*012c*/ 	.word	0xffffffff


	//   ....[21]....
        /*0130*/ 	.word	0xffffffff


	//   ....[22]....
        /*0134*/ 	.word	0xffffffff


	//   ....[23]....
        /*0138*/ 	.word	0xffffffff


	//   ....[24]....
        /*013c*/ 	.word	0xffffffff


	//   ....[25]....
        /*0140*/ 	.word	0xffffffff


	//   ....[26]....
        /*0144*/ 	.word	0xffffffff


	//   ....[27]....
        /*0148*/ 	.word	0xffffffff


	//   ....[28]....
        /*014c*/ 	.word	0xffffffff


	//   ....[29]....
        /*0150*/ 	.word	0xffffffff


	//   ....[30]....
        /*0154*/ 	.word	0xffffffff


	//   ....[31]....
        /*0158*/ 	.word	0xffffffff


	//   ....[32]....
        /*015c*/ 	.word	0xffffffff


	//   ....[33]....
        /*0160*/ 	.word	0xffffffff


	//   ....[34]....
        /*0164*/ 	.word	0xffffffff


	//   ....[35]....
        /*0168*/ 	.word	0xffffffff


	//   ....[36]....
        /*016c*/ 	.word	0xffffffff


	//   ....[37]....
        /*0170*/ 	.word	0xffffffff


	//   ....[38]....
        /*0174*/ 	.word	0xffffffff


	//   ....[39]....
        /*0178*/ 	.word	0xffffffff


	//   ....[40]....
        /*017c*/ 	.word	0xffffffff


	//   ....[41]....
        /*0180*/ 	.word	0xffffffff


	//   ....[42]....
        /*0184*/ 	.word	0xffffffff


	//   ....[43]....
        /*0188*/ 	.word	0xffffffff


	//   ....[44]....
        /*018c*/ 	.word	0xffffffff


	//   ....[45]....
        /*0190*/ 	.word	0xffffffff


	//   ....[46]....
        /*0194*/ 	.word	0xffffffff


	//   ....[47]....
        /*0198*/ 	.word	0xffffffff


	//   ....[48]....
        /*019c*/ 	.word	0xffffffff


	//   ....[49]....
        /*01a0*/ 	.word	0xffffffff


	//   ....[50]....
        /*01a4*/ 	.word	0xffffffff


	//   ....[51]....
        /*01a8*/ 	.word	0xffffffff


	//   ....[52]....
        /*01ac*/ 	.word	0xffffffff


	//   ....[53]....
        /*01b0*/ 	.word	0xffffffff


	//   ....[54]....
        /*01b4*/ 	.word	0xffffffff


	//   ....[55]....
        /*01b8*/ 	.word	0xffffffff


	//   ....[56]....
        /*01bc*/ 	.word	0xffffffff


	//   ....[57]....
        /*01c0*/ 	.word	0xffffffff


	//   ....[58]....
        /*01c4*/ 	.word	0xffffffff


	//   ....[59]....
        /*01c8*/ 	.word	0xffffffff


	//   ....[60]....
        /*01cc*/ 	.word	0xffffffff


	//   ....[61]....
        /*01d0*/ 	.word	0xffffffff


	//   ....[62]....
        /*01d4*/ 	.word	0xffffffff


	//   ....[63]....
        /*01d8*/ 	.word	0xffffffff


	//   ....[64]....
        /*01dc*/ 	.word	0xffffffff


	//   ....[65]....
        /*01e0*/ 	.word	0xffffffff


	//   ....[66]....
        /*01e4*/ 	.word	0xffffffff


	//   ....[67]....
        /*01e8*/ 	.word	0xffffffff


	//   ....[68]....
        /*01ec*/ 	.word	0xffffffff


	//   ....[69]....
        /*01f0*/ 	.word	0xffffffff


	//   ....[70]....
        /*01f4*/ 	.word	0xffffffff


	//   ....[71]....
        /*01f8*/ 	.word	0xffffffff


	//   ....[72]....
        /*01fc*/ 	.word	0xffffffff


	//   ....[73]....
        /*0200*/ 	.word	0xffffffff


	//   ....[74]....
        /*0204*/ 	.word	0xffffffff


	//   ....[75]....
        /*0208*/ 	.word	0xffffffff


	//   ....[76]....
        /*020c*/ 	.word	0xffffffff


	//   ....[77]....
        /*0210*/ 	.word	0xffffffff


	//   ....[78]....
        /*0214*/ 	.word	0xffffffff


	//   ....[79]....
        /*0218*/ 	.word	0xffffffff


	//   ....[80]....
        /*021c*/ 	.word	0xffffffff


	//   ....[81]....
        /*0220*/ 	.word	0xffffffff


	//   ....[82]....
        /*0224*/ 	.word	0xffffffff


	//   ....[83]....
        /*0228*/ 	.word	0xffffffff


	//   ....[84]....
        /*022c*/ 	.word	0xffffffff


	//   ....[85]....
        /*0230*/ 	.word	0xffffffff


	//   ....[86]....
        /*0234*/ 	.word	0xffffffff


	//   ....[87]....
        /*0238*/ 	.word	0xffffffff


	//   ....[88]....
        /*023c*/ 	.word	0xffffffff


	//   ....[89]....
        /*0240*/ 	.word	0xffffffff


	//   ....[90]....
        /*0244*/ 	.word	0xffffffff


	//   ....[91]....
        /*0248*/ 	.word	0xffffffff


	//   ....[92]....
        /*024c*/ 	.word	0xffffffff


	//   ....[93]....
        /*0250*/ 	.word	0xffffffff


	//   ....[94]....
        /*0254*/ 	.word	0xffffffff


	//   ....[95]....
        /*0258*/ 	.word	0xffffffff


	//   ....[96]....
        /*025c*/ 	.word	0xffffffff


	//   ....[97]....
        /*0260*/ 	.word	0xffffffff


	//   ....[98]....
        /*0264*/ 	.word	0xffffffff


	//   ....[99]....
        /*0268*/ 	.word	0xffffffff


	//   ....[100]....
        /*026c*/ 	.word	0xffffffff


	//   ....[101]....
        /*0270*/ 	.word	0xffffffff


	//   ....[102]....
        /*0274*/ 	.word	0xffffffff


	//   ....[103]....
        /*0278*/ 	.word	0xffffffff


	//   ....[104]....
        /*027c*/ 	.word	0xffffffff


	//   ....[105]....
        /*0280*/ 	.word	0xffffffff


	//   ....[106]....
        /*0284*/ 	.word	0xffffffff


	//   ....[107]....
        /*0288*/ 	.word	0xffffffff


	//   ....[108]....
        /*028c*/ 	.word	0xffffffff


	//   ....[109]....
        /*0290*/ 	.word	0xffffffff


	//   ....[110]....
        /*0294*/ 	.word	0xffffffff


	//   ....[111]....
        /*0298*/ 	.word	0xffffffff


	//   ....[112]....
        /*029c*/ 	.word	0xffffffff


	//   ....[113]....
        /*02a0*/ 	.word	0xffffffff


	//   ....[114]....
        /*02a4*/ 	.word	0xffffffff


	//   ....[115]....
        /*02a8*/ 	.word	0xffffffff


	//   ....[116]....
        /*02ac*/ 	.word	0xffffffff


	//   ....[117]....
        /*02b0*/ 	.word	0xffffffff


	//   ....[118]....
        /*02b4*/ 	.word	0xffffffff


	//   ....[119]....
        /*02b8*/ 	.word	0xffffffff


	//   ....[120]....
        /*02bc*/ 	.word	0xffffffff


	//   ....[121]....
        /*02c0*/ 	.word	0xffffffff


	//   ....[122]....
        /*02c4*/ 	.word	0xffffffff


	//   ....[123]....
        /*02c8*/ 	.word	0xffffffff


	//   ....[124]....
        /*02cc*/ 	.word	0xffffffff


	//   ....[125]....
        /*02d0*/ 	.word	0xffffffff


	//   ....[126]....
        /*02d4*/ 	.word	0xffffffff


	//   ....[127]....
        /*02d8*/ 	.word	0xffffffff


	//   ....[128]....
        /*02dc*/ 	.word	0xffffffff


	//   ....[129]....
        /*02e0*/ 	.word	0xffffffff


	//   ....[130]....
        /*02e4*/ 	.word	0xffffffff


	//   ....[131]....
        /*02e8*/ 	.word	0xffffffff


	//   ....[132]....
        /*02ec*/ 	.word	0xffffffff


	//   ....[133]....
        /*02f0*/ 	.word	0xffffffff


	//   ....[134]....
        /*02f4*/ 	.word	0xffffffff


	//   ....[135]....
        /*02f8*/ 	.word	0xffffffff


	//   ....[136]....
        /*02fc*/ 	.word	0xffffffff


	//   ....[137]....
        /*0300*/ 	.word	0xffffffff


	//   ....[138]....
        /*0304*/ 	.word	0xffffffff


	//   ....[139]....
        /*0308*/ 	.word	0xffffffff


	//   ....[140]....
        /*030c*/ 	.word	0xffffffff


	//   ....[141]....
        /*0310*/ 	.word	0xffffffff


	//   ....[142]....
        /*0314*/ 	.word	0xffffffff


	//   ....[143]....
        /*0318*/ 	.word	0xffffffff


	//   ....[144]....
        /*031c*/ 	.word	0xffffffff


	//   ....[145]....
        /*0320*/ 	.word	0xffffffff


	//   ....[146]....
        /*0324*/ 	.word	0xffffffff


	//   ....[147]....
        /*0328*/ 	.word	0xffffffff


	//   ....[148]....
        /*032c*/ 	.word	0xffffffff


	//   ....[149]....
        /*0330*/ 	.word	0xffffffff


	//   ....[150]....
        /*0334*/ 	.word	0xffffffff


	//   ....[151]....
        /*0338*/ 	.word	0xffffffff


	//   ....[152]....
        /*033c*/ 	.word	0xffffffff


	//   ....[153]....
        /*0340*/ 	.word	0xffffffff


	//   ....[154]....
        /*0344*/ 	.word	0xffffffff


	//   ....[155]....
        /*0348*/ 	.word	0xffffffff


	//   ....[156]....
        /*034c*/ 	.word	0xffffffff


	//   ....[157]....
        /*0350*/ 	.word	0xffffffff


	//   ....[158]....
        /*0354*/ 	.word	0xffffffff


	//   ....[159]....
        /*0358*/ 	.word	0xffffffff


	//   ....[160]....
        /*035c*/ 	.word	0x05000004


	//   ....[161]....
        /*0360*/ 	.word	0xffffffff


	//   ....[162]....
        /*0364*/ 	.word	0xffffffff


	//   ....[163]....
        /*0368*/ 	.word	0xffffffff


	//   ....[164]....
        /*036c*/ 	.word	0xffffffff


	//   ....[165]....
        /*0370*/ 	.word	0xffffffff


	//   ....[166]....
        /*0374*/ 	.word	0xffffffff


	//   ....[167]....
        /*0378*/ 	.word	0xffffffff


	//   ....[168]....
        /*037c*/ 	.word	0xffffffff


	//   ....[169]....
        /*0380*/ 	.word	0xffffffff


	//   ....[170]....
        /*0384*/ 	.word	0xffffffff


	//   ....[171]....
        /*0388*/ 	.word	0xffffffff


	//   ....[172]....
        /*038c*/ 	.word	0xffffffff


	//   ....[173]....
        /*0390*/ 	.word	0xffffffff


	//   ....[174]....
        /*0394*/ 	.word	0xffffffff


	//   ....[175]....
        /*0398*/ 	.word	0xffffffff


	//   ....[176]....
        /*039c*/ 	.word	0xffffffff


	//   ....[177]....
        /*03a0*/ 	.word	0xffffffff


	//   ....[178]....
        /*03a4*/ 	.word	0xffffffff


	//   ....[179]....
        /*03a8*/ 	.word	0xffffffff


	//   ....[180]....
        /*03ac*/ 	.word	0xffffffff


	//   ....[181]....
        /*03b0*/ 	.word	0xffffffff


	//   ....[182]....
        /*03b4*/ 	.word	0xffffffff


	//   ....[183]....
        /*03b8*/ 	.word	0xffffffff


	//   ....[184]....
        /*03bc*/ 	.word	0xffffffff


	//   ....[185]....
        /*03c0*/ 	.word	0xffffffff


	//   ....[186]....
        /*03c4*/ 	.word	0xffffffff


	//   ....[187]....
        /*03c8*/ 	.word	0xffffffff


	//   ....[188]....
        /*03cc*/ 	.word	0xffffffff


	//   ....[189]....
        /*03d0*/ 	.word	0xffffffff


	//   ....[190]....
        /*03d4*/ 	.word	0xffffffff


	//   ....[191]....
        /*03d8*/ 	.word	0xffffffff


	//   ....[192]....
        /*03dc*/ 	.word	0xffffffff


	//   ....[193]....
        /*03e0*/ 	.word	0xffffffff


	//   ....[194]....
        /*03e4*/ 	.word	0xffffffff


	//   ....[195]....
        /*03e8*/ 	.word	0xffffffff


	//   ....[196]....
        /*03ec*/ 	.word	0xffffffff


	//   ....[197]....
        /*03f0*/ 	.word	0xffffffff


	//   ....[198]....
        /*03f4*/ 	.word	0xffffffff


	//   ....[199]....
        /*03f8*/ 	.word	0xffffffff


	//   ....[200]....
        /*03fc*/ 	.word	0xffffffff


	//   ....[201]....
        /*0400*/ 	.word	0xffffffff


	//   ....[202]....
        /*0404*/ 	.word	0xffffffff


	//   ....[203]....
        /*0408*/ 	.word	0xffffffff


	//   ....[204]....
        /*040c*/ 	.word	0xffffffff


	//   ....[205]....
        /*0410*/ 	.word	0xffffffff


	//   ....[206]....
        /*0414*/ 	.word	0xffffffff


	//   ....[207]....
        /*0418*/ 	.word	0xffffffff


	//   ....[208]....
        /*041c*/ 	.word	0xffffffff


	//   ....[209]....
        /*0420*/ 	.word	0xffffffff


	//   ....[210]....
        /*0424*/ 	.word	0xffffffff


	//   ....[211]....
        /*0428*/ 	.word	0xffffffff


	//   ....[212]....
        /*042c*/ 	.word	0xffffffff


	//   ....[213]....
        /*0430*/ 	.word	0xffffffff


	//   ....[214]....
        /*0434*/ 	.word	0xffffffff


	//   ....[215]....
        /*0438*/ 	.word	0xffffffff


	//   ....[216]....
        /*043c*/ 	.word	0xffffffff


	//   ....[217]....
        /*0440*/ 	.word	0xffffffff


	//   ....[218]....
        /*0444*/ 	.word	0xffffffff


	//   ....[219]....
        /*0448*/ 	.word	0xffffffff


	//   ....[220]....
        /*044c*/ 	.word	0xffffffff


	//   ....[221]....
        /*0450*/ 	.word	0xffffffff


	//   ....[222]....
        /*0454*/ 	.word	0xffffffff


	//   ....[223]....
        /*0458*/ 	.word	0xffffffff


	//   ....[224]....
        /*045c*/ 	.word	0xffffffff


	//   ....[225]....
        /*0460*/ 	.word	0xffffffff


	//   ....[226]....
        /*0464*/ 	.word	0xffffffff


	//   ....[227]....
        /*0468*/ 	.word	0xffffffff


	//   ....[228]....
        /*046c*/ 	.word	0xffffffff


	//   ....[229]....
        /*0470*/ 	.word	0x0500002e


	//   ....[230]....
        /*0474*/ 	.word	0x0500002e


	//   ....[231]....
        /*0478*/ 	.word	0x0500002e


	//   ....[232]....
        /*047c*/ 	.word	0x0500002e


	//   ....[233]....
        /*0480*/ 	.word	0x0500002e


	//----- nvinfo : EIATTR_COOP_GROUP_INSTR_OFFSETS
	.align		4
.L_529:
        /*0484*/ 	.byte	0x04, 0x28
        /*0486*/ 	.short	(.L_531 - .L_530)


	//   ....[0]....
.L_530:
        /*0488*/ 	.word	0x00000e70


	//   ....[1]....
        /*048c*/ 	.word	0x00001cd0


	//   ....[2]....
        /*0490*/ 	.word	0x00002f10


	//   ....[3]....
        /*0494*/ 	.word	0x00002f30


	//   ....[4]....
        /*0498*/ 	.word	0x00002f50


	//   ....[5]....
        /*049c*/ 	.word	0x00002f70


	//   ....[6]....
        /*04a0*/ 	.word	0x00002f90


	//   ....[7]....
        /*04a4*/ 	.word	0x00003470


	//   ....[8]....
        /*04a8*/ 	.word	0x00003480


	//   ....[9]....
        /*04ac*/ 	.word	0x000034a0


	//   ....[10]....
        /*04b0*/ 	.word	0x000034c0


	//   ....[11]....
        /*04b4*/ 	.word	0x00003510


	//   ....[12]....
        /*04b8*/ 	.word	0x00003540


	//   ....[13]....
        /*04bc*/ 	.word	0x00003580


	//   ....[14]....
        /*04c0*/ 	.word	0x000035a0


	//   ....[15]....
        /*04c4*/ 	.word	0x000036c0


	//   ....[16]....
        /*04c8*/ 	.word	0x000036f0


	//   ....[17]....
        /*04cc*/ 	.word	0x00003700


	//   ....[18]....
        /*04d0*/ 	.word	0x00003720


	//   ....[19]....
        /*04d4*/ 	.word	0x00003760


	//   ....[20]....
        /*04d8*/ 	.word	0x00003790


	//   ....[21]....
        /*04dc*/ 	.word	0x000037d0


	//   ....[22]....
        /*04e0*/ 	.word	0x000037f0


	//   ....[23]....
        /*04e4*/ 	.word	0x00003810


	//   ....[24]....
        /*04e8*/ 	.word	0x00003940


	//   ....[25]....
        /*04ec*/ 	.word	0x00003970


	//   ....[26]....
        /*04f0*/ 	.word	0x00003980


	//   ....[27]....
        /*04f4*/ 	.word	0x000039a0


	//   ....[28]....
        /*04f8*/ 	.word	0x000039e0


	//   ....[29]....
        /*04fc*/ 	.word	0x00003a10


	//   ....[30]....
        /*0500*/ 	.word	0x00003a50


	//   ....[31]....
        /*0504*/ 	.word	0x00003a70


	//   ....[32]....
        /*0508*/ 	.word	0x00003a90


	//   ....[33]....
        /*050c*/ 	.word	0x00003bc0


	//   ....[34]....
        /*0510*/ 	.word	0x00003bf0


	//   ....[35]....
        /*0514*/ 	.word	0x00003c00


	//   ....[36]....
        /*0518*/ 	.word	0x00003c20


	//   ....[37]....
        /*051c*/ 	.word	0x00003c60


	//   ....[38]....
        /*0520*/ 	.word	0x00003c90


	//   ....[39]....
        /*0524*/ 	.word	0x00003cd0


	//   ....[40]....
        /*0528*/ 	.word	0x00003cf0


	//   ....[41]....
        /*052c*/ 	.word	0x00003d10


	//   ....[42]....
        /*0530*/ 	.word	0x00003e40


	//   ....[43]....
        /*0534*/ 	.word	0x00003e70


	//   ....[44]....
        /*0538*/ 	.word	0x00003e80


	//   ....[45]....
        /*053c*/ 	.word	0x00003ea0


	//   ....[46]....
        /*0540*/ 	.word	0x00003ee0


	//   ....[47]....
        /*0544*/ 	.word	0x00003f10


	//   ....[48]....
        /*0548*/ 	.word	0x00003f50


	//   ....[49]....
        /*054c*/ 	.word	0x00003f70


	//   ....[50]....
        /*0550*/ 	.word	0x00003f90


	//   ....[51]....
        /*0554*/ 	.word	0x000040c0


	//   ....[52]....
        /*0558*/ 	.word	0x000040f0


	//   ....[53]....
        /*055c*/ 	.word	0x00004100


	//   ....[54]....
        /*0560*/ 	.word	0x00004120


	//   ....[55]....
        /*0564*/ 	.word	0x00004160


	//   ....[56]....
        /*0568*/ 	.word	0x00004190


	//   ....[57]....
        /*056c*/ 	.word	0x000041d0


	//   ....[58]....
        /*0570*/ 	.word	0x000041f0


	//   ....[59]....
        /*0574*/ 	.word	0x00004210


	//   ....[60]....
        /*0578*/ 	.word	0x00004340


	//   ....[61]....
        /*057c*/ 	.word	0x00004370


	//   ....[62]....
        /*0580*/ 	.word	0x00004380


	//   ....[63]....
        /*0584*/ 	.word	0x000043a0


	//   ....[64]....
        /*0588*/ 	.word	0x000043e0


	//   ....[65]....
        /*058c*/ 	.word	0x00004410


	//   ....[66]....
        /*0590*/ 	.word	0x00004450


	//   ....[67]....
        /*0594*/ 	.word	0x00004470


	//   ....[68]....
        /*0598*/ 	.word	0x00004490


	//   ....[69]....
        /*059c*/ 	.word	0x000045c0


	//   ....[70]....
        /*05a0*/ 	.word	0x000045f0


	//   ....[71]....
        /*05a4*/ 	.word	0x00004600


	//   ....[72]....
        /*05a8*/ 	.word	0x00004620


	//   ....[73]....
        /*05ac*/ 	.word	0x00004660


	//   ....[74]....
        /*05b0*/ 	.word	0x00004690


	//   ....[75]....
        /*05b4*/ 	.word	0x000046d0


	//   ....[76]....
        /*05b8*/ 	.word	0x000046f0


	//   ....[77]....
        /*05bc*/ 	.word	0x00004710


	//   ....[78]....
        /*05c0*/ 	.word	0x00004840


	//   ....[79]....
        /*05c4*/ 	.word	0x00004870


	//   ....[80]....
        /*05c8*/ 	.word	0x00004880


	//   ....[81]....
        /*05cc*/ 	.word	0x000048a0


	//   ....[82]....
        /*05d0*/ 	.word	0x000048e0


	//   ....[83]....
        /*05d4*/ 	.word	0x00004910


	//   ....[84]....
        /*05d8*/ 	.word	0x00004950


	//   ....[85]....
        /*05dc*/ 	.word	0x00004970


	//   ....[86]....
        /*05e0*/ 	.word	0x00004990


	//   ....[87]....
        /*05e4*/ 	.word	0x00004ac0


	//   ....[88]....
        /*05e8*/ 	.word	0x00004af0


	//   ....[89]....
        /*05ec*/ 	.word	0x00004b00


	//   ....[90]....
        /*05f0*/ 	.word	0x00004b20


	//   ....[91]....
        /*05f4*/ 	.word	0x00004b60


	//   ....[92]....
        /*05f8*/ 	.word	0x00004b90


	//   ....[93]....
        /*05fc*/ 	.word	0x00004bd0


	//   ....[94]....
        /*0600*/ 	.word	0x00004bf0


	//   ....[95]....
        /*0604*/ 	.word	0x00004c10


	//   ....[96]....
        /*0608*/ 	.word	0x00004d40


	//   ....[97]....
        /*060c*/ 	.word	0x00004d70


	//   ....[98]....
        /*0610*/ 	.word	0x00004d80


	//   ....[99]....
        /*0614*/ 	.word	0x00004da0


	//   ....[100]....
        /*0618*/ 	.word	0x00004de0


	//   ....[101]....
        /*061c*/ 	.word	0x00004e10


	//   ....[102]....
        /*0620*/ 	.word	0x00004e50


	//   ....[103]....
        /*0624*/ 	.word	0x00004e70


	//   ....[104]....
        /*0628*/ 	.word	0x00004e90


	//   ....[105]....
        /*062c*/ 	.word	0x00004fc0


	//   ....[106]....
        /*0630*/ 	.word	0x00004ff0


	//   ....[107]....
        /*0634*/ 	.word	0x00005000


	//   ....[108]....
        /*0638*/ 	.word	0x00005020


	//   ....[109]....
        /*063c*/ 	.word	0x00005060


	//   ....[110]....
        /*0640*/ 	.word	0x00005090


	//   ....[111]....
        /*0644*/ 	.word	0x000050d0


	//   ....[112]....
        /*0648*/ 	.word	0x000050f0


	//   ....[113]....
        /*064c*/ 	.word	0x00005110


	//   ....[114]....
        /*0650*/ 	.word	0x00005240


	//   ....[115]....
        /*0654*/ 	.word	0x00005270


	//   ....[116]....
        /*0658*/ 	.word	0x00005280


	//   ....[117]....
        /*065c*/ 	.word	0x000052a0


	//   ....[118]....
        /*0660*/ 	.word	0x000052e0


	//   ....[119]....
        /*0664*/ 	.word	0x00005310


	//   ....[120]....
        /*0668*/ 	.word	0x00005350


	//   ....[121]....
        /*066c*/ 	.word	0x00005370


	//   ....[122]....
        /*0670*/ 	.word	0x00005390


	//   ....[123]....
        /*0674*/ 	.word	0x000054c0


	//   ....[124]....
        /*0678*/ 	.word	0x000054f0


	//   ....[125]....
        /*067c*/ 	.word	0x00005500


	//   ....[126]....
        /*0680*/ 	.word	0x00005520


	//   ....[127]....
        /*0684*/ 	.word	0x00005560


	//   ....[128]....
        /*0688*/ 	.word	0x00005590


	//   ....[129]....
        /*068c*/ 	.word	0x000055d0


	//   ....[130]....
        /*0690*/ 	.word	0x000055f0


	//   ....[131]....
        /*0694*/ 	.word	0x00005610


	//   ....[132]....
        /*0698*/ 	.word	0x00005740


	//   ....[133]....
        /*069c*/ 	.word	0x00005770


	//   ....[134]....
        /*06a0*/ 	.word	0x00005780


	//   ....[135]....
        /*06a4*/ 	.word	0x000057b0


	//   ....[136]....
        /*06a8*/ 	.word	0x000057e0


	//   ....[137]....
        /*06ac*/ 	.word	0x00005830


	//   ....[138]....
        /*06b0*/ 	.word	0x00005840


	//   ....[139]....
        /*06b4*/ 	.word	0x00005880


	//   ....[140]....
        /*06b8*/ 	.word	0x000058b0


	//   ....[141]....
        /*06bc*/ 	.word	0x000059c0


	//   ....[142]....
        /*06c0*/ 	.word	0x000059f0


	//   ....[143]....
        /*06c4*/ 	.word	0x00005a00


	//   ....[144]....
        /*06c8*/ 	.word	0x00005a50


	//   ....[145]....
        /*06cc*/ 	.word	0x00005a80


	//   ....[146]....
        /*06d0*/ 	.word	0x00005ab0


	//   ....[147]....
        /*06d4*/ 	.word	0x00005ae0


	//   ....[148]....
        /*06d8*/ 	.word	0x00005b10


	//   ....[149]....
        /*06dc*/ 	.word	0x00005b40


	//   ....[150]....
        /*06e0*/ 	.word	0x00005c40


	//   ....[151]....
        /*06e4*/ 	.word	0x00005c60


	//   ....[152]....
        /*06e8*/ 	.word	0x00005c70


	//   ....[153]....
        /*06ec*/ 	.word	0x00005cc0


	//   ....[154]....
        /*06f0*/ 	.word	0x00005cf0


	//   ....[155]....
        /*06f4*/ 	.word	0x00005d20


	//   ....[156]....
        /*06f8*/ 	.word	0x00005d50


	//   ....[157]....
        /*06fc*/ 	.word	0x00005d80


	//   ....[158]....
        /*0700*/ 	.word	0x00005db0


	//   ....[159]....
        /*0704*/ 	.word	0x00005ee0


	//   ....[160]....
        /*0708*/ 	.word	0x000063f0


	//   ....[161]....
        /*070c*/ 	.word	0x00006760


	//   ....[162]....
        /*0710*/ 	.word	0x00006860


	//   ....[163]....
        /*0714*/ 	.word	0x00006960


	//   ....[164]....
        /*0718*/ 	.word	0x00006a60


	//   ....[165]....
        /*071c*/ 	.word	0x00006b60


	//   ....[166]....
        /*0720*/ 	.word	0x00006c60


	//   ....[167]....
        /*0724*/ 	.word	0x00006d60


	//   ....[168]....
        /*0728*/ 	.word	0x00006e60


	//   ....[169]....
        /*072c*/ 	.word	0x00006f60


	//   ....[170]....
        /*0730*/ 	.word	0x00007060


	//   ....[171]....
        /*0734*/ 	.word	0x00007160


	//   ....[172]....
        /*0738*/ 	.word	0x00007260


	//   ....[173]....
        /*073c*/ 	.word	0x00007360


	//   ....[174]....
        /*0740*/ 	.word	0x00007460


	//   ....[175]....
        /*0744*/ 	.word	0x00007560


	//   ....[176]....
        /*0748*/ 	.word	0x00007660


	//   ....[177]....
        /*074c*/ 	.word	0x00007760


	//   ....[178]....
        /*0750*/ 	.word	0x00007970


	//   ....[179]....
        /*0754*/ 	.word	0x00007ae0


	//   ....[180]....
        /*0758*/ 	.word	0x00007c50


	//   ....[181]....
        /*075c*/ 	.word	0x00007dc0


	//   ....[182]....
        /*0760*/ 	.word	0x00007f30


	//   ....[183]....
        /*0764*/ 	.word	0x000080a0


	//   ....[184]....
        /*0768*/ 	.word	0x00008210


	//   ....[185]....
        /*076c*/ 	.word	0x00008380


	//   ....[186]....
        /*0770*/ 	.word	0x000084f0


	//   ....[187]....
        /*0774*/ 	.word	0x00008660


	//   ....[188]....
        /*0778*/ 	.word	0x000087d0


	//   ....[189]....
        /*077c*/ 	.word	0x00008940


	//   ....[190]....
        /*0780*/ 	.word	0x00008aa0


	//   ....[191]....
        /*0784*/ 	.word	0x00008bf0


	//   ....[192]....
        /*0788*/ 	.word	0x00008d40


	//   ....[193]....
        /*078c*/ 	.word	0x00008e90


	//   ....[194]....
        /*0790*/ 	.word	0x00008fe0


	//   ....[195]....
        /*0794*/ 	.word	0x00009ec0


	//   ....[196]....
        /*0798*/ 	.word	0x00009f50


	//   ....[197]....
        /*079c*/ 	.word	0x00009fd0


	//   ....[198]....
        /*07a0*/ 	.word	0x0000a060


	//   ....[199]....
        /*07a4*/ 	.word	0x0000a0e0


	//   ....[200]....
        /*07a8*/ 	.word	0x0000a170


	//   ....[201]....
        /*07ac*/ 	.word	0x0000a1f0


	//   ....[202]....
        /*07b0*/ 	.word	0x0000a280


	//   ....[203]....
        /*07b4*/ 	.word	0x0000a300


	//   ....[204]....
        /*07b8*/ 	.word	0x0000a390


	//   ....[205]....
        /*07bc*/ 	.word	0x0000a410


	//   ....[206]....
        /*07c0*/ 	.word	0x0000a4a0


	//   ....[207]....
        /*07c4*/ 	.word	0x0000a520


	//   ....[208]....
        /*07c8*/ 	.word	0x0000a5a0


	//   ....[209]....
        /*07cc*/ 	.word	0x0000a620


	//   ....[210]....
        /*07d0*/ 	.word	0x0000a6b0


	//   ....[211]....
        /*07d4*/ 	.word	0x0000a730


	//   ....[212]....
        /*07d8*/ 	.word	0x0000a900


	//   ....[213]....
        /*07dc*/ 	.word	0x0000a9b0


	//   ....[214]....
        /*07e0*/ 	.word	0x0000aa60


	//   ....[215]....
        /*07e4*/ 	.word	0x0000ab10


	//   ....[216]....
        /*07e8*/ 	.word	0x0000abc0


	//   ....[217]....
        /*07ec*/ 	.word	0x0000ac70


	//   ....[218]....
        /*07f0*/ 	.word	0x0000ad20


	//   ....[219]....
        /*07f4*/ 	.word	0x0000add0


	//   ....[220]....
        /*07f8*/ 	.word	0x0000ae80


	//   ....[221]....
        /*07fc*/ 	.word	0x0000af30


	//   ....[222]....
        /*0800*/ 	.word	0x0000afe0


	//   ....[223]....
        /*0804*/ 	.word	0x0000b090


	//   ....[224]....
        /*0808*/ 	.word	0x0000b140


	//   ....[225]....
        /*080c*/ 	.word	0x0000b1f0


	//   ....[226]....
        /*0810*/ 	.word	0x0000b2a0


	//   ....[227]....
        /*0814*/ 	.word	0x0000b360


	//   ....[228]....
        /*0818*/ 	.word	0x0000b400


	//   ....[229]....
        /*081c*/ 	.word	0x0000b470


	//   ....[230]....
        /*0820*/ 	.word	0x0000b4e0


	//   ....[231]....
        /*0824*/ 	.word	0x0000b550


	//   ....[232]....
        /*0828*/ 	.word	0x0000b5c0


	//   ....[233]....
        /*082c*/ 	.word	0x0000b630


	//----- nvinfo : EIATTR_VRC_CTA_INIT_COUNT
	.align		4
.L_531:
        /*0830*/ 	.byte	0x02, 0x4a
	.zero		1
	.zero		1


	//----- nvinfo : EIATTR_EXIT_INSTR_OFFSETS
	.align		4
        /*0834*/ 	.byte	0x04, 0x1c
        /*0836*/ 	.short	(.L_533 - .L_532)


	//   ....[0]....
.L_532:
        /*0838*/ 	.word	0x000029b0


	//   ....[1]....
        /*083c*/ 	.word	0x00002d10


	//   ....[2]....
        /*0840*/ 	.word	0x00002d30


	//   ....[3]....
        /*0844*/ 	.word	0x0000a740


	//   ....[4]....
        /*0848*/ 	.word	0x0000b410


	//----- nvinfo : EIATTR_MAX_THREADS
	.align		4
.L_533:
        /*084c*/ 	.byte	0x04, 0x05
        /*084e*/ 	.short	(.L_535 - .L_534)
.L_534:
        /*0850*/ 	.word	0x00000180
        /*0854*/ 	.word	0x00000001
        /*0858*/ 	.word	0x00000001


	//----- nvinfo : EIATTR_CRS_STACK_SIZE
	.align		4
.L_535:
        /*085c*/ 	.byte	0x04, 0x1e
        /*085e*/ 	.short	(.L_537 - .L_536)
.L_536:
        /*0860*/ 	.word	0x00000000


	//----- nvinfo : EIATTR_CBANK_PARAM_SIZE
	.align		4
.L_537:
        /*0864*/ 	.byte	0x03, 0x19
        /*0866*/ 	.short	0x004d


	//----- nvinfo : EIATTR_PARAM_CBANK
	.align		4
        /*0868*/ 	.byte	0x04, 0x0a
        /*086a*/ 	.short	(.L_539 - .L_538)
	.align		4
.L_538:
        /*086c*/ 	.word	index@(.nv.constant0._ZN3cub18CUB_300001_SM_10006detail10radix_sort29DeviceRadixSortOnesweepKernelINS1_5radix10policy_hubIfiyE10Policy1000ELNS0_9SortOrderE1EfiyiiNS1_21identity_decomposer_tEEEvPT5_SB_PT3_PKSC_PT1_PKSG_PT2_PKSK_T4_iiT6_)
        /*0870*/ 	.short	0x0380
        /*0872*/ 	.short	0x004d


	//----- nvinfo : EIATTR_SW_WAR
	.align		4
.L_539:
        /*0874*/ 	.byte	0x04, 0x36
        /*0876*/ 	.short	(.L_541 - .L_540)
.L_540:
        /*0878*/ 	.word	0x00000008
.L_541:


//--------------------- .nv.info._ZN3cub18CUB_300001_SM_10006detail10radix_sort33DeviceRadixSortExclusiveSumKernelINS1_5radix10policy_hubIfiyE10Policy1000EyEEvPT0_ --------------------------
	.section	.nv.info._ZN3cub18CUB_300001_SM_10006detail10radix_sort33DeviceRadixSortExclusiveSumKernelINS1_5radix10policy_hubIfiyE10Policy1000EyEEvPT0_,"",@"SHT_CUDA_INFO"
	.sectionflags	@""
	.align	4


	//----- nvinfo : EIATTR_CUDA_API_VERSION
	.align		4
        /*0000*/ 	.byte	0x04, 0x37
        /*0002*/ 	.short	(.L_543 - .L_542)
.L_542:
        /*0004*/ 	.word	0x00000082


	//----- nvinfo : EIATTR_KPARAM_INFO
	.align		4
.L_543:
        /*0008*/ 	.byte	0x04, 0x17
        /*000a*/ 	.short	(.L_545 - .L_544)
.L_544:
        /*000c*/ 	.word	0x00000000
        /*0010*/ 	.short	0x0000
        /*0012*/ 	.short	0x0000
        /*0014*/ 	.byte	0x00, 0xf5, 0x21, 0x00


	//----- nvinfo : EIATTR_SPARSE_MMA_MASK
	.align		4
.L_545:
        /*0018*/ 	.byte	0x03, 0x50
        /*001a*/ 	.short	0x0000


	//----- nvinfo : EIATTR_MAXREG_COUNT
	.align		4
        /*001c*/ 	.byte	0x03, 0x1b
        /*001e*/ 	.short	0x00ff


	//----- nvinfo : EIATTR_NUM_BARRIERS
	.align		4
        /*0020*/ 	.byte	0x02, 0x4c
        /*0022*/ 	.byte	0x01
	.zero		1


	//----- nvinfo : EIATTR_MERCURY_ISA_VERSION
	.align		4
        /*0024*/ 	.byte	0x03, 0x5f
        /*0026*/ 	.short	0x0101


	//----- nvinfo : EIATTR_COOP_GROUP_MASK_REGIDS
	.align		4
        /*0028*/ 	.byte	0x04, 0x29
        /*002a*/ 	.short	(.L_547 - .L_546)


	//   ....[0]....
.L_546:
        /*002c*/ 	.word	0xffffffff


	//   ....[1]....
        /*0030*/ 	.word	0xffffffff


	//   ....[2]....
        /*0034*/ 	.word	0xffffffff


	//   ....[3]....
        /*0038*/ 	.word	0xffffffff


	//   ....[4]....
        /*003c*/ 	.word	0xffffffff


	//   ....[5]....
        /*0040*/ 	.word	0xffffffff


	//   ....[6]....
        /*0044*/ 	.word	0xffffffff


	//   ....[7]....
        /*0048*/ 	.word	0xffffffff


	//   ....[8]....
        /*004c*/ 	.word	0xffffffff


	//   ....[9]....
        /*0050*/ 	.word	0xffffffff


	//   ....[10]....
        /*0054*/ 	.word	0x05000015


	//   ....[11]....
        /*0058*/ 	.word	0x05000015


	//   ....[12]....
        /*005c*/ 	.word	0x05000015


	//   ....[13]....
        /*0060*/ 	.word	0x05000015


	//   ....[14]....
        /*0064*/ 	.word	0x05000015


	//   ....[15]....
        /*0068*/ 	.word	0x05000015


	//   ....[16]....
        /*006c*/ 	.word	0x05000015


	//   ....[17]....
        /*0070*/ 	.word	0x05000015


	//   ....[18]....
        /*0074*/ 	.word	0x05000015


	//   ....[19]....
        /*0078*/ 	.word	0x05000015


	//----- nvinfo : EIATTR_COOP_GROUP_INSTR_OFFSETS
	.align		4
.L_547:
        /*007c*/ 	.byte	0x04, 0x28
        /*007e*/ 	.short	(.L_549 - .L_548)


	//   ....[0]....
.L_548:
        /*0080*/ 	.word	0x00000250


	//   ....[1]....
        /*0084*/ 	.word	0x00000260


	//   ....[2]....
        /*0088*/ 	.word	0x000002a0


	//   ....[3]....
        /*008c*/ 	.word	0x000002c0


	//   ....[4]....
        /*0090*/ 	.word	0x00000310


	//   ....[5]....
        /*0094*/ 	.word	0x00000320


	//   ....[6]....
        /*0098*/ 	.word	0x00000360


	//   ....[7]....
        /*009c*/ 	.word	0x00000380


	//   ....[8]....
        /*00a0*/ 	.word	0x000003d0


	//   ....[9]....
        /*00a4*/ 	.word	0x000003e0


	//   ....[10]....
        /*00a8*/ 	.word	0x00000660


	//   ....[11]....
        /*00ac*/ 	.word	0x000006b0


	//   ....[12]....
        /*00b0*/ 	.word	0x00000740


	//   ....[13]....
        /*00b4*/ 	.word	0x00000790


	//   ....[14]....
        /*00b8*/ 	.word	0x00000820


	//   ....[15]....
        /*00bc*/ 	.word	0x00000870


	//   ....[16]....
        /*00c0*/ 	.word	0x00000900


	//   ....[17]....
        /*00c4*/ 	.word	0x00000950


	//   ....[18]....
        /*00c8*/ 	.word	0x000009e0


	//   ....[19]....
        /*00cc*/ 	.word	0x00000a30


	//----- nvinfo : EIATTR_VRC_CTA_INIT_COUNT
	.align		4
.L_549:
        /*00d0*/ 	.byte	0x02, 0x4a
	.zero		1
	.zero		1


	//----- nvinfo : EIATTR_EXIT_INSTR_OFFSETS
	.align		4
        /*00d4*/ 	.byte	0x04, 0x1c
        /*00d6*/ 	.short	(.L_551 - .L_550)


	//   ....[0]....
.L_550:
        /*00d8*/ 	.word	0x000005d0


	//   ....[1]....
        /*00dc*/ 	.word	0x00000600


	//----- nvinfo : EIATTR_CRS_STACK_SIZE
	.align		4
.L_551:
        /*00e0*/ 	.byte	0x04, 0x1e
        /*00e2*/ 	.short	(.L_553 - .L_552)
.L_552:
        /*00e4*/ 	.word	0x00000000


	//----- nvinfo : EIATTR_CBANK_PARAM_SIZE
	.align		4
.L_553:
        /*00e8*/ 	.byte	0x03, 0x19
        /*00ea*/ 	.short	0x0008


	//----- nvinfo : EIATTR_PARAM_CBANK
	.align		4
        /*00ec*/ 	.byte	0x04, 0x0a
        /*00ee*/ 	.short	(.L_555 - .L_554)
	.align		4
.L_554:
        /*00f0*/ 	.word	index@(.nv.constant0._ZN3cub18CUB_300001_SM_10006detail10radix_sort33DeviceRadixSortExclusiveSumKernelINS1_5radix10policy_hubIfiyE10Policy1000EyEEvPT0_)
        /*00f4*/ 	.short	0x0380
        /*00f6*/ 	.short	0x0008


	//----- nvinfo : EIATTR_SW_WAR
	.align		4
.L_555:
        /*00f8*/ 	.byte	0x04, 0x36
        /*00fa*/ 	.short	(.L_557 - .L_556)
.L_556:
        /*00fc*/ 	.word	0x00000008
.L_557:


//--------------------- .nv.info._ZN3cub18CUB_300001_SM_10006detail10radix_sort30DeviceRadixSortHistogramKernelINS1_5radix10policy_hubIfiyE10Policy1000ELNS0_9SortOrderE1EfyNS1_21identity_decomposer_tEEEvPT2_PKT1_SA_iiT3_ --------------------------
	.section	.nv.info._ZN3cub18CUB_300001_SM_10006detail10radix_sort30DeviceRadixSortHistogramKernelINS1_5radix10policy_hubIfiyE10Policy1000ELNS0_9SortOrderE1EfyNS1_21identity_decomposer_tEEEvPT2_PKT1_SA_iiT3_,"",@"SHT_CUDA_INFO"
	.sectionflags	@""
	.align	4


	//----- nvinfo : EIATTR_CUDA_API_VERSION
	.align		4
        /*0000*/ 	.byte	0x04, 0x37
        /*0002*/ 	.short	(.L_559 - .L_558)
.L_558:
        /*0004*/ 	.word	0x00000082


	//----- nvinfo : EIATTR_KPARAM_INFO
	.align		4
.L_559:
        /*0008*/ 	.byte	0x04, 0x17
        /*000a*/ 	.short	(.L_561 - .L_560)
.L_560:
        /*000c*/ 	.word	0x00000000
        /*0010*/ 	.short	0x0005
        /*0012*/ 	.short	0x0020
        /*0014*/ 	.byte	0x00, 0xf0, 0x05, 0x00


	//----- nvinfo : EIATTR_KPARAM_INFO
	.align		4
.L_561:
        /*0018*/ 	.byte	0x04, 0x17
        /*001a*/ 	.short	(.L_563 - .L_562)
.L_562:
        /*001c*/ 	.word	0x00000000
        /*0020*/ 	.short	0x0004
        /*0022*/ 	.short	0x001c
        /*0024*/ 	.byte	0x00, 0xf0, 0x11, 0x00


	//----- nvinfo : EIATTR_KPARAM_INFO
	.align		4
.L_563:
        /*0028*/ 	.byte	0x04, 0x17
        /*002a*/ 	.short	(.L_565 - .L_564)
.L_564:
        /*002c*/ 	.word	0x00000000
        /*0030*/ 	.short	0x0003
        /*0032*/ 	.short	0x0018
        /*0034*/ 	.byte	0x00, 0xf0, 0x11, 0x00


	//----- nvinfo : EIATTR_KPARAM_INFO
	.align		4
.L_565:
        /*0038*/ 	.byte	0x04, 0x17
        /*003a*/ 	.short	(.L_567 - .L_566)
.L_566:
        /*003c*/ 	.word	0x00000000
        /*0040*/ 	.short	0x0002
        /*0042*/ 	.short	0x0010
        /*0044*/ 	.byte	0x00, 0xf0, 0x21, 0x00


	//----- nvinfo : EIATTR_KPARAM_INFO
	.align		4
.L_567:
        /*0048*/ 	.byte	0x04, 0x17
        /*004a*/ 	.short	(.L_569 - .L_568)
.L_568:
        /*004c*/ 	.word	0x00000000
        /*0050*/ 	.short	0x0001
        /*0052*/ 	.short	0x0008
        /*0054*/ 	.byte	0x00, 0xf5, 0x21, 0x00


	//----- nvinfo : EIATTR_KPARAM_INFO
	.align		4
.L_569:
        /*0058*/ 	.byte	0x04, 0x17
        /*005a*/ 	.short	(.L_571 - .L_570)
.L_570:
        /*005c*/ 	.word	0x00000000
        /*0060*/ 	.short	0x0000
        /*0062*/ 	.short	0x0000
        /*0064*/ 	.byte	0x00, 0xf5, 0x21, 0x00


	//----- nvinfo : EIATTR_SPARSE_MMA_MASK
	.align		4
.L_571:
        /*0068*/ 	.byte	0x03, 0x50
        /*006a*/ 	.short	0x0000


	//----- nvinfo : EIATTR_MAXREG_COUNT
	.align		4
        /*006c*/ 	.byte	0x03, 0x1b
        /*006e*/ 	.short	0x00ff


	//----- nvinfo : EIATTR_NUM_BARRIERS
	.align		4
        /*0070*/ 	.byte	0x02, 0x4c
        /*0072*/ 	.byte	0x01
	.zero		1


	//----- nvinfo : EIATTR_MERCURY_ISA_VERSION
	.align		4
        /*0074*/ 	.byte	0x03, 0x5f
        /*0076*/ 	.short	0x0101


	//----- nvinfo : EIATTR_VRC_CTA_INIT_COUNT
	.align		4
        /*0078*/ 	.byte	0x02, 0x4a
	.zero		1
	.zero		1


	//----- nvinfo : EIATTR_EXIT_INSTR_OFFSETS
	.align		4
        /*007c*/ 	.byte	0x04, 0x1c
        /*007e*/ 	.short	(.L_573 - .L_572)


	//   ....[0]....
.L_572:
        /*0080*/ 	.word	0x00000040


	//   ....[1]....
        /*0084*/ 	.word	0x000032e0


	//----- nvinfo : EIATTR_MAX_THREADS
	.align		4
.L_573:
        /*0088*/ 	.byte	0x04, 0x05
        /*008a*/ 	.short	(.L_575 - .L_574)
.L_574:
        /*008c*/ 	.word	0x00000080
        /*0090*/ 	.word	0x00000001
        /*0094*/ 	.word	0x00000001


	//----- nvinfo : EIATTR_CRS_STACK_SIZE
	.align		4
.L_575:
        /*0098*/ 	.byte	0x04, 0x1e
        /*009a*/ 	.short	(.L_577 - .L_576)
.L_576:
        /*009c*/ 	.word	0x00000000


	//----- nvinfo : EIATTR_CBANK_PARAM_SIZE
	.align		4
.L_577:
        /*00a0*/ 	.byte	0x03, 0x19
        /*00a2*/ 	.short	0x0021


	//----- nvinfo : EIATTR_PARAM_CBANK
	.align		4
        /*00a4*/ 	.byte	0x04, 0x0a
        /*00a6*/ 	.short	(.L_579 - .L_578)
	.align		4
.L_578:
        /*00a8*/ 	.word	index@(.nv.constant0._ZN3cub18CUB_300001_SM_10006detail10radix_sort30DeviceRadixSortHistogramKernelINS1_5radix10policy_hubIfiyE10Policy1000ELNS0_9SortOrderE1EfyNS1_21identity_decomposer_tEEEvPT2_PKT1_SA_iiT3_)
        /*00ac*/ 	.short	0x0380
        /*00ae*/ 	.short	0x0021


	//----- nvinfo : EIATTR_SW_WAR
	.align		4
.L_579:
        /*00b0*/ 	.byte	0x04, 0x36
        /*00b2*/ 	.short	(.L_581 - .L_580)
.L_580:
        /*00b4*/ 	.word	0x00000008
.L_581:


//--------------------- .nv.info._ZN3cub18CUB_300001_SM_10006detail10radix_sort31DeviceRadixSortSingleTileKernelINS1_5radix10policy_hubIfiyE10Policy1000ELNS0_9SortOrderE1EfiyNS1_21identity_decomposer_tEEEvPKT1_PSA_PKT2_PSE_T3_iiT4_ --------------------------
	.section	.nv.info._ZN3cub18CUB_300001_SM_10006detail10radix_sort31DeviceRadixSortSingleTileKernelINS1_5radix10policy_hubIfiyE10Policy1000ELNS0_9SortOrderE1EfiyNS1_21identity_decomposer_tEEEvPKT1_PSA_PKT2_PSE_T3_iiT4_,"",@"SHT_CUDA_INFO"
	.sectionflags	@""
	.align	4


	//----- nvinfo : EIATTR_CUDA_API_VERSION
	.align		4
        /*0000*/ 	.byte	0x04, 0x37
        /*0002*/ 	.short	(.L_583 - .L_582)
.L_582:
        /*0004*/ 	.word	0x00000082


	//----- nvinfo : EIATTR_KPARAM_INFO
	.align		4
.L_583:
        /*0008*/ 	.byte	0x04, 0x17
        /*000a*/ 	.short	(.L_585 - .L_584)
.L_584:
        /*000c*/ 	.word	0x00000000
        /*0010*/ 	.short	0x0007
        /*0012*/ 	.short	0x0030
        /*0014*/ 	.byte	0x00, 0xf0, 0x05, 0x00


	//----- nvinfo : EIATTR_KPARAM_INFO
	.align		4
.L_585:
        /*0018*/ 	.byte	0x04, 0x17
        /*001a*/ 	.short	(.L_587 - .L_586)
.L_586:
        /*001c*/ 	.word	0x00000000
        /*0020*/ 	.short	0x0006
        /*0022*/ 	.short	0x002c
        /*0024*/ 	.byte	0x00, 0xf0, 0x11, 0x00


	//----- nvinfo : EIATTR_KPARAM_INFO
	.align		4
.L_587:
        /*0028*/ 	.byte	0x04, 0x17
        /*002a*/ 	.short	(.L_589 - .L_588)
.L_588:
        /*002c*/ 	.word	0x00000000
        /*0030*/ 	.short	0x0005
        /*0032*/ 	.short	0x0028
        /*0034*/ 	.byte	0x00, 0xf0, 0x11, 0x00


	//----- nvinfo : EIATTR_KPARAM_INFO
	.align		4
.L_589:
        /*0038*/ 	.byte	0x04, 0x17
        /*003a*/ 	.short	(.L_591 - .L_590)
.L_590:
        /*003c*/ 	.word	0x00000000
        /*0040*/ 	.short	0x0004
        /*0042*/ 	.short	0x0020
        /*0044*/ 	.byte	0x00, 0xf0, 0x21, 0x00


	//----- nvinfo : EIATTR_KPARAM_INFO
	.align		4
.L_591:
        /*0048*/ 	.byte	0x04, 0x17
        /*004a*/ 	.short	(.L_593 - .L_592)
.L_592:
        /*004c*/ 	.word	0x00000000
        /*0050*/ 	.short	0x0003
        /*0052*/ 	.short	0x0018
        /*0054*/ 	.byte	0x00, 0xf5, 0x21, 0x00


	//----- nvinfo : EIATTR_KPARAM_INFO
	.align		4
.L_593:
        /*0058*/ 	.byte	0x04, 0x17
        /*005a*/ 	.short	(.L_595 - .L_594)
.L_594:
        /*005c*/ 	.word	0x00000000
        /*0060*/ 	.short	0x0002
        /*0062*/ 	.short	0x0010
        /*0064*/ 	.byte	0x00, 0xf5, 0x21, 0x00


	//----- nvinfo : EIATTR_KPARAM_INFO
	.align		4
.L_595:
        /*0068*/ 	.byte	0x04, 0x17
        /*006a*/ 	.short	(.L_597 - .L_596)
.L_596:
        /*006c*/ 	.word	0x00000000
        /*0070*/ 	.short	0x0001
        /*0072*/ 	.short	0x0008
        /*0074*/ 	.byte	0x00, 0xf5, 0x21, 0x00


	//----- nvinfo : EIATTR_KPARAM_INFO
	.align		4
.L_597:
        /*0078*/ 	.byte	0x04, 0x17
        /*007a*/ 	.short	(.L_599 - .L_598)
.L_598:
        /*007c*/ 	.word	0x00000000
        /*0080*/ 	.short	0x0000
        /*0082*/ 	.short	0x0000
        /*0084*/ 	.byte	0x00, 0xf5, 0x21, 0x00


	//----- nvinfo : EIATTR_SPARSE_MMA_MASK
	.align		4
.L_599:
        /*0088*/ 	.byte	0x03, 0x50
        /*008a*/ 	.short	0x0000


	//----- nvinfo : EIATTR_MAXREG_COUNT
	.align		4
        /*008c*/ 	.byte	0x03, 0x1b
        /*008e*/ 	.short	0x00ff


	//----- nvinfo : EIATTR_NUM_BARRIERS
	.align		4
        /*0090*/ 	.byte	0x02, 0x4c
        /*0092*/ 	.byte	0x01
	.zero		1


	//----- nvinfo : EIATTR_MERCURY_ISA_VERSION
	.align		4
        /*0094*/ 	.byte	0x03, 0x5f
        /*0096*/ 	.short	0x0101


	//----- nvinfo : EIATTR_COOP_GROUP_MASK_REGIDS
	.align		4
        /*0098*/ 	.byte	0x04, 0x29
        /*009a*/ 	.short	(.L_601 - .L_600)


	//   ....[0]....
.L_600:
        /*009c*/ 	.word	0xffffffff


	//   ....[1]....
        /*00a0*/ 	.word	0xffffffff


	//   ....[2]....
        /*00a4*/ 	.word	0xffffffff


	//   ....[3]....
        /*00a8*/ 	.word	0xffffffff


	//   ....[4]....
        /*00ac*/ 	.word	0xffffffff


	//----- nvinfo : EIATTR_COOP_GROUP_INSTR_OFFSETS
	.align		4
.L_601:
        /*00b0*/ 	.byte	0x04, 0x28
        /*00b2*/ 	.short	(.L_603 - .L_602)


	//   ....[0]....
.L_602:
        /*00b4*/ 	.word	0x00002310


	//   ....[1]....
        /*00b8*/ 	.word	0x00002330


	//   ....[2]....
        /*00bc*/ 	.word	0x00002350


	//   ....[3]....
        /*00c0*/ 	.word	0x00002370


	//   ....[4]....
        /*00c4*/ 	.word	0x00002390


	//----- nvinfo : EIATTR_VRC_CTA_INIT_COUNT
	.align		4
.L_603:
        /*00c8*/ 	.byte	0x02, 0x4a
	.zero		1
	.zero		1


	//----- nvinfo : EIATTR_EXIT_INSTR_OFFSETS
	.align		4
        /*00cc*/ 	.byte	0x04, 0x1c
        /*00ce*/ 	.short	(.L_605 - .L_604)


	//   ....[0]....
.L_604:
        /*00d0*/ 	.word	0x00004460


	//   ....[1]....
        /*00d4*/ 	.word	0x000044e0


	//----- nvinfo : EIATTR_MAX_THREADS
	.align		4
.L_605:
        /*00d8*/ 	.byte	0x04, 0x05
        /*00da*/ 	.short	(.L_607 - .L_606)
.L_606:
        /*00dc*/ 	.word	0x00000100
        /*00e0*/ 	.word	0x00000001
        /*00e4*/ 	.word	0x00000001


	//----- nvinfo : EIATTR_CBANK_PARAM_SIZE
	.align		4
.L_607:
        /*00e8*/ 	.byte	0x03, 0x19
        /*00ea*/ 	.short	0x0031


	//----- nvinfo : EIATTR_PARAM_CBANK
	.align		4
        /*00ec*/ 	.byte	0x04, 0x0a
        /*00ee*/ 	.short	(.L_609 - .L_608)
	.align		4
.L_608:
        /*00f0*/ 	.word	index@(.nv.constant0._ZN3cub18CUB_300001_SM_10006detail10radix_sort31DeviceRadixSortSingleTileKernelINS1_5radix10policy_hubIfiyE10Policy1000ELNS0_9SortOrderE1EfiyNS1_21identity_decomposer_tEEEvPKT1_PSA_PKT2_PSE_T3_iiT4_)
        /*00f4*/ 	.short	0x0380
        /*00f6*/ 	.short	0x0031


	//----- nvinfo : EIATTR_SW_WAR
	.align		4
.L_609:
        /*00f8*/ 	.byte	0x04, 0x36
        /*00fa*/ 	.short	(.L_611 - .L_610)
.L_610:
        /*00fc*/ 	.word	0x00000008
.L_611:


//--------------------- .nv.info._ZN3cub18CUB_300001_SM_10006detail8for_each13static_kernelINS2_12policy_hub_t12policy_500_tElN6thrust24THRUST_300001_SM_1000_NS8cuda_cub10__tabulate7functorINS7_10device_ptrIiEENS7_6system6detail7generic6detail22compute_sequence_valueIivEElEEEEvT0_T1_ --------------------------
	.section	.nv.info._ZN3cub18CUB_300001_SM_10006detail8for_each13static_kernelINS2_12policy_hub_t12policy_500_tElN6thrust24THRUST_300001_SM_1000_NS8cuda_cub10__tabulate7functorINS7_10device_ptrIiEENS7_6system6detail7generic6detail22compute_sequence_valueIivEElEEEEvT0_T1_,"",@"SHT_CUDA_INFO"
	.sectionflags	@""
	.align	4


	//----- nvinfo : EIATTR_CUDA_API_VERSION
	.align		4
        /*0000*/ 	.byte	0x04, 0x37
        /*0002*/ 	.short	(.L_613 - .L_612)
.L_612:
        /*0004*/ 	.word	0x00000082


	//----- nvinfo : EIATTR_KPARAM_INFO
	.align		4
.L_613:
        /*0008*/ 	.byte	0x04, 0x17
        /*000a*/ 	.short	(.L_615 - .L_614)
.L_614:
        /*000c*/ 	.word	0x00000000
        /*0010*/ 	.short	0x0001
        /*0012*/ 	.short	0x0008
        /*0014*/ 	.byte	0x00, 0xf0, 0x41, 0x00


	//----- nvinfo : EIATTR_KPARAM_INFO
	.align		4
.L_615:
        /*0018*/ 	.byte	0x04, 0x17
        /*001a*/ 	.short	(.L_617 - .L_616)
.L_616:
        /*001c*/ 	.word	0x00000000
        /*0020*/ 	.short	0x0000
        /*0022*/ 	.short	0x0000
        /*0024*/ 	.byte	0x00, 0xf0, 0x21, 0x00


	//----- nvinfo : EIATTR_SPARSE_MMA_MASK
	.align		4
.L_617:
        /*0028*/ 	.byte	0x03, 0x50
        /*002a*/ 	.short	0x0000


	//----- nvinfo : EIATTR_MAXREG_COUNT
	.align		4
        /*002c*/ 	.byte	0x03, 0x1b
        /*002e*/ 	.short	0x00ff


	//----- nvinfo : EIATTR_MERCURY_ISA_VERSION
	.align		4
        /*0030*/ 	.byte	0x03, 0x5f
        /*0032*/ 	.short	0x0101


	//----- nvinfo : EIATTR_VRC_CTA_INIT_COUNT
	.align		4
        /*0034*/ 	.byte	0x02, 0x4a
	.zero		1
	.zero		1


	//----- nvinfo : EIATTR_EXIT_INSTR_OFFSETS
	.align		4
        /*0038*/ 	.byte	0x04, 0x1c
        /*003a*/ 	.short	(.L_619 - .L_618)


	//   ....[0]....
.L_618:
        /*003c*/ 	.word	0x00000160


	//   ....[1]....
        /*0040*/ 	.word	0x000002b0


	//   ....[2]....
        /*0044*/ 	.word	0x00000340


	//----- nvinfo : EIATTR_MAX_THREADS
	.align		4
.L_619:
        /*0048*/ 	.byte	0x04, 0x05
        /*004a*/ 	.short	(.L_621 - .L_620)
.L_620:
        /*004c*/ 	.word	0x00000100
        /*0050*/ 	.word	0x00000001
        /*0054*/ 	.word	0x00000001


	//----- nvinfo : EIATTR_CRS_STACK_SIZE
	.align		4
.L_621:
        /*0058*/ 	.byte	0x04, 0x1e
        /*005a*/ 	.short	(.L_623 - .L_622)
.L_622:
        /*005c*/ 	.word	0x00000000


	//----- nvinfo : EIATTR_CBANK_PARAM_SIZE
	.align		4
.L_623:
        /*0060*/ 	.byte	0x03, 0x19
        /*0062*/ 	.short	0x0018


	//----- nvinfo : EIATTR_PARAM_CBANK
	.align		4
        /*0064*/ 	.byte	0x04, 0x0a
        /*0066*/ 	.short	(.L_625 - .L_624)
	.align		4
.L_624:
        /*0068*/ 	.word	index@(.nv.constant0._ZN3cub18CUB_300001_SM_10006detail8for_each13static_kernelINS2_12policy_hub_t12policy_500_tElN6thrust24THRUST_300001_SM_1000_NS8cuda_cub10__tabulate7functorINS7_10device_ptrIiEENS7_6system6detail7generic6detail22compute_sequence_valueIivEElEEEEvT0_T1_)
        /*006c*/ 	.short	0x0380
        /*006e*/ 	.short	0x0018


	//----- nvinfo : EIATTR_SW_WAR
	.align		4
.L_625:
        /*0070*/ 	.byte	0x04, 0x36
        /*0072*/ 	.short	(.L_627 - .L_626)
.L_626:
        /*0074*/ 	.word	0x00000008
.L_627:


//--------------------- .nv.info._ZN3cub18CUB_300001_SM_10006detail11EmptyKernelIvEEvv --------------------------
	.section	.nv.info._ZN3cub18CUB_300001_SM_10006detail11EmptyKernelIvEEvv,"",@"SHT_CUDA_INFO"
	.sectionflags	@""
	.align	4


	//----- nvinfo : EIATTR_CUDA_API_VERSION
	.align		4
        /*0000*/ 	.byte	0x04, 0x37
        /*0002*/ 	.short	(.L_629 - .L_628)
.L_628:
        /*0004*/ 	.word	0x00000082


	//----- nvinfo : EIATTR_SPARSE_MMA_MASK
	.align		4
.L_629:
        /*0008*/ 	.byte	0x03, 0x50
        /*000a*/ 	.short	0x0000


	//----- nvinfo : EIATTR_MAXREG_COUNT
	.align		4
        /*000c*/ 	.byte	0x03, 0x1b
        /*000e*/ 	.short	0x00ff


	//----- nvinfo : EIATTR_MERCURY_ISA_VERSION
	.align		4
        /*0010*/ 	.byte	0x03, 0x5f
        /*0012*/ 	.short	0x0101


	//----- nvinfo : EIATTR_VRC_CTA_INIT_COUNT
	.align		4
        /*0014*/ 	.byte	0x02, 0x4a
	.zero		1
	.zero		1


	//----- nvinfo : EIATTR_EXIT_INSTR_OFFSETS
	.align		4
        /*0018*/ 	.byte	0x04, 0x1c
        /*001a*/ 	.short	(.L_631 - .L_630)


	//   ....[0]....
.L_630:
        /*001c*/ 	.word	0x00000010


	//----- nvinfo : EIATTR_SW_WAR
	.align		4
.L_631:
        /*0020*/ 	.byte	0x04, 0x36
        /*0022*/ 	.short	(.L_633 - .L_632)
.L_632:
        /*0024*/ 	.word	0x00000008
.L_633:


//--------------------- .nv.callgraph             --------------------------
	.section	.nv.callgraph,"",@"SHT_CUDA_CALLGRAPH"
	.align	4
	.sectionentsize	8
	.align		4
        /*0000*/ 	.word	0x00000000
	.align		4
        /*0004*/ 	.word	0xffffffff
	.align		4
        /*0008*/ 	.word	0x00000000
	.align		4
        /*000c*/ 	.word	0xfffffffe
	.align		4
        /*0010*/ 	.word	0x00000000
	.align		4
        /*0014*/ 	.word	0xfffffffd
	.align		4
        /*0018*/ 	.word	0x00000000
	.align		4
        /*001c*/ 	.word	0xfffffffc


//--------------------- .nv.constant4             --------------------------
	.section	.nv.constant4,"a",@progbits
	.align	8
	.align		8
.nv.constant4:
        /*0000*/ 	.dword	precalc_xorwow_matrix
	.align		8
        /*0008*/ 	.dword	precalc_xorwow_offset_matrix
	.align		8
        /*0010*/ 	.dword	mrg32k3aM1
	.align		8
        /*0018*/ 	.dword	mrg32k3aM2
	.align		8
        /*0020*/ 	.dword	mrg32k3aM1SubSeq
	.align		8
        /*0028*/ 	.dword	mrg32k3aM2SubSeq
	.align		8
        /*0030*/ 	.dword	mrg32k3aM1Seq
	.align		8
        /*0038*/ 	.dword	mrg32k3aM2Seq
	.align		8
        /*0040*/ 	.dword	_ZN34_INTERNAL_dd582848_4_k_cu_88c843a04cuda3std3__45__cpo5beginE
	.align		8
        /*0048*/ 	.dword	_ZN34_INTERNAL_dd582848_4_k_cu_88c843a04cuda3std3__45__cpo3endE
	.align		8
        /*0050*/ 	.dword	_ZN34_INTERNAL_dd582848_4_k_cu_88c843a04cuda3std3__45__cpo6cbeginE
	.align		8
        /*0058*/ 	.dword	_ZN34_INTERNAL_dd582848_4_k_cu_88c843a04cuda3std3__45__cpo4cendE
	.align		8
        /*0060*/ 	.dword	_ZN34_INTERNAL_dd582848_4_k_cu_88c843a04cuda3std3__45__cpo6rbeginE
	.align		8
        /*0068*/ 	.dword	_ZN34_INTERNAL_dd582848_4_k_cu_88c843a04cuda3std3__45__cpo4rendE
	.align		8
        /*0070*/ 	.dword	_ZN34_INTERNAL_dd582848_4_k_cu_88c843a04cuda3std3__45__cpo7crbeginE
	.align		8
        /*0078*/ 	.dword	_ZN34_INTERNAL_dd582848_4_k_cu_88c843a04cuda3std3__45__cpo5crendE
	.align		8
        /*0080*/ 	.dword	_ZN34_INTERNAL_dd582848_4_k_cu_88c843a04cuda3std3__436_GLOBAL__N__dd582848_4_k_cu_88c843a06ignoreE
	.align		8
        /*0088*/ 	.dword	_ZN34_INTERNAL_dd582848_4_k_cu_88c843a04cuda3std3__419piecewise_constructE
	.align		8
        /*0090*/ 	.dword	_ZN34_INTERNAL_dd582848_4_k_cu_88c843a04cuda3std3__48in_placeE
	.align		8
        /*0098*/ 	.dword	_ZN34_INTERNAL_dd582848_4_k_cu_88c843a04cuda3std3__420unreachable_sentinelE
	.align		8
        /*00a0*/ 	.dword	_ZN34_INTERNAL_dd582848_4_k_cu_88c843a04cuda3std3__47nulloptE
	.align		8
        /*00a8*/ 	.dword	_ZN34_INTERNAL_dd582848_4_k_cu_88c843a04cuda3std3__48unexpectE
	.align		8
        /*00b0*/ 	.dword	_ZN34_INTERNAL_dd582848_4_k_cu_88c843a04cuda3std6ranges3__45__cpo4swapE
	.align		8
        /*00b8*/ 	.dword	_ZN34_INTERNAL_dd582848_4_k_cu_88c843a04cuda3std6ranges3__45__cpo9iter_moveE
	.align		8
        /*00c0*/ 	.dword	_ZN34_INTERNAL_dd582848_4_k_cu_88c843a04cuda3std6ranges3__45__cpo5beginE
	.align		8
        /*00c8*/ 	.dword	_ZN34_INTERNAL_dd582848_4_k_cu_88c843a04cuda3std6ranges3__45__cpo3endE
	.align		8
        /*00d0*/ 	.dword	_ZN34_INTERNAL_dd582848_4_k_cu_88c843a04cuda3std6ranges3__45__cpo6cbeginE
	.align		8
        /*00d8*/ 	.dword	_ZN34_INTERNAL_dd582848_4_k_cu_88c843a04cuda3std6ranges3__45__cpo4cendE
	.align		8
        /*00e0*/ 	.dword	_ZN34_INTERNAL_dd582848_4_k_cu_88c843a04cuda3std6ranges3__45__cpo7advanceE
	.align		8
        /*00e8*/ 	.dword	_ZN34_INTERNAL_dd582848_4_k_cu_88c843a04cuda3std6ranges3__45__cpo9iter_swapE
	.align		8
        /*00f0*/ 	.dword	_ZN34_INTERNAL_dd582848_4_k_cu_88c843a04cuda3std6ranges3__45__cpo4nextE
	.align		8
        /*00f8*/ 	.dword	_ZN34_INTERNAL_dd582848_4_k_cu_88c843a04cuda3std6ranges3__45__cpo4prevE
	.align		8
        /*0100*/ 	.dword	_ZN34_INTERNAL_dd582848_4_k_cu_88c843a04cuda3std6ranges3__45__cpo4dataE
	.align		8
        /*0108*/ 	.dword	_ZN34_INTERNAL_dd582848_4_k_cu_88c843a04cuda3std6ranges3__45__cpo5cdataE
	.align		8
        /*0110*/ 	.dword	_ZN34_INTERNAL_dd582848_4_k_cu_88c843a04cuda3std6ranges3__45__cpo4sizeE
	.align		8
        /*0118*/ 	.dword	_ZN34_INTERNAL_dd582848_4_k_cu_88c843a04cuda3std6ranges3__45__cpo5ssizeE
	.align		8
        /*0120*/ 	.dword	_ZN34_INTERNAL_dd582848_4_k_cu_88c843a04cuda3std6ranges3__45__cpo8distanceE
	.align		8
        /*0128*/ 	.dword	_ZN34_INTERNAL_dd582848_4_k_cu_88c843a06thrust24THRUST_300001_SM_1000_NS8cuda_cub3parE
	.align		8
        /*0130*/ 	.dword	_ZN34_INTERNAL_dd582848_4_k_cu_88c843a06thrust24THRUST_300001_SM_1000_NS8cuda_cub10par_nosyncE
	.align		8
        /*0138*/ 	.dword	_ZN34_INTERNAL_dd582848_4_k_cu_88c843a06thrust24THRUST_300001_SM_1000_NS6system6detail10sequential3seqE
	.align		8
        /*0140*/ 	.dword	_ZN34_INTERNAL_dd582848_4_k_cu_88c843a06thrust24THRUST_300001_SM_1000_NS6system3cpp3parE
	.align		8
        /*0148*/ 	.dword	_ZN34_INTERNAL_dd582848_4_k_cu_88c843a06thrust24THRUST_300001_SM_1000_NS12placeholders2_1E
	.align		8
        /*0150*/ 	.dword	_ZN34_INTERNAL_dd582848_4_k_cu_88c843a06thrust24THRUST_300001_SM_1000_NS12placeholders2_2E
	.align		8
        /*0158*/ 	.dword	_ZN34_INTERNAL_dd582848_4_k_cu_88c843a06thrust24THRUST_300001_SM_1000_NS12placeholders2_3E
	.align		8
        /*0160*/ 	.dword	_ZN34_INTERNAL_dd582848_4_k_cu_88c843a06thrust24THRUST_300001_SM_1000_NS12placeholders2_4E
	.align		8
        /*0168*/ 	.dword	_ZN34_INTERNAL_dd582848_4_k_cu_88c843a06thrust24THRUST_300001_SM_1000_NS12placeholders2_5E
	.align		8
        /*0170*/ 	.dword	_ZN34_INTERNAL_dd582848_4_k_cu_88c843a06thrust24THRUST_300001_SM_1000_NS12placeholders2_6E
	.align		8
        /*0178*/ 	.dword	_ZN34_INTERNAL_dd582848_4_k_cu_88c843a06thrust24THRUST_300001_SM_1000_NS12placeholders2_7E
	.align		8
        /*0180*/ 	.dword	_ZN34_INTERNAL_dd582848_4_k_cu_88c843a06thrust24THRUST_300001_SM_1000_NS12placeholders2_8E
	.align		8
        /*0188*/ 	.dword	_ZN34_INTERNAL_dd582848_4_k_cu_88c843a06thrust24THRUST_300001_SM_1000_NS12placeholders2_9E
	.align		8
        /*0190*/ 	.dword	_ZN34_INTERNAL_dd582848_4_k_cu_88c843a06thrust24THRUST_300001_SM_1000_NS12placeholders3_10E
	.align		8
        /*0198*/ 	.dword	_ZN34_INTERNAL_dd582848_4_k_cu_88c843a06thrust24THRUST_300001_SM_1000_NS3seqE
	.align		8
        /*01a0*/ 	.dword	_ZN34_INTERNAL_dd582848_4_k_cu_88c843a06thrust24THRUST_300001_SM_1000_NS6deviceE


//--------------------- .nv.constant3             --------------------------
	.section	.nv.constant3,"a",@progbits
	.align	8
.nv.constant3:
	.type		__cr_lgamma_table,@object
	.size		__cr_lgamma_table,(.L_8 - __cr_lgamma_table)
__cr_lgamma_table:
        /*0000*/ 	.byte	0x00, 0x00, 0x00, 0x00, 0x00, 0x00, 0x00, 0x00, 0x00, 0x00, 0x00, 0x00, 0x00, 0x00, 0x00, 0x00
        /*0010*/ 	.byte	0xef, 0x39, 0xfa, 0xfe, 0x42, 0x2e, 0xe6, 0x3f, 0x02, 0x20, 0x2a, 0xfa, 0x0b, 0xab, 0xfc, 0x3f
        /*0020*/ 	.byte	0xf9, 0x2c, 0x92, 0x7c, 0xa7, 0x6c, 0x09, 0x40, 0xc9, 0x79, 0x44, 0x3c, 0x64, 0x26, 0x13, 0x40
        /*0030*/ 	.byte	0xca, 0x01, 0xcf, 0x3a, 0x27, 0x51, 0x1a, 0x40, 0x30, 0xcc, 0x2d, 0xf3, 0xe1, 0x0c, 0x21, 0x40
        /*0040*/ 	.byte	0x0d, 0xb7, 0xfc, 0x82, 0x8e, 0x35, 0x25, 0x40
.L_8:


//--------------------- .text._ZN7cuda_nn14reshape_kernelEPKfPfiiii --------------------------
	.section	.text._ZN7cuda_nn14reshape_kernelEPKfPfiiii,"ax",@progbits
	.align	128
        .global         _ZN7cuda_nn14reshape_kernelEPKfPfiiii
        .type           _ZN7cuda_nn14reshape_kernelEPKfPfiiii,@function
        .size           _ZN7cuda_nn14reshape_kernelEPKfPfiiii,(.L_x_697 - _ZN7cuda_nn14reshape_kernelEPKfPfiiii)
        .other          _ZN7cuda_nn14reshape_kernelEPKfPfiiii,@"STO_CUDA_ENTRY STV_DEFAULT"
_ZN7cuda_nn14reshape_kernelEPKfPfiiii:
.text._ZN7cuda_nn14reshape_kernelEPKfPfiiii:
[----:B------:R-:W-:Y:S01]  /*0000*/  LDC R1, c[0x0][0x37c] ;  /* 0x0000df00ff017b82 */ /* 0x000fe20000000800 */
[----:B------:R-:W0:Y:S07]  /*0010*/  S2R R9, SR_TID.X ;  /* 0x0000000000097919 */ /* 0x000e2e0000002100 */
[----:B------:R-:W1:Y:S08]  /*0020*/  LDC.64 R4, c[0x0][0x390] ;  /* 0x0000e400ff047b82 */ /* 0x000e700000000a00 */
[----:B------:R-:W2:Y:S08]  /*0030*/  LDC.64 R2, c[0x0][0x398] ;  /* 0x0000e600ff027b82 */ /* 0x000eb00000000a00 */
[----:B------:R-:W0:Y:S08]  /*0040*/  S2UR UR4, SR_CTAID.X ;  /* 0x00000000000479c3 */ /* 0x000e300000002500 */
[----:B------:R-:W0:Y:S01]  /*0050*/  LDC R0, c[0x0][0x360] ;  /* 0x0000d800ff007b82 */ /* 0x000e220000000800 */
[----:B-1----:R-:W-:-:S04]  /*0060*/  IMAD R7, R5, R4, RZ ;  /* 0x0000000405077224 */ /* 0x002fc800078e02ff */
[----:B--2---:R-:W-:-:S04]  /*0070*/  IMAD R4, R7, R2, RZ ;  /* 0x0000000207047224 */ /* 0x004fc800078e02ff */
[----:B------:R-:W-:Y:S02]  /*0080*/  IMAD R7, R4, R3, RZ ;  /* 0x0000000304077224 */ /* 0x000fe400078e02ff */
[----:B0-----:R-:W-:-:S05]  /*0090*/  IMAD R0, R0, UR4, R9 ;  /* 0x0000000400007c24 */ /* 0x001fca000f8e0209 */
[----:B------:R-:W-:-:S13]  /*00a0*/  ISETP.GE.AND P0, PT, R0, R7, PT ;  /* 0x000000070000720c */ /* 0x000fda0003f06270 */
[----:B------:R-:W-:Y:S05]  /*00b0*/  @P0 EXIT ;  /* 0x000000000000094d */ /* 0x000fea0003800000 */
[-C--:B------:R-:W-:Y:S01]  /*00c0*/  IABS R10, R3.reuse ;  /* 0x00000003000a7213 */ /* 0x080fe20000000000 */
[----:B------:R-:W-:Y:S01]  /*00d0*/  IMAD R15, R5, R3, RZ ;  /* 0x00000003050f7224 */ /* 0x000fe200078e02ff */
[----:B------:R-:W-:Y:S01]  /*00e0*/  IABS R14, R5 ;  /* 0x00000005000e7213 */ /* 0x000fe20000000000 */
[----:B------:R-:W0:Y:S01]  /*00f0*/  LDCU.64 UR4, c[0x0][0x358] ;  /* 0x00006b00ff0477ac */ /* 0x000e220008000a00 */
[----:B------:R-:W1:Y:S01]  /*0100*/  I2F.RP R6, R10 ;  /* 0x0000000a00067306 */ /* 0x000e620000209400 */
[----:B------:R-:W-:Y:S01]  /*0110*/  IMAD R13, R15, R2, RZ ;  /* 0x000000020f0d7224 */ /* 0x000fe200078e02ff */
[----:B------:R-:W-:Y:S02]  /*0120*/  IABS R8, R15 ;  /* 0x0000000f00087213 */ /* 0x000fe40000000000 */
[----:B------:R-:W-:Y:S02]  /*0130*/  IABS R18, R0 ;  /* 0x0000000000127213 */ /* 0x000fe40000000000 */
[----:B------:R-:W-:-:S02]  /*0140*/  IABS R12, R13 ;  /* 0x0000000d000c7213 */ /* 0x000fc40000000000 */
[----:B------:R-:W2:Y:S01]  /*0150*/  I2F.RP R9, R8 ;  /* 0x0000000800097306 */ /* 0x000ea20000209400 */
[----:B------:R-:W-:-:S07]  /*0160*/  IABS R4, R2 ;  /* 0x0000000200047213 */ /* 0x000fce0000000000 */
[----:B-1----:R-:W1:Y:S08]  /*0170*/  MUFU.RCP R6, R6 ;  /* 0x0000000600067308 */ /* 0x002e700000001000 */
[----:B--2---:R-:W2:Y:S08]  /*0180*/  MUFU.RCP R9, R9 ;  /* 0x0000000900097308 */ /* 0x004eb00000001000 */
[----:B------:R-:W-:Y:S01]  /*0190*/  I2F.RP R19, R14 ;  /* 0x0000000e00137306 */ /* 0x000fe20000209400 */
[----:B-1----:R-:W-:-:S07]  /*01a0*/  VIADD R16, R6, 0xffffffe ;  /* 0x0ffffffe06107836 */ /* 0x002fce0000000000 */
[----:B------:R1:W3:Y:S01]  /*01b0*/  F2I.FTZ.U32.TRUNC.NTZ R17, R16 ;  /* 0x0000001000117305 */ /* 0x0002e2000021f000 */
[----:B--2---:R-:W-:-:S07]  /*01c0*/  VIADD R6, R9, 0xffffffe ;  /* 0x0ffffffe09067836 */ /* 0x004fce0000000000 */
[----:B------:R2:W4:Y:S01]  /*01d0*/  F2I.FTZ.U32.TRUNC.NTZ R7, R6 ;  /* 0x0000000600077305 */ /* 0x000522000021f000 */
[----:B-1----:R-:W-:Y:S01]  /*01e0*/  IMAD.MOV.U32 R16, RZ, RZ, RZ ;  /* 0x000000ffff107224 */ /* 0x002fe200078e00ff */
[----:B---3--:R-:W-:-:S06]  /*01f0*/  IADD3 R21, PT, PT, RZ, -R17, RZ ;  /* 0x80000011ff157210 */ /* 0x008fcc0007ffe0ff */
[----:B------:R-:W1:Y:S01]  /*0200*/  I2F.RP R9, R12 ;  /* 0x0000000c00097306 */ /* 0x000e620000209400 */
[----:B--2---:R-:W-:Y:S02]  /*0210*/  IMAD.MOV.U32 R6, RZ, RZ, RZ ;  /* 0x000000ffff067224 */ /* 0x004fe400078e00ff */
[----:B------:R-:W-:Y:S01]  /*0220*/  IMAD R21, R21, R10, RZ ;  /* 0x0000000a15157224 */ /* 0x000fe200078e02ff */
[----:B----4-:R-:W-:-:S03]  /*0230*/  IADD3 R23, PT, PT, RZ, -R7, RZ ;  /* 0x80000007ff177210 */ /* 0x010fc60007ffe0ff */
[----:B------:R-:W-:Y:S01]  /*0240*/  IMAD.HI.U32 R16, R17, R21, R16 ;  /* 0x0000001511107227 */ /* 0x000fe200078e0010 */
[----:B------:R-:W2:Y:S03]  /*0250*/  MUFU.RCP R19, R19 ;  /* 0x0000001300137308 */ /* 0x000ea60000001000 */
[----:B------:R-:W-:Y:S01]  /*0260*/  IMAD.MOV.U32 R17, RZ, RZ, R18 ;  /* 0x000000ffff117224 */ /* 0x000fe200078e0012 */
[----:B------:R-:W-:Y:S01]  /*0270*/  IABS R18, R15 ;  /* 0x0000000f00127213 */ /* 0x000fe20000000000 */
[----:B------:R-:W-:Y:S02]  /*0280*/  IMAD R23, R23, R8, RZ ;  /* 0x0000000817177224 */ /* 0x000fe400078e02ff */
[----:B------:R-:W-:Y:S01]  /*0290*/  IMAD.HI.U32 R16, R16, R17, RZ ;  /* 0x0000001110107227 */ /* 0x000fe200078e00ff */
[----:B------:R-:W3:Y:S01]  /*02a0*/  I2F.RP R11, R4 ;  /* 0x00000004000b7306 */ /* 0x000ee20000209400 */
[----:B------:R-:W-:-:S02]  /*02b0*/  IADD3 R20, PT, PT, RZ, -R18, RZ ;  /* 0x80000012ff147210 */ /* 0x000fc40007ffe0ff */
[----:B------:R-:W-:Y:S02]  /*02c0*/  IMAD.MOV R21, RZ, RZ, -R16 ;  /* 0x000000ffff157224 */ /* 0x000fe400078e0a10 */
[----:B------:R-:W-:-:S03]  /*02d0*/  IMAD.HI.U32 R6, R7, R23, R6 ;  /* 0x0000001707067227 */ /* 0x000fc600078e0006 */
[----:B-1----:R-:W1:Y:S01]  /*02e0*/  MUFU.RCP R9, R9 ;  /* 0x0000000900097308 */ /* 0x002e620000001000 */
[--C-:B------:R-:W-:Y:S02]  /*02f0*/  IMAD R21, R10, R21, R17.reuse ;  /* 0x000000150a157224 */ /* 0x100fe400078e0211 */
[----:B------:R-:W-:Y:S01]  /*0300*/  IMAD.HI.U32 R18, R6, R17, RZ ;  /* 0x0000001106127227 */ /* 0x000fe200078e00ff */
[----:B------:R-:W-:Y:S02]  /*0310*/  LOP3.LUT R6, R0, R3, RZ, 0x3c, !PT ;  /* 0x0000000300067212 */ /* 0x000fe400078e3cff */
[----:B------:R-:W-:Y:S01]  /*0320*/  ISETP.GT.U32.AND P5, PT, R10, R21, PT ;  /* 0x000000150a00720c */ /* 0x000fe20003fa4070 */
[----:B--2---:R-:W-:Y:S01]  /*0330*/  VIADD R7, R19, 0xffffffe ;  /* 0x0ffffffe13077836 */ /* 0x004fe20000000000 */
[----:B---3--:R-:W2:Y:S01]  /*0340*/  MUFU.RCP R11, R11 ;  /* 0x0000000b000b7308 */ /* 0x008ea20000001000 */
[----:B------:R-:W-:Y:S01]  /*0350*/  IMAD R19, R18, R20, R17 ;  /* 0x0000001412137224 */ /* 0x000fe200078e0211 */
[----:B------:R-:W-:Y:S01]  /*0360*/  ISETP.GE.AND P1, PT, R6, RZ, PT ;  /* 0x000000ff0600720c */ /* 0x000fe20003f26270 */
[----:B------:R-:W-:Y:S01]  /*0370*/  IMAD.MOV.U32 R6, RZ, RZ, RZ ;  /* 0x000000ffff067224 */ /* 0x000fe200078e00ff */
[----:B------:R-:W-:-:S02]  /*0380*/  IABS R20, R13 ;  /* 0x0000000d00147213 */ /* 0x000fc40000000000 */
[----:B------:R-:W-:Y:S02]  /*0390*/  ISETP.GT.U32.AND P0, PT, R8, R19, PT ;  /* 0x000000130800720c */ /* 0x000fe40003f04070 */
[----:B------:R-:W3:Y:S01]  /*03a0*/  F2I.FTZ.U32.TRUNC.NTZ R7, R7 ;  /* 0x0000000700077305 */ /* 0x000ee2000021f000 */
[----:B-1----:R-:W-:Y:S02]  /*03b0*/  VIADD R9, R9, 0xffffffe ;  /* 0x0ffffffe09097836 */ /* 0x002fe40000000000 */
[-C--:B------:R-:W-:Y:S01]  /*03c0*/  @!P5 IADD3 R21, PT, PT, R21, -R10.reuse, RZ ;  /* 0x8000000a1515d210 */ /* 0x080fe20007ffe0ff */
[----:B------:R-:W-:Y:S01]  /*03d0*/  IMAD.MOV R20, RZ, RZ, -R20 ;  /* 0x000000ffff147224 */ /* 0x000fe200078e0a14 */
[----:B------:R-:W-:Y:S02]  /*03e0*/  @!P5 IADD3 R16, PT, PT, R16, 0x1, RZ ;  /* 0x000000011010d810 */ /* 0x000fe40007ffe0ff */
[----:B------:R-:W-:Y:S01]  /*03f0*/  ISETP.GE.U32.AND P4, PT, R21, R10, PT ;  /* 0x0000000a1500720c */ /* 0x000fe20003f86070 */
[----:B------:R-:W1:Y:S01]  /*0400*/  F2I.FTZ.U32.TRUNC.NTZ R9, R9 ;  /* 0x0000000900097305 */ /* 0x000e62000021f000 */
[----:B------:R-:W-:Y:S01]  /*0410*/  ISETP.NE.AND P5, PT, R3, RZ, PT ;  /* 0x000000ff0300720c */ /* 0x000fe20003fa5270 */
[----:B--2---:R-:W-:Y:S01]  /*0420*/  VIADD R11, R11, 0xffffffe ;  /* 0x0ffffffe0b0b7836 */ /* 0x004fe20000000000 */
[----:B------:R-:W-:Y:S01]  /*0430*/  LOP3.LUT R10, R0, R15, RZ, 0x3c, !PT ;  /* 0x0000000f000a7212 */ /* 0x000fe200078e3cff */
[----:B------:R-:W-:-:S02]  /*0440*/  @!P0 IMAD.IADD R19, R19, 0x1, -R8 ;  /* 0x0000000113138824 */ /* 0x000fc400078e0a08 */
[----:B------:R-:W-:Y:S01]  /*0450*/  @!P0 VIADD R18, R18, 0x1 ;  /* 0x0000000112128836 */ /* 0x000fe20000000000 */
[----:B---3--:R-:W-:Y:S01]  /*0460*/  IADD3 R21, PT, PT, RZ, -R7, RZ ;  /* 0x80000007ff157210 */ /* 0x008fe20007ffe0ff */
[----:B------:R-:W2:Y:S01]  /*0470*/  F2I.FTZ.U32.TRUNC.NTZ R11, R11 ;  /* 0x0000000b000b7305 */ /* 0x000ea2000021f000 */
[----:B------:R-:W-:Y:S01]  /*0480*/  ISETP.GE.U32.AND P2, PT, R19, R8, PT ;  /* 0x000000081300720c */ /* 0x000fe20003f46070 */
[----:B------:R-:W-:Y:S01]  /*0490*/  IMAD.MOV.U32 R8, RZ, RZ, RZ ;  /* 0x000000ffff087224 */ /* 0x000fe200078e00ff */
[----:B------:R-:W-:Y:S01]  /*04a0*/  ISETP.GE.AND P3, PT, R10, RZ, PT ;  /* 0x000000ff0a00720c */ /* 0x000fe20003f66270 */
[----:B------:R-:W-:Y:S01]  /*04b0*/  IMAD R19, R21, R14, RZ ;  /* 0x0000000e15137224 */ /* 0x000fe200078e02ff */
[----:B------:R-:W-:Y:S02]  /*04c0*/  @P4 IADD3 R16, PT, PT, R16, 0x1, RZ ;  /* 0x0000000110104810 */ /* 0x000fe40007ffe0ff */
[----:B------:R-:W-:Y:S01]  /*04d0*/  ISETP.NE.AND P4, PT, R15, RZ, PT ;  /* 0x000000ff0f00720c */ /* 0x000fe20003f85270 */
[----:B------:R-:W-:Y:S01]  /*04e0*/  IMAD.HI.U32 R6, R7, R19, R6 ;  /* 0x0000001307067227 */ /* 0x000fe200078e0006 */
[----:B-1----:R-:W-:-:S03]  /*04f0*/  IADD3 R7, PT, PT, RZ, -R9, RZ ;  /* 0x80000009ff077210 */ /* 0x002fc60007ffe0ff */
[----:B------:R-:W-:Y:S01]  /*0500*/  @!P1 IMAD.MOV R16, RZ, RZ, -R16 ;  /* 0x000000ffff109224 */ /* 0x000fe200078e0a10 */
[----:B------:R-:W-:Y:S01]  /*0510*/  @!P5 LOP3.LUT R16, RZ, R3, RZ, 0x33, !PT ;  /* 0x00000003ff10d212 */ /* 0x000fe200078e33ff */
[----:B------:R-:W-:Y:S01]  /*0520*/  IMAD R7, R7, R12, RZ ;  /* 0x0000000c07077224 */ /* 0x000fe200078e02ff */
[----:B------:R-:W-:Y:S01]  /*0530*/  @P2 IADD3 R18, PT, PT, R18, 0x1, RZ ;  /* 0x0000000112122810 */ /* 0x000fe20007ffe0ff */
[----:B--2---:R-:W-:Y:S01]  /*0540*/  IMAD.MOV R19, RZ, RZ, -R11 ;  /* 0x000000ffff137224 */ /* 0x004fe200078e0a0b */
[----:B------:R-:W-:Y:S01]  /*0550*/  IABS R10, R16 ;  /* 0x00000010000a7213 */ /* 0x000fe20000000000 */
[----:B------:R-:W-:Y:S01]  /*0560*/  IMAD.HI.U32 R8, R9, R7, R8 ;  /* 0x0000000709087227 */ /* 0x000fe200078e0008 */
[----:B------:R-:W-:Y:S02]  /*0570*/  @!P3 IADD3 R18, PT, PT, -R18, RZ, RZ ;  /* 0x000000ff1212b210 */ /* 0x000fe40007ffe1ff */
[----:B------:R-:W-:Y:S01]  /*0580*/  MOV R7, R10 ;  /* 0x0000000a00077202 */ /* 0x000fe20000000f00 */
[----:B------:R-:W-:Y:S01]  /*0590*/  HFMA2 R10, -RZ, RZ, 0, 0 ;  /* 0x00000000ff0a7431 */ /* 0x000fe200000001ff */
[----:B------:R-:W-:Y:S01]  /*05a0*/  @!P4 LOP3.LUT R18, RZ, R15, RZ, 0x33, !PT ;  /* 0x0000000fff12c212 */ /* 0x000fe200078e33ff */
[----:B------:R-:W-:-:S02]  /*05b0*/  IMAD R9, R19, R4, RZ ;  /* 0x0000000413097224 */ /* 0x000fc400078e02ff */
[----:B------:R-:W-:Y:S01]  /*05c0*/  IMAD.HI.U32 R6, R6, R7, RZ ;  /* 0x0000000706067227 */ /* 0x000fe200078e00ff */
[----:B------:R-:W-:Y:S02]  /*05d0*/  IABS R15, R18 ;  /* 0x00000012000f7213 */ /* 0x000fe40000000000 */
[----:B------:R-:W-:Y:S01]  /*05e0*/  ISETP.GE.AND P6, PT, R18, RZ, PT ;  /* 0x000000ff1200720c */ /* 0x000fe20003fc6270 */
[----:B------:R-:W-:-:S04]  /*05f0*/  IMAD.HI.U32 R8, R8, R17, RZ ;  /* 0x0000001108087227 */ /* 0x000fc800078e00ff */
[----:B------:R-:W-:Y:S01]  /*0600*/  IMAD.HI.U32 R10, R11, R9, R10 ;  /* 0x000000090b0a7227 */ /* 0x000fe200078e000a */
[----:B------:R-:W-:-:S03]  /*0610*/  MOV R11, R20 ;  /* 0x00000014000b7202 */ /* 0x000fc60000000f00 */
[----:B------:R-:W-:Y:S02]  /*0620*/  IMAD.MOV R6, RZ, RZ, -R6 ;  /* 0x000000ffff067224 */ /* 0x000fe400078e0a06 */
[----:B------:R-:W-:Y:S02]  /*0630*/  IMAD.MOV.U32 R9, RZ, RZ, R15 ;  /* 0x000000ffff097224 */ /* 0x000fe400078e000f */
[----:B------:R-:W-:Y:S02]  /*0640*/  IMAD R17, R8, R11, R17 ;  /* 0x0000000b08117224 */ /* 0x000fe400078e0211 */
[----:B------:R-:W-:Y:S01]  /*0650*/  IMAD R7, R14, R6, R7 ;  /* 0x000000060e077224 */ /* 0x000fe200078e0207 */
[----:B------:R-:W-:Y:S01]  /*0660*/  LOP3.LUT R6, R0, R13, RZ, 0x3c, !PT ;  /* 0x0000000d00067212 */ /* 0x000fe200078e3cff */
[----:B------:R-:W-:Y:S01]  /*0670*/  IMAD.HI.U32 R10, R10, R9, RZ ;  /* 0x000000090a0a7227 */ /* 0x000fe200078e00ff */
[----:B------:R-:W-:Y:S02]  /*0680*/  ISETP.GT.U32.AND P2, PT, R12, R17, PT ;  /* 0x000000110c00720c */ /* 0x000fe40003f44070 */
[----:B------:R-:W-:-:S02]  /*0690*/  ISETP.GT.U32.AND P0, PT, R14, R7, PT ;  /* 0x000000070e00720c */ /* 0x000fc40003f04070 */
[----:B------:R-:W-:Y:S02]  /*06a0*/  IADD3 R10, PT, PT, -R10, RZ, RZ ;  /* 0x000000ff0a0a7210 */ /* 0x000fe40007ffe1ff */
[----:B------:R-:W-:-:S03]  /*06b0*/  ISETP.GE.AND P3, PT, R6, RZ, PT ;  /* 0x000000ff0600720c */ /* 0x000fc60003f66270 */
[----:B------:R-:W-:-:S04]  /*06c0*/  IMAD R9, R4, R10, R9 ;  /* 0x0000000a04097224 */ /* 0x000fc800078e0209 */
[----:B------:R-:W-:Y:S01]  /*06d0*/  @!P2 IMAD.IADD R17, R17, 0x1, -R12 ;  /* 0x000000011111a824 */ /* 0x000fe200078e0a0c */
[----:B------:R-:W-:Y:S02]  /*06e0*/  ISETP.GT.U32.AND P1, PT, R4, R9, PT ;  /* 0x000000090400720c */ /* 0x000fe40003f24070 */
[----:B------:R-:W-:Y:S02]  /*06f0*/  @!P0 IADD3 R7, PT, PT, R7, -R14, RZ ;  /* 0x8000000e07078210 */ /* 0x000fe40007ffe0ff */
[----:B------:R-:W-:Y:S02]  /*0700*/  ISETP.GE.U32.AND P5, PT, R17, R12, PT ;  /* 0x0000000c1100720c */ /* 0x000fe40003fa6070 */
[----:B------:R-:W-:Y:S02]  /*0710*/  ISETP.GT.U32.AND P4, PT, R14, R7, PT ;  /* 0x000000070e00720c */ /* 0x000fe40003f84070 */
[----:B------:R-:W-:Y:S02]  /*0720*/  @!P2 IADD3 R8, PT, PT, R8, 0x1, RZ ;  /* 0x000000010808a810 */ /* 0x000fe40007ffe0ff */
[----:B------:R-:W-:-:S03]  /*0730*/  ISETP.NE.AND P0, PT, R13, RZ, PT ;  /* 0x000000ff0d00720c */ /* 0x000fc60003f05270 */
[----:B------:R-:W-:Y:S01]  /*0740*/  @!P1 IMAD.IADD R9, R9, 0x1, -R4 ;  /* 0x0000000109099824 */ /* 0x000fe200078e0a04 */
[C---:B------:R-:W-:Y:S02]  /*0750*/  ISETP.GE.AND P1, PT, R16.reuse, RZ, PT ;  /* 0x000000ff1000720c */ /* 0x040fe40003f26270 */
[----:B------:R-:W-:Y:S01]  /*0760*/  IADD3 R16, PT, PT, -R16, RZ, RZ ;  /* 0x000000ff10107210 */ /* 0x000fe20007ffe1ff */
[----:B------:R-:W-:Y:S01]  /*0770*/  @P5 VIADD R8, R8, 0x1 ;  /* 0x0000000108085836 */ /* 0x000fe20000000000 */
[----:B------:R-:W-:Y:S02]  /*0780*/  ISETP.GT.U32.AND P2, PT, R4, R9, PT ;  /* 0x000000090400720c */ /* 0x000fe40003f44070 */
[----:B------:R-:W-:Y:S01]  /*0790*/  ISETP.NE.AND P5, PT, R5, RZ, PT ;  /* 0x000000ff0500720c */ /* 0x000fe20003fa5270 */
[----:B------:R-:W-:Y:S01]  /*07a0*/  IMAD R16, R3, R16, R0 ;  /* 0x0000001003107224 */ /* 0x000fe200078e0200 */
[----:B------:R-:W-:Y:S02]  /*07b0*/  @!P4 IADD3 R7, PT, PT, R7, -R14, RZ ;  /* 0x8000000e0707c210 */ /* 0x000fe40007ffe0ff */
[----:B------:R-:W-:-:S02]  /*07c0*/  ISETP.NE.AND P4, PT, R2, RZ, PT ;  /* 0x000000ff0200720c */ /* 0x000fc40003f85270 */
[----:B------:R-:W-:Y:S01]  /*07d0*/  @!P3 IADD3 R8, PT, PT, -R8, RZ, RZ ;  /* 0x000000ff0808b210 */ /* 0x000fe20007ffe1ff */
[----:B------:R-:W-:Y:S01]  /*07e0*/  IMAD.MOV.U32 R10, RZ, RZ, R7 ;  /* 0x000000ffff0a7224 */ /* 0x000fe200078e0007 */
[----:B------:R-:W-:Y:S01]  /*07f0*/  @!P0 LOP3.LUT R8, RZ, R13, RZ, 0x33, !PT ;  /* 0x0000000dff088212 */ /* 0x000fe200078e33ff */
[----:B------:R-:W1:Y:S02]  /*0800*/  LDC.64 R6, c[0x0][0x380] ;  /* 0x0000e000ff067b82 */ /* 0x000e640000000a00 */
[----:B------:R-:W-:Y:S01]  /*0810*/  @!P2 IMAD.IADD R9, R9, 0x1, -R4 ;  /* 0x000000010909a824 */ /* 0x000fe200078e0a04 */
[----:B------:R-:W-:Y:S02]  /*0820*/  @!P1 IADD3 R10, PT, PT, -R10, RZ, RZ ;  /* 0x000000ff0a0a9210 */ /* 0x000fe40007ffe1ff */
[----:B------:R-:W-:Y:S01]  /*0830*/  @!P5 LOP3.LUT R10, RZ, R5, RZ, 0x33, !PT ;  /* 0x00000005ff0ad212 */ /* 0x000fe200078e33ff */
[----:B------:R-:W-:Y:S02]  /*0840*/  @!P6 IMAD.MOV R9, RZ, RZ, -R9 ;  /* 0x000000ffff09e224 */ /* 0x000fe400078e0a09 */
[----:B------:R-:W-:-:S02]  /*0850*/  @!P4 LOP3.LUT R9, RZ, R2, RZ, 0x33, !PT ;  /* 0x00000002ff09c212 */ /* 0x000fc400078e33ff */
[----:B------:R-:W-:-:S04]  /*0860*/  IMAD R5, R8, R5, R10 ;  /* 0x0000000508057224 */ /* 0x000fc800078e020a */
[----:B------:R-:W-:-:S04]  /*0870*/  IMAD R2, R5, R2, R9 ;  /* 0x0000000205027224 */ /* 0x000fc800078e0209 */
[----:B------:R-:W-:-:S04]  /*0880*/  IMAD R3, R2, R3, R16 ;  /* 0x0000000302037224 */ /* 0x000fc800078e0210 */
[----:B-1----:R-:W-:Y:S02]  /*0890*/  IMAD.WIDE R6, R3, 0x4, R6 ;  /* 0x0000000403067825 */ /* 0x002fe400078e0206 */
[----:B------:R-:W1:Y:S04]  /*08a0*/  LDC.64 R2, c[0x0][0x388] ;  /* 0x0000e200ff027b82 */ /* 0x000e680000000a00 */
[----:B0-----:R-:W2:Y:S01]  /*08b0*/  LDG.E R7, desc[UR4][R6.64] ;  /* 0x0000000406077981 */ /* 0x001ea2000c1e1900 */
[----:B-1----:R-:W-:-:S05]  /*08c0*/  IMAD.WIDE R2, R0, 0x4, R2 ;  /* 0x0000000400027825 */ /* 0x002fca00078e0202 */
[----:B--2---:R-:W-:Y:S01]  /*08d0*/  STG.E desc[UR4][R2.64], R7 ;  /* 0x0000000702007986 */ /* 0x004fe2000c101904 */
[----:B------:R-:W-:Y:S05]  /*08e0*/  EXIT ;  /* 0x000000000000794d */ /* 0x000fea0003800000 */
.L_x_0:
[----:B------:R-:W-:-:S00]  /*08f0*/  BRA `(.L_x_0) ;  /* 0xfffffffc00fc7947 */ /* 0x000fc0000383ffff */
[----:B------:R-:W-:-:S00]  /*0900*/  NOP ;  /* 0x0000000000007918 */ /* 0x000fc00000000000 */
[----:B------:R-:W-:-:S00]  /*0910*/  NOP ;  /* 0x0000000000007918 */ /* 0x000fc00000000000 */
[----:B------:R-:W-:-:S00]  /*0920*/  NOP ;  /* 0x0000000000007918 */ /* 0x000fc00000000000 */
[----:B------:R-:W-:-:S00]  /*0930*/  NOP ;  /* 0x0000000000007918 */ /* 0x000fc00000000000 */
[----:B------:R-:W-:-:S00]  /*0940*/  NOP ;  /* 0x0000000000007918 */ /* 0x000fc00000000000 */
[----:B------:R-:W-:-:S00]  /*0950*/  NOP ;  /* 0x0000000000007918 */ /* 0x000fc00000000000 */
[----:B------:R-:W-:-:S00]  /*0960*/  NOP ;  /* 0x0000000000007918 */ /* 0x000fc00000000000 */
[----:B------:R-:W-:-:S00]  /*0970*/  NOP ;  /* 0x0000000000007918 */ /* 0x000fc00000000000 */
.L_x_697:


//--------------------- .text._ZN7cuda_nn17layer_norm_kernelEPfPKfS2_iiS0_ --------------------------
	.section	.text._ZN7cuda_nn17layer_norm_kernelEPfPKfS2_iiS0_,"ax",@progbits
	.align	128
        .global         _ZN7cuda_nn17layer_norm_kernelEPfPKfS2_iiS0_
        .type           _ZN7cuda_nn17layer_norm_kernelEPfPKfS2_iiS0_,@function
        .size           _ZN7cuda_nn17layer_norm_kernelEPfPKfS2_iiS0_,(.L_x_694 - _ZN7cuda_nn17layer_norm_kernelEPfPKfS2_iiS0_)
        .other          _ZN7cuda_nn17layer_norm_kernelEPfPKfS2_iiS0_,@"STO_CUDA_ENTRY STV_DEFAULT"
_ZN7cuda_nn17layer_norm_kernelEPfPKfS2_iiS0_:
.text._ZN7cuda_nn17layer_norm_kernelEPfPKfS2_iiS0_:
[----:B------:R-:W-:Y:S08]  /*0000*/  LDC R1, c[0x0][0x37c] ;  /* 0x0000df00ff017b82 */ /* 0x000ff00000000800 */
[----:B------:R-:W0:Y:S08]  /*0010*/  S2UR UR4, SR_CTAID.X ;  /* 0x00000000000479c3 */ /* 0x000e300000002500 */
[----:B------:R-:W0:Y:S02]  /*0020*/  LDC R0, c[0x0][0x398] ;  /* 0x0000e600ff007b82 */ /* 0x000e240000000800 */
[----:B0-----:R-:W-:-:S13]  /*0030*/  ISETP.LE.AND P0, PT, R0, UR4, PT ;  /* 0x0000000400007c0c */ /* 0x001fda000bf03270 */
[----:B------:R-:W-:Y:S05]  /*0040*/  @P0 EXIT ;  /* 0x000000000000094d */ /* 0x000fea0003800000 */
[----:B------:R-:W0:Y:S01]  /*0050*/  S2R R7, SR_TID.X ;  /* 0x0000000000077919 */ /* 0x000e220000002100 */
[----:B------:R-:W1:Y:S01]  /*0060*/  LDC R6, c[0x0][0x39c] ;  /* 0x0000e700ff067b82 */ /* 0x000e620000000800 */
[----:B------:R-:W2:Y:S01]  /*0070*/  LDCU.64 UR8, c[0x0][0x358] ;  /* 0x00006b00ff0877ac */ /* 0x000ea20008000a00 */
[----:B------:R-:W-:Y:S01]  /*0080*/  BSSY.RECONVERGENT B0, `(.L_x_1) ;  /* 0x0000010000007945 */ /* 0x000fe20003800200 */
[----:B------:R-:W-:-:S05]  /*0090*/  IMAD.MOV.U32 R3, RZ, RZ, RZ ;  /* 0x000000ffff037224 */ /* 0x000fca00078e00ff */
[----:B------:R-:W3:Y:S01]  /*00a0*/  LDC.64 R4, c[0x0][0x380] ;  /* 0x0000e000ff047b82 */ /* 0x000ee20000000a00 */
[----:B-1----:R-:W-:Y:S01]  /*00b0*/  IMAD R2, R6, UR4, RZ ;  /* 0x0000000406027c24 */ /* 0x002fe2000f8e02ff */
[----:B0-----:R-:W-:-:S03]  /*00c0*/  ISETP.GE.AND P0, PT, R7, R6, PT ;  /* 0x000000060700720c */ /* 0x001fc60003f06270 */
[----:B---3--:R-:W-:-:S10]  /*00d0*/  IMAD.WIDE R4, R2, 0x4, R4 ;  /* 0x0000000402047825 */ /* 0x008fd400078e0204 */
[----:B--2---:R-:W-:Y:S05]  /*00e0*/  @P0 BRA `(.L_x_2) ;  /* 0x0000000000240947 */ /* 0x004fea0003800000 */
[----:B------:R-:W0:Y:S01]  /*00f0*/  LDC R0, c[0x0][0x360] ;  /* 0x0000d800ff007b82 */ /* 0x000e220000000800 */
[----:B------:R-:W-:Y:S02]  /*0100*/  IMAD.MOV.U32 R3, RZ, RZ, RZ ;  /* 0x000000ffff037224 */ /* 0x000fe400078e00ff */
[----:B------:R-:W-:-:S07]  /*0110*/  IMAD.MOV.U32 R11, RZ, RZ, R7 ;  /* 0x000000ffff0b7224 */ /* 0x000fce00078e0007 */
.L_x_3:
[----:B------:R-:W-:-:S06]  /*0120*/  IMAD.WIDE R8, R11, 0x4, R4 ;  /* 0x000000040b087825 */ /* 0x000fcc00078e0204 */
[----:B------:R-:W2:Y:S01]  /*0130*/  LDG.E R8, desc[UR8][R8.64] ;  /* 0x0000000808087981 */ /* 0x000ea2000c1e1900 */
[----:B0-----:R-:W-:-:S05]  /*0140*/  IMAD.IADD R11, R0, 0x1, R11 ;  /* 0x00000001000b7824 */ /* 0x001fca00078e020b */
[----:B------:R-:W-:Y:S01]  /*0150*/  ISETP.GE.AND P0, PT, R11, R6, PT ;  /* 0x000000060b00720c */ /* 0x000fe20003f06270 */
[----:B--2---:R-:W-:-:S12]  /*0160*/  FADD R3, R8, R3 ;  /* 0x0000000308037221 */ /* 0x004fd80000000000 */
[----:B------:R-:W-:Y:S05]  /*0170*/  @!P0 BRA `(.L_x_3) ;  /* 0xfffffffc00e88947 */ /* 0x000fea000383ffff */
.L_x_2:
[----:B------:R-:W-:Y:S05]  /*0180*/  BSYNC.RECONVERGENT B0 ;  /* 0x0000000000007941 */ /* 0x000fea0003800200 */
.L_x_1:
[----:B------:R-:W0:Y:S01]  /*0190*/  S2UR UR5, SR_CgaCtaId ;  /* 0x00000000000579c3 */ /* 0x000e220000008800 */
[----:B------:R-:W-:Y:S01]  /*01a0*/  UMOV UR4, 0x400 ;  /* 0x0000040000047882 */ /* 0x000fe20000000000 */
[----:B------:R-:W1:Y:S02]  /*01b0*/  LDCU UR6, c[0x0][0x360] ;  /* 0x00006c00ff0677ac */ /* 0x000e640008000800 */
[----:B-1----:R-:W-:Y:S02]  /*01c0*/  UISETP.GE.U32.AND UP0, UPT, UR6, 0x2, UPT ;  /* 0x000000020600788c */ /* 0x002fe4000bf06070 */
[----:B0-----:R-:W-:-:S06]  /*01d0*/  ULEA UR4, UR5, UR4, 0x18 ;  /* 0x0000000405047291 */ /* 0x001fcc000f8ec0ff */
[----:B------:R-:W-:-:S05]  /*01e0*/  LEA R8, R7, UR4, 0x2 ;  /* 0x0000000407087c11 */ /* 0x000fca000f8e10ff */
[----:B------:R0:W-:Y:S01]  /*01f0*/  STS [R8], R3 ;  /* 0x0000000308007388 */ /* 0x0001e20000000800 */
[----:B------:R-:W-:Y:S06]  /*0200*/  BAR.SYNC.DEFER_BLOCKING 0x0 ;  /* 0x0000000000007b1d */ /* 0x000fec0000010000 */
[----:B------:R-:W-:Y:S05]  /*0210*/  BRA.U !UP0, `(.L_x_4) ;  /* 0x0000000108307547 */ /* 0x000fea000b800000 */
[----:B------:R-:W-:-:S07]  /*0220*/  IMAD.U32 R0, RZ, RZ, UR6 ;  /* 0x00000006ff007e24 */ /* 0x000fce000f8e00ff */
.L_x_5:
[----:B------:R-:W-:-:S04]  /*0230*/  SHF.R.U32.HI R10, RZ, 0x1, R0 ;  /* 0x00000001ff0a7819 */ /* 0x000fc80000011600 */
[----:B------:R-:W-:-:S13]  /*0240*/  ISETP.GE.U32.AND P0, PT, R7, R10, PT ;  /* 0x0000000a0700720c */ /* 0x000fda0003f06070 */
[----:B0-----:R-:W-:Y:S01]  /*0250*/  @!P0 LEA R3, R10, R8, 0x2 ;  /* 0x000000080a038211 */ /* 0x001fe200078e10ff */
[----:B------:R-:W-:Y:S05]  /*0260*/  @!P0 LDS R6, [R8] ;  /* 0x0000000008068984 */ /* 0x000fea0000000800 */
[----:B------:R-:W0:Y:S02]  /*0270*/  @!P0 LDS R3, [R3] ;  /* 0x0000000003038984 */ /* 0x000e240000000800 */
[----:B0-----:R-:W-:-:S05]  /*0280*/  @!P0 FADD R9, R3, R6 ;  /* 0x0000000603098221 */ /* 0x001fca0000000000 */
[----:B------:R1:W-:Y:S01]  /*0290*/  @!P0 STS [R8], R9 ;  /* 0x0000000908008388 */ /* 0x0003e20000000800 */
[----:B------:R-:W-:Y:S01]  /*02a0*/  BAR.SYNC.DEFER_BLOCKING 0x0 ;  /* 0x0000000000007b1d */ /* 0x000fe20000010000 */
[----:B------:R-:W-:Y:S01]  /*02b0*/  ISETP.GT.U32.AND P0, PT, R0, 0x3, PT ;  /* 0x000000030000780c */ /* 0x000fe20003f04070 */
[----:B------:R-:W-:-:S12]  /*02c0*/  IMAD.MOV.U32 R0, RZ, RZ, R10 ;  /* 0x000000ffff007224 */ /* 0x000fd800078e000a */
[----:B-1----:R-:W-:Y:S05]  /*02d0*/  @P0 BRA `(.L_x_5) ;  /* 0xfffffffc00d40947 */ /* 0x002fea000383ffff */
.L_x_4:
[----:B------:R-:W1:Y:S01]  /*02e0*/  S2UR UR5, SR_CgaCtaId ;  /* 0x00000000000579c3 */ /* 0x000e620000008800 */
[----:B------:R-:W-:Y:S02]  /*02f0*/  UMOV UR4, 0x400 ;  /* 0x0000040000047882 */ /* 0x000fe40000000000 */
[----:B-1----:R-:W-:Y:S01]  /*0300*/  ULEA UR4, UR5, UR4, 0x18 ;  /* 0x0000000405047291 */ /* 0x002fe2000f8ec0ff */
[----:B------:R-:W0:Y:S08]  /*0310*/  LDCU UR5, c[0x0][0x39c] ;  /* 0x00007380ff0577ac */ /* 0x000e300008000800 */
[----:B------:R-:W1:Y:S01]  /*0320*/  LDS R0, [UR4] ;  /* 0x00000004ff007984 */ /* 0x000e620008000800 */
[----:B0-----:R-:W-:-:S02]  /*0330*/  I2FP.F32.S32 R3, UR5 ;  /* 0x0000000500037c45 */ /* 0x001fc40008201400 */
[----:B------:R-:W-:Y:S02]  /*0340*/  ISETP.GE.AND P2, PT, R7, UR5, PT ;  /* 0x0000000507007c0c */ /* 0x000fe4000bf46270 */
[----:B------:R-:W0:Y:S02]  /*0350*/  MUFU.RCP R6, R3 ;  /* 0x0000000300067308 */ /* 0x000e240000001000 */
[----:B0-----:R-:W-:-:S04]  /*0360*/  FFMA R9, -R3, R6, 1 ;  /* 0x3f80000003097423 */ /* 0x001fc80000000106 */
[----:B------:R-:W-:Y:S02]  /*0370*/  FFMA R9, R6, R9, R6 ;  /* 0x0000000906097223 */ /* 0x000fe40000000006 */
[----:B-1----:R-:W0:Y:S02]  /*0380*/  FCHK P0, R0, R3 ;  /* 0x0000000300007302 */ /* 0x002e240000000000 */
[----:B------:R-:W-:-:S04]  /*0390*/  FFMA R6, R0, R9, RZ ;  /* 0x0000000900067223 */ /* 0x000fc800000000ff */
[----:B------:R-:W-:-:S04]  /*03a0*/  FFMA R10, -R3, R6, R0 ;  /* 0x00000006030a7223 */ /* 0x000fc80000000100 */
[----:B------:R-:W-:Y:S01]  /*03b0*/  FFMA R6, R9, R10, R6 ;  /* 0x0000000a09067223 */ /* 0x000fe20000000006 */
[----:B0-----:R-:W-:Y:S06]  /*03c0*/  @!P0 BRA `(.L_x_6) ;  /* 0x00000000000c8947 */ /* 0x001fec0003800000 */
[----:B------:R-:W-:-:S07]  /*03d0*/  MOV R10, 0x3f0 ;  /* 0x000003f0000a7802 */ /* 0x000fce0000000f00 */
[----:B------:R-:W-:Y:S05]  /*03e0*/  CALL.REL.NOINC `($__internal_2_$__cuda_sm3x_div_rn_noftz_f32_slowpath) ;  /* 0x0000000800a87944 */ /* 0x000fea0003c00000 */
[----:B------:R-:W-:-:S07]  /*03f0*/  IMAD.MOV.U32 R6, RZ, RZ, R0 ;  /* 0x000000ffff067224 */ /* 0x000fce00078e0000 */
.L_x_6:
[----:B------:R-:W0:Y:S01]  /*0400*/  LDCU UR4, c[0x0][0x39c] ;  /* 0x00007380ff0477ac */ /* 0x000e220008000800 */
[----:B------:R-:W-:Y:S01]  /*0410*/  BSSY.RECONVERGENT B0, `(.L_x_7) ;  /* 0x000000c000007945 */ /* 0x000fe20003800200 */
[----:B------:R-:W-:-:S03]  /*0420*/  IMAD.MOV.U32 R9, RZ, RZ, RZ ;  /* 0x000000ffff097224 */ /* 0x000fc600078e00ff */
[----:B------:R-:W-:Y:S05]  /*0430*/  @P2 BRA `(.L_x_8) ;  /* 0x0000000000242947 */ /* 0x000fea0003800000 */
[----:B------:R-:W-:Y:S02]  /*0440*/  IMAD.MOV.U32 R9, RZ, RZ, RZ ;  /* 0x000000ffff097224 */ /* 0x000fe400078e00ff */
[----:B------:R-:W-:-:S07]  /*0450*/  IMAD.MOV.U32 R13, RZ, RZ, R7 ;  /* 0x000000ffff0d7224 */ /* 0x000fce00078e0007 */
.L_x_9:
[----:B------:R-:W-:-:S06]  /*0460*/  IMAD.WIDE R10, R13, 0x4, R4 ;  /* 0x000000040d0a7825 */ /* 0x000fcc00078e0204 */
[----:B------:R-:W2:Y:S01]  /*0470*/  LDG.E R11, desc[UR8][R10.64] ;  /* 0x000000080a0b7981 */ /* 0x000ea2000c1e1900 */
[----:B------:R-:W-:-:S04]  /*0480*/  IADD3 R13, PT, PT, R13, UR6, RZ ;  /* 0x000000060d0d7c10 */ /* 0x000fc8000fffe0ff */
[----:B0-----:R-:W-:Y:S01]  /*0490*/  ISETP.GE.AND P0, PT, R13, UR4, PT ;  /* 0x000000040d007c0c */ /* 0x001fe2000bf06270 */
[----:B--2---:R-:W-:-:S04]  /*04a0*/  FADD R0, R11, -R6 ;  /* 0x800000060b007221 */ /* 0x004fc80000000000 */
[----:B------:R-:W-:-:S08]  /*04b0*/  FFMA R9, R0, R0, R9 ;  /* 0x0000000000097223 */ /* 0x000fd00000000009 */
[----:B------:R-:W-:Y:S05]  /*04c0*/  @!P0 BRA `(.L_x_9) ;  /* 0xfffffffc00e48947 */ /* 0x000fea000383ffff */
.L_x_8:
[----:B0-----:R-:W-:Y:S05]  /*04d0*/  BSYNC.RECONVERGENT B0 ;  /* 0x0000000000007941 */ /* 0x001fea0003800200 */
.L_x_7:
[----:B------:R0:W-:Y:S01]  /*04e0*/  STS [R8], R9 ;  /* 0x0000000908007388 */ /* 0x0001e20000000800 */
[----:B------:R-:W-:Y:S01]  /*04f0*/  UISETP.GE.U32.AND UP0, UPT, UR6, 0x2, UPT ;  /* 0x000000020600788c */ /* 0x000fe2000bf06070 */
[----:B------:R-:W-:Y:S08]  /*0500*/  BAR.SYNC.DEFER_BLOCKING 0x0 ;  /* 0x0000000000007b1d */ /* 0x000ff00000010000 */
[----:B0-----:R-:W-:Y:S05]  /*0510*/  BRA.U !UP0, `(.L_x_10) ;  /* 0x0000000108307547 */ /* 0x001fea000b800000 */
[----:B------:R-:W-:-:S07]  /*0520*/  IMAD.U32 R0, RZ, RZ, UR6 ;  /* 0x00000006ff007e24 */ /* 0x000fce000f8e00ff */
.L_x_11:
[----:B------:R-:W-:-:S04]  /*0530*/  SHF.R.U32.HI R12, RZ, 0x1, R0 ;  /* 0x00000001ff0c7819 */ /* 0x000fc80000011600 */
[----:B------:R-:W-:-:S13]  /*0540*/  ISETP.GE.U32.AND P0, PT, R7, R12, PT ;  /* 0x0000000c0700720c */ /* 0x000fda0003f06070 */
[----:B------:R-:W-:Y:S01]  /*0550*/  @!P0 IMAD R9, R12, 0x4, R8 ;  /* 0x000000040c098824 */ /* 0x000fe200078e0208 */
[----:B------:R-:W-:Y:S05]  /*0560*/  @!P0 LDS R10, [R8] ;  /* 0x00000000080a8984 */ /* 0x000fea0000000800 */
[----:B------:R-:W0:Y:S02]  /*0570*/  @!P0 LDS R9, [R9] ;  /* 0x0000000009098984 */ /* 0x000e240000000800 */
[----:B0-----:R-:W-:-:S05]  /*0580*/  @!P0 FADD R11, R9, R10 ;  /* 0x0000000a090b8221 */ /* 0x001fca0000000000 */
[----:B------:R0:W-:Y:S01]  /*0590*/  @!P0 STS [R8], R11 ;  /* 0x0000000b08008388 */ /* 0x0001e20000000800 */
[----:B------:R-:W-:Y:S01]  /*05a0*/  BAR.SYNC.DEFER_BLOCKING 0x0 ;  /* 0x0000000000007b1d */ /* 0x000fe20000010000 */
[----:B------:R-:W-:Y:S01]  /*05b0*/  ISETP.GT.U32.AND P0, PT, R0, 0x3, PT ;  /* 0x000000030000780c */ /* 0x000fe20003f04070 */
[----:B------:R-:W-:-:S12]  /*05c0*/  IMAD.MOV.U32 R0, RZ, RZ, R12 ;  /* 0x000000ffff007224 */ /* 0x000fd800078e000c */
[----:B0-----:R-:W-:Y:S05]  /*05d0*/  @P0 BRA `(.L_x_11) ;  /* 0xfffffffc00d40947 */ /* 0x001fea000383ffff */
.L_x_10:
[----:B------:R-:W0:Y:S01]  /*05e0*/  S2UR UR5, SR_CgaCtaId ;  /* 0x00000000000579c3 */ /* 0x000e220000008800 */
[----:B------:R-:W-:Y:S01]  /*05f0*/  UMOV UR4, 0x400 ;  /* 0x0000040000047882 */ /* 0x000fe20000000000 */
[----:B------:R-:W1:Y:S02]  /*0600*/  MUFU.RCP R0, R3 ;  /* 0x0000000300007308 */ /* 0x000e640000001000 */
[----:B-1----:R-:W-:-:S04]  /*0610*/  FFMA R9, -R3, R0, 1 ;  /* 0x3f80000003097423 */ /* 0x002fc80000000100 */
[----:B------:R-:W-:Y:S01]  /*0620*/  FFMA R0, R0, R9, R0 ;  /* 0x0000000900007223 */ /* 0x000fe20000000000 */
[----:B0-----:R-:W-:-:S09]  /*0630*/  ULEA UR4, UR5, UR4, 0x18 ;  /* 0x0000000405047291 */ /* 0x001fd2000f8ec0ff */
[----:B------:R-:W0:Y:S02]  /*0640*/  LDS R8, [UR4] ;  /* 0x00000004ff087984 */ /* 0x000e240008000800 */
[----:B------:R-:W1:Y:S02]  /*0650*/  LDCU UR4, c[0x0][0x39c] ;  /* 0x00007380ff0477ac */ /* 0x000e640008000800 */
[----:B-1----:R-:W-:Y:S01]  /*0660*/  ISETP.GE.AND P2, PT, R7, UR4, PT ;  /* 0x0000000407007c0c */ /* 0x002fe2000bf46270 */
[----:B0-----:R-:W0:Y:S01]  /*0670*/  FCHK P0, R8, R3 ;  /* 0x0000000308007302 */ /* 0x001e220000000000 */
[----:B------:R-:W-:-:S04]  /*0680*/  FFMA R9, R0, R8, RZ ;  /* 0x0000000800097223 */ /* 0x000fc800000000ff */
[----:B------:R-:W-:-:S04]  /*0690*/  FFMA R10, -R3, R9, R8 ;  /* 0x00000009030a7223 */ /* 0x000fc80000000108 */
[----:B------:R-:W-:Y:S01]  /*06a0*/  FFMA R0, R0, R10, R9 ;  /* 0x0000000a00007223 */ /* 0x000fe20000000009 */
[----:B0-----:R-:W-:Y:S06]  /*06b0*/  @!P0 BRA `(.L_x_12) ;  /* 0x00000000000c8947 */ /* 0x001fec0003800000 */
[----:B------:R-:W-:Y:S01]  /*06c0*/  IMAD.MOV.U32 R0, RZ, RZ, R8 ;  /* 0x000000ffff007224 */ /* 0x000fe200078e0008 */
[----:B------:R-:W-:-:S07]  /*06d0*/  MOV R10, 0x6f0 ;  /* 0x000006f0000a7802 */ /* 0x000fce0000000f00 */
[----:B------:R-:W-:Y:S05]  /*06e0*/  CALL.REL.NOINC `($__internal_2_$__cuda_sm3x_div_rn_noftz_f32_slowpath) ;  /* 0x0000000400e87944 */ /* 0x000fea0003c00000 */
.L_x_12:
[----:B------:R-:W-:-:S04]  /*06f0*/  FADD R3, R0, 9.9999997473787516356e-06 ;  /* 0x3727c5ac00037421 */ /* 0x000fc80000000000 */
[----:B------:R-:W-:Y:S01]  /*0700*/  VIADD R0, R3, 0xf3000000 ;  /* 0xf300000003007836 */ /* 0x000fe20000000000 */
[----:B------:R0:W1:Y:S04]  /*0710*/  MUFU.RSQ R8, R3 ;  /* 0x0000000300087308 */ /* 0x0000680000001400 */
[----:B------:R-:W-:-:S13]  /*0720*/  ISETP.GT.U32.AND P0, PT, R0, 0x727fffff, PT ;  /* 0x727fffff0000780c */ /* 0x000fda0003f04070 */
[----:B01----:R-:W-:Y:S05]  /*0730*/  @!P0 BRA `(.L_x_13) ;  /* 0x0000000000108947 */ /* 0x003fea0003800000 */
[----:B------:R-:W-:-:S07]  /*0740*/  MOV R10, 0x760 ;  /* 0x00000760000a7802 */ /* 0x000fce0000000f00 */
[----:B------:R-:W-:Y:S05]  /*0750*/  CALL.REL.NOINC `($__internal_1_$__cuda_sm20_sqrt_rn_f32_slowpath) ;  /* 0x0000000400707944 */ /* 0x000fea0003c00000 */
[----:B------:R-:W-:Y:S01]  /*0760*/  MOV R0, R3 ;  /* 0x0000000300007202 */ /* 0x000fe20000000f00 */
[----:B------:R-:W-:Y:S06]  /*0770*/  BRA `(.L_x_14) ;  /* 0x0000000000107947 */ /* 0x000fec0003800000 */
.L_x_13:
[----:B------:R-:W-:Y:S01]  /*0780*/  FMUL.FTZ R0, R3, R8 ;  /* 0x0000000803007220 */ /* 0x000fe20000410000 */
[----:B------:R-:W-:-:S03]  /*0790*/  FMUL.FTZ R8, R8, 0.5 ;  /* 0x3f00000008087820 */ /* 0x000fc60000410000 */
[----:B------:R-:W-:-:S04]  /*07a0*/  FFMA R3, -R0, R0, R3 ;  /* 0x0000000000037223 */ /* 0x000fc80000000103 */
[----:B------:R-:W-:-:S07]  /*07b0*/  FFMA R0, R3, R8, R0 ;  /* 0x0000000803007223 */ /* 0x000fce0000000000 */
.L_x_14:
[----:B------:R-:W-:Y:S05]  /*07c0*/  @P2 EXIT ;  /* 0x000000000000294d */ /* 0x000fea0003800000 */
[----:B------:R-:W-:Y:S01]  /*07d0*/  VIADD R3, R0, 0x1800000 ;  /* 0x0180000000037836 */ /* 0x000fe20000000000 */
[----:B------:R-:W0:Y:S01]  /*07e0*/  LDC.64 R8, c[0x0][0x388] ;  /* 0x0000e200ff087b82 */ /* 0x000e220000000a00 */
[----:B------:R-:W1:Y:S03]  /*07f0*/  LDCU UR7, c[0x0][0x39c] ;  /* 0x00007380ff0777ac */ /* 0x000e660008000800 */
[----:B------:R-:W-:Y:S01]  /*0800*/  LOP3.LUT R3, R3, 0x7f800000, RZ, 0xc0, !PT ;  /* 0x7f80000003037812 */ /* 0x000fe200078ec0ff */
[----:B------:R-:W2:Y:S03]  /*0810*/  LDCU.64 UR4, c[0x0][0x3a0] ;  /* 0x00007400ff0477ac */ /* 0x000ea60008000a00 */
[----:B------:R-:W3:Y:S01]  /*0820*/  LDC.64 R10, c[0x0][0x390] ;  /* 0x0000e400ff0a7b82 */ /* 0x000ee20000000a00 */
[----:B------:R-:W-:-:S13]  /*0830*/  ISETP.GT.U32.AND P0, PT, R3, 0x1ffffff, PT ;  /* 0x01ffffff0300780c */ /* 0x000fda0003f04070 */
[----:B-1----:R-:W-:Y:S05]  /*0840*/  @P0 BRA `(.L_x_15) ;  /* 0x00000000000c0947 */ /* 0x002fea0003800000 */
[----:B------:R-:W-:-:S07]  /*0850*/  MOV R12, 0x870 ;  /* 0x00000870000c7802 */ /* 0x000fce0000000f00 */
[----:B0-23--:R-:W-:Y:S05]  /*0860*/  CALL.REL.NOINC `($__internal_0_$__cuda_sm20_rcp_rn_f32_slowpath) ;  /* 0x0000000000607944 */ /* 0x00dfea0003c00000 */
[----:B------:R-:W-:Y:S05]  /*0870*/  BRA `(.L_x_16) ;  /* 0x0000000000107947 */ /* 0x000fea0003800000 */
.L_x_15:
[----:B------:R-:W1:Y:S02]  /*0880*/  MUFU.RCP R3, R0 ;  /* 0x0000000000037308 */ /* 0x000e640000001000 */
[----:B-1----:R-:W-:-:S04]  /*0890*/  FFMA R12, R3, R0, -1 ;  /* 0xbf800000030c7423 */ /* 0x002fc80000000000 */
[----:B------:R-:W-:-:S04]  /*08a0*/  FADD.FTZ R12, -R12, -RZ ;  /* 0x800000ff0c0c7221 */ /* 0x000fc80000010100 */
[----:B------:R-:W-:-:S07]  /*08b0*/  FFMA R3, R3, R12, R3 ;  /* 0x0000000c03037223 */ /* 0x000fce0000000003 */
.L_x_16:
[----:B------:R-:W-:-:S04]  /*08c0*/  IMAD.WIDE R16, R7, 0x4, R4 ;  /* 0x0000000407107825 */ /* 0x000fc800078e0204 */
[C---:B0-----:R-:W-:Y:S02]  /*08d0*/  IMAD.WIDE R14, R7.reuse, 0x4, R8 ;  /* 0x00000004070e7825 */ /* 0x041fe400078e0208 */
[----:B------:R-:W4:Y:S02]  /*08e0*/  LDG.E R17, desc[UR8][R16.64] ;  /* 0x0000000810117981 */ /* 0x000f24000c1e1900 */
[----:B---3--:R-:W-:Y:S02]  /*08f0*/  IMAD.WIDE R18, R7, 0x4, R10 ;  /* 0x0000000407127825 */ /* 0x008fe400078e020a */
[----:B------:R-:W3:Y:S04]  /*0900*/  LDG.E R14, desc[UR8][R14.64] ;  /* 0x000000080e0e7981 */ /* 0x000ee8000c1e1900 */
[----:B------:R-:W3:Y:S01]  /*0910*/  LDG.E R19, desc[UR8][R18.64] ;  /* 0x0000000812137981 */ /* 0x000ee2000c1e1900 */
[----:B-1----:R-:W-:-:S02]  /*0920*/  SHF.R.S32.HI R13, RZ, 0x1f, R7 ;  /* 0x0000001fff0d7819 */ /* 0x002fc40000011407 */
[----:B------:R-:W-:Y:S01]  /*0930*/  IADD3 R20, P0, PT, R2, R7, RZ ;  /* 0x0000000702147210 */ /* 0x000fe20007f1e0ff */
[----:B------:R-:W-:-:S03]  /*0940*/  VIADD R7, R7, UR6 ;  /* 0x0000000607077c36 */ /* 0x000fc60008000000 */
[----:B------:R-:W-:Y:S02]  /*0950*/  LEA.HI.X.SX32 R13, R2, R13, 0x1, P0 ;  /* 0x0000000d020d7211 */ /* 0x000fe400000f0eff */
[----:B--2---:R-:W-:-:S04]  /*0960*/  LEA R12, P0, R20, UR4, 0x2 ;  /* 0x00000004140c7c11 */ /* 0x004fc8000f8010ff */
[----:B------:R-:W-:Y:S02]  /*0970*/  LEA.HI.X R13, R20, UR5, R13, 0x2, P0 ;  /* 0x00000005140d7c11 */ /* 0x000fe400080f140d */
[----:B------:R-:W-:Y:S01]  /*0980*/  ISETP.GE.AND P0, PT, R7, UR7, PT ;  /* 0x0000000707007c0c */ /* 0x000fe2000bf06270 */
[----:B----4-:R-:W-:-:S04]  /*0990*/  FADD R0, R17, -R6 ;  /* 0x8000000611007221 */ /* 0x010fc80000000000 */
[----:B------:R-:W-:-:S04]  /*09a0*/  FMUL R21, R3, R0 ;  /* 0x0000000003157220 */ /* 0x000fc80000400000 */
[----:B---3--:R-:W-:-:S05]  /*09b0*/  FFMA R21, R14, R21, R19 ;  /* 0x000000150e157223 */ /* 0x008fca0000000013 */
[----:B------:R1:W-:Y:S01]  /*09c0*/  STG.E desc[UR8][R12.64], R21 ;  /* 0x000000150c007986 */ /* 0x0003e2000c101908 */
[----:B------:R-:W-:Y:S05]  /*09d0*/  @!P0 BRA `(.L_x_16) ;  /* 0xfffffffc00b88947 */ /* 0x000fea000383ffff */
[----:B------:R-:W-:Y:S05]  /*09e0*/  EXIT ;  /* 0x000000000000794d */ /* 0x000fea0003800000 */
        .weak           $__internal_0_$__cuda_sm20_rcp_rn_f32_slowpath
        .type           $__internal_0_$__cuda_sm20_rcp_rn_f32_slowpath,@function
        .size           $__internal_0_$__cuda_sm20_rcp_rn_f32_slowpath,($__internal_1_$__cuda_sm20_sqrt_rn_f32_slowpath - $__internal_0_$__cuda_sm20_rcp_rn_f32_slowpath)
$__internal_0_$__cuda_sm20_rcp_rn_f32_slowpath:
[----:B------:R-:W-:-:S05]  /*09f0*/  IMAD.SHL.U32 R3, R0, 0x2, RZ ;  /* 0x0000000200037824 */ /* 0x000fca00078e00ff */
[----:B------:R-:W-:-:S04]  /*0a00*/  SHF.R.U32.HI R3, RZ, 0x18, R3 ;  /* 0x00000018ff037819 */ /* 0x000fc80000011603 */
[----:B------:R-:W-:-:S13]  /*0a10*/  ISETP.NE.U32.AND P0, PT, R3, RZ, PT ;  /* 0x000000ff0300720c */ /* 0x000fda0003f05070 */
[----:B------:R-:W-:Y:S05]  /*0a20*/  @P0 BRA `(.L_x_17) ;  /* 0x00000000002c0947 */ /* 0x000fea0003800000 */
[----:B------:R-:W-:-:S05]  /*0a30*/  IMAD.SHL.U32 R3, R0, 0x2, RZ ;  /* 0x0000000200037824 */ /* 0x000fca00078e00ff */
[----:B------:R-:W-:-:S13]  /*0a40*/  ISETP.NE.AND P0, PT, R3, RZ, PT ;  /* 0x000000ff0300720c */ /* 0x000fda0003f05270 */
[----:B------:R2:W3:Y:S01]  /*0a50*/  @!P0 MUFU.RCP R3, R0 ;  /* 0x0000000000038308 */ /* 0x0004e20000001000 */
[----:B------:R-:W-:Y:S05]  /*0a60*/  @!P0 BRA `(.L_x_18) ;  /* 0x0000000000a48947 */ /* 0x000fea0003800000 */
[----:B------:R-:W-:-:S04]  /*0a70*/  FFMA R13, R0, 1.84467440737095516160e+19, RZ ;  /* 0x5f800000000d7823 */ /* 0x000fc800000000ff */
[----:B--2---:R-:W3:Y:S02]  /*0a80*/  MUFU.RCP R0, R13 ;  /* 0x0000000d00007308 */ /* 0x004ee40000001000 */
[----:B---3--:R-:W-:-:S04]  /*0a90*/  FFMA R3, R13, R0, -1 ;  /* 0xbf8000000d037423 */ /* 0x008fc80000000000 */
[----:B------:R-:W-:-:S04]  /*0aa0*/  FADD.FTZ R3, -R3, -RZ ;  /* 0x800000ff03037221 */ /* 0x000fc80000010100 */
[----:B------:R-:W-:-:S04]  /*0ab0*/  FFMA R0, R0, R3, R0 ;  /* 0x0000000300007223 */ /* 0x000fc80000000000 */
[----:B------:R-:W-:Y:S01]  /*0ac0*/  FFMA R3, R0, 1.84467440737095516160e+19, RZ ;  /* 0x5f80000000037823 */ /* 0x000fe200000000ff */
[----:B------:R-:W-:Y:S06]  /*0ad0*/  BRA `(.L_x_18) ;  /* 0x0000000000887947 */ /* 0x000fec0003800000 */
.L_x_17:
[----:B------:R-:W-:-:S05]  /*0ae0*/  VIADD R18, R3, 0xffffff03 ;  /* 0xffffff0303127836 */ /* 0x000fca0000000000 */
[----:B------:R-:W-:-:S13]  /*0af0*/  ISETP.GT.U32.AND P0, PT, R18, 0x1, PT ;  /* 0x000000011200780c */ /* 0x000fda0003f04070 */
[----:B------:R-:W-:Y:S05]  /*0b00*/  @P0 BRA `(.L_x_19) ;  /* 0x0000000000780947 */ /* 0x000fea0003800000 */
[----:B------:R-:W-:Y:S01]  /*0b10*/  LOP3.LUT R13, R0, 0x7fffff, RZ, 0xc0, !PT ;  /* 0x007fffff000d7812 */ /* 0x000fe200078ec0ff */
[----:B------:R-:W-:Y:S02]  /*0b20*/  HFMA2 R17, -RZ, RZ, 0, 1.78813934326171875e-07 ;  /* 0x00000003ff117431 */ /* 0x000fe400000001ff */
[----:B------:R-:W-:Y:S01]  /*0b30*/  VIADD R3, R3, 0xffffff04 ;  /* 0xffffff0403037836 */ /* 0x000fe20000000000 */
[----:B------:R-:W-:-:S04]  /*0b40*/  LOP3.LUT R13, R13, 0x3f800000, RZ, 0xfc, !PT ;  /* 0x3f8000000d0d7812 */ /* 0x000fc800078efcff */
[----:B------:R-:W0:Y:S01]  /*0b50*/  MUFU.RCP R14, R13 ;  /* 0x0000000d000e7308 */ /* 0x000e220000001000 */
[----:B------:R-:W-:Y:S01]  /*0b60*/  SHF.L.U32 R17, R17, R18, RZ ;  /* 0x0000001211117219 */ /* 0x000fe200000006ff */
[----:B0-----:R-:W-:-:S04]  /*0b70*/  FFMA R15, R13, R14, -1 ;  /* 0xbf8000000d0f7423 */ /* 0x001fc8000000000e */
[----:B------:R-:W-:-:S04]  /*0b80*/  FADD.FTZ R15, -R15, -RZ ;  /* 0x800000ff0f0f7221 */ /* 0x000fc80000010100 */
[CCC-:B------:R-:W-:Y:S01]  /*0b90*/  FFMA.RM R16, R14.reuse, R15.reuse, R14.reuse ;  /* 0x0000000f0e107223 */ /* 0x1c0fe2000000400e */
[----:B------:R-:W-:-:S04]  /*0ba0*/  FFMA.RP R15, R14, R15, R14 ;  /* 0x0000000f0e0f7223 */ /* 0x000fc8000000800e */
[C---:B------:R-:W-:Y:S02]  /*0bb0*/  LOP3.LUT R14, R16.reuse, 0x7fffff, RZ, 0xc0, !PT ;  /* 0x007fffff100e7812 */ /* 0x040fe400078ec0ff */
[----:B------:R-:W-:Y:S02]  /*0bc0*/  FSETP.NEU.FTZ.AND P0, PT, R16, R15, PT ;  /* 0x0000000f1000720b */ /* 0x000fe40003f1d000 */
[----:B------:R-:W-:Y:S02]  /*0bd0*/  LOP3.LUT R14, R14, 0x800000, RZ, 0xfc, !PT ;  /* 0x008000000e0e7812 */ /* 0x000fe400078efcff */
[----:B------:R-:W-:Y:S02]  /*0be0*/  SEL R15, RZ, 0xffffffff, !P0 ;  /* 0xffffffffff0f7807 */ /* 0x000fe40004000000 */
[----:B------:R-:W-:Y:S02]  /*0bf0*/  LOP3.LUT R17, R17, R14, RZ, 0xc0, !PT ;  /* 0x0000000e11117212 */ /* 0x000fe400078ec0ff */
[----:B------:R-:W-:Y:S01]  /*0c00*/  SHF.R.U32.HI R3, RZ, R3, R14 ;  /* 0x00000003ff037219 */ /* 0x000fe2000001160e */
[----:B------:R-:W-:Y:S01]  /*0c10*/  IMAD.MOV R15, RZ, RZ, -R15 ;  /* 0x000000ffff0f7224 */ /* 0x000fe200078e0a0f */
[----:B------:R-:W-:-:S04]  /*0c20*/  SHF.R.U32.HI R17, RZ, R18, R17 ;  /* 0x00000012ff117219 */ /* 0x000fc80000011611 */
[----:B------:R-:W-:Y:S02]  /*0c30*/  LOP3.LUT P1, RZ, R15, R18, R14, 0xf8, !PT ;  /* 0x000000120fff7212 */ /* 0x000fe4000782f80e */
[C---:B------:R-:W-:Y:S02]  /*0c40*/  LOP3.LUT P0, RZ, R17.reuse, 0x1, RZ, 0xc0, !PT ;  /* 0x0000000111ff7812 */ /* 0x040fe4000780c0ff */
[----:B------:R-:W-:-:S04]  /*0c50*/  LOP3.LUT P2, RZ, R17, 0x2, RZ, 0xc0, !PT ;  /* 0x0000000211ff7812 */ /* 0x000fc8000784c0ff */
[----:B------:R-:W-:Y:S02]  /*0c60*/  PLOP3.LUT P0, PT, P0, P1, P2, 0xe0, 0x0 ;  /* 0x000000000000781c */ /* 0x000fe40000703c20 */
[----:B------:R-:W-:Y:S02]  /*0c70*/  LOP3.LUT P1, RZ, R0, 0x7fffff, RZ, 0xc0, !PT ;  /* 0x007fffff00ff7812 */ /* 0x000fe4000782c0ff */
[----:B------:R-:W-:-:S05]  /*0c80*/  SEL R13, RZ, 0x1, !P0 ;  /* 0x00000001ff0d7807 */ /* 0x000fca0004000000 */
[----:B------:R-:W-:-:S05]  /*0c90*/  IMAD.MOV R13, RZ, RZ, -R13 ;  /* 0x000000ffff0d7224 */ /* 0x000fca00078e0a0d */
[----:B------:R-:W-:-:S13]  /*0ca0*/  ISETP.GE.AND P0, PT, R13, RZ, PT ;  /* 0x000000ff0d00720c */ /* 0x000fda0003f06270 */
[----:B------:R-:W-:-:S05]  /*0cb0*/  @!P0 VIADD R3, R3, 0x1 ;  /* 0x0000000103038836 */ /* 0x000fca0000000000 */
[----:B------:R-:W-:-:S04]  /*0cc0*/  @!P1 SHF.L.U32 R3, R3, 0x1, RZ ;  /* 0x0000000103039819 */ /* 0x000fc800000006ff */
[----:B------:R-:W-:Y:S01]  /*0cd0*/  LOP3.LUT R3, R3, 0x80000000, R0, 0xf8, !PT ;  /* 0x8000000003037812 */ /* 0x000fe200078ef800 */
[----:B------:R-:W-:Y:S06]  /*0ce0*/  BRA `(.L_x_18) ;  /* 0x0000000000047947 */ /* 0x000fec0003800000 */
.L_x_19:
[----:B------:R0:W1:Y:S02]  /*0cf0*/  MUFU.RCP R3, R0 ;  /* 0x0000000000037308 */ /* 0x0000640000001000 */
.L_x_18:
[----:B------:R-:W-:-:S04]  /*0d00*/  IMAD.MOV.U32 R13, RZ, RZ, 0x0 ;  /* 0x00000000ff0d7424 */ /* 0x000fc800078e00ff */
[----:B0123--:R-:W-:Y:S05]  /*0d10*/  RET.REL.NODEC R12 `(_ZN7cuda_nn17layer_norm_kernelEPfPKfS2_iiS0_) ;  /* 0xfffffff00cb87950 */ /* 0x00ffea0003c3ffff */
        .weak           $__internal_1_$__cuda_sm20_sqrt_rn_f32_slowpath
        .type           $__internal_1_$__cuda_sm20_sqrt_rn_f32_slowpath,@function
        .size           $__internal_1_$__cuda_sm20_sqrt_rn_f32_slowpath,($__internal_2_$__cuda_sm3x_div_rn_noftz_f32_slowpath - $__internal_1_$__cuda_sm20_sqrt_rn_f32_slowpath)
$__internal_1_$__cuda_sm20_sqrt_rn_f32_slowpath:
[----:B------:R-:W-:-:S13]  /*0d20*/  LOP3.LUT P0, RZ, R3, 0x7fffffff, RZ, 0xc0, !PT ;  /* 0x7fffffff03ff7812 */ /* 0x000fda000780c0ff */
[----:B------:R-:W-:Y:S05]  /*0d30*/  @!P0 BRA `(.L_x_20) ;  /* 0x0000000000488947 */ /* 0x000fea0003800000 */
[----:B------:R-:W-:Y:S01]  /*0d40*/  FSETP.GEU.FTZ.AND P0, PT, R3, RZ, PT ;  /* 0x000000ff0300720b */ /* 0x000fe20003f1e000 */
[----:B------:R-:W-:-:S12]  /*0d50*/  IMAD.MOV.U32 R0, RZ, RZ, R3 ;  /* 0x000000ffff007224 */ /* 0x000fd800078e0003 */
[----:B------:R-:W-:Y:S01]  /*0d60*/  @!P0 IMAD.MOV.U32 R3, RZ, RZ, 0x7fffffff ;  /* 0x7fffffffff038424 */ /* 0x000fe200078e00ff */
[----:B------:R-:W-:Y:S06]  /*0d70*/  @!P0 BRA `(.L_x_20) ;  /* 0x0000000000388947 */ /* 0x000fec0003800000 */
[----:B------:R-:W-:-:S13]  /*0d80*/  FSETP.GTU.FTZ.AND P0, PT, |R0|, +INF , PT ;  /* 0x7f8000000000780b */ /* 0x000fda0003f1c200 */
[----:B------:R-:W-:Y:S01]  /*0d90*/  @P0 FADD.FTZ R3, R0, 1 ;  /* 0x3f80000000030421 */ /* 0x000fe20000010000 */
[----:B------:R-:W-:Y:S06]  /*0da0*/  @P0 BRA `(.L_x_20) ;  /* 0x00000000002c0947 */ /* 0x000fec0003800000 */
[----:B------:R-:W-:-:S13]  /*0db0*/  FSETP.NEU.FTZ.AND P0, PT, |R0|, +INF , PT ;  /* 0x7f8000000000780b */ /* 0x000fda0003f1d200 */
[----:B------:R-:W-:Y:S01]  /*0dc0*/  @!P0 IMAD.MOV.U32 R3, RZ, RZ, R0 ;  /* 0x000000ffff038224 */ /* 0x000fe200078e0000 */
[----:B------:R-:W-:Y:S06]  /*0dd0*/  @!P0 BRA `(.L_x_20) ;  /* 0x0000000000208947 */ /* 0x000fec0003800000 */
[----:B------:R-:W-:-:S04]  /*0de0*/  FFMA R0, R0, 1.84467440737095516160e+19, RZ ;  /* 0x5f80000000007823 */ /* 0x000fc800000000ff */
[----:B------:R-:W0:Y:S02]  /*0df0*/  MUFU.RSQ R3, R0 ;  /* 0x0000000000037308 */ /* 0x000e240000001400 */
[----:B0-----:R-:W-:Y:S01]  /*0e00*/  FMUL.FTZ R9, R0, R3 ;  /* 0x0000000300097220 */ /* 0x001fe20000410000 */
[----:B------:R-:W-:-:S03]  /*0e10*/  FMUL.FTZ R3, R3, 0.5 ;  /* 0x3f00000003037820 */ /* 0x000fc60000410000 */
[----:B------:R-:W-:-:S04]  /*0e20*/  FADD.FTZ R8, -R9, -RZ ;  /* 0x800000ff09087221 */ /* 0x000fc80000010100 */
[----:B------:R-:W-:-:S04]  /*0e30*/  FFMA R8, R9, R8, R0 ;  /* 0x0000000809087223 */ /* 0x000fc80000000000 */
[----:B------:R-:W-:-:S04]  /*0e40*/  FFMA R3, R8, R3, R9 ;  /* 0x0000000308037223 */ /* 0x000fc80000000009 */
[----:B------:R-:W-:-:S07]  /*0e50*/  FMUL.FTZ R3, R3, 2.3283064365386962891e-10 ;  /* 0x2f80000003037820 */ /* 0x000fce0000410000 */
.L_x_20:
[----:B------:R-:W-:Y:S01]  /*0e60*/  MOV R8, R10 ;  /* 0x0000000a00087202 */ /* 0x000fe20000000f00 */
[----:B------:R-:W-:-:S04]  /*0e70*/  IMAD.MOV.U32 R9, RZ, RZ, 0x0 ;  /* 0x00000000ff097424 */ /* 0x000fc800078e00ff */
[----:B------:R-:W-:Y:S05]  /*0e80*/  RET.REL.NODEC R8 `(_ZN7cuda_nn17layer_norm_kernelEPfPKfS2_iiS0_) ;  /* 0xfffffff0085c7950 */ /* 0x000fea0003c3ffff */
        .weak           $__internal_2_$__cuda_sm3x_div_rn_noftz_f32_slowpath
        .type           $__internal_2_$__cuda_sm3x_div_rn_noftz_f32_slowpath,@function
        .size           $__internal_2_$__cuda_sm3x_div_rn_noftz_f32_slowpath,(.L_x_694 - $__internal_2_$__cuda_sm3x_div_rn_noftz_f32_slowpath)
$__internal_2_$__cuda_sm3x_div_rn_noftz_f32_slowpath:
[--C-:B------:R-:W-:Y:S01]  /*0e90*/  SHF.R.U32.HI R11, RZ, 0x17, R3.reuse ;  /* 0x00000017ff0b7819 */ /* 0x100fe20000011603 */
[----:B------:R-:W-:Y:S01]  /*0ea0*/  IMAD.MOV.U32 R13, RZ, RZ, R3 ;  /* 0x000000ffff0d7224 */ /* 0x000fe200078e0003 */
[----:B------:R-:W-:Y:S02]  /*0eb0*/  SHF.R.U32.HI R9, RZ, 0x17, R0 ;  /* 0x00000017ff097819 */ /* 0x000fe40000011600 */
[----:B------:R-:W-:Y:S02]  /*0ec0*/  LOP3.LUT R11, R11, 0xff, RZ, 0xc0, !PT ;  /* 0x000000ff0b0b7812 */ /* 0x000fe400078ec0ff */
[----:B------:R-:W-:-:S03]  /*0ed0*/  LOP3.LUT R16, R9, 0xff, RZ, 0xc0, !PT ;  /* 0x000000ff09107812 */ /* 0x000fc600078ec0ff */
[----:B------:R-:W-:Y:S02]  /*0ee0*/  VIADD R14, R11, 0xffffffff ;  /* 0xffffffff0b0e7836 */ /* 0x000fe40000000000 */
[----:B------:R-:W-:-:S03]  /*0ef0*/  VIADD R12, R16, 0xffffffff ;  /* 0xffffffff100c7836 */ /* 0x000fc60000000000 */
[----:B------:R-:W-:-:S04]  /*0f00*/  ISETP.GT.U32.AND P0, PT, R14, 0xfd, PT ;  /* 0x000000fd0e00780c */ /* 0x000fc80003f04070 */
[----:B------:R-:W-:-:S13]  /*0f10*/  ISETP.GT.U32.OR P0, PT, R12, 0xfd, P0 ;  /* 0x000000fd0c00780c */ /* 0x000fda0000704470 */
[----:B------:R-:W-:Y:S01]  /*0f20*/  @!P0 MOV R9, RZ ;  /* 0x000000ff00098202 */ /* 0x000fe20000000f00 */
[----:B------:R-:W-:Y:S06]  /*0f30*/  @!P0 BRA `(.L_x_21) ;  /* 0x00000000005c8947 */ /* 0x000fec0003800000 */
[----:B------:R-:W-:Y:S02]  /*0f40*/  FSETP.GTU.FTZ.AND P0, PT, |R0|, +INF , PT ;  /* 0x7f8000000000780b */ /* 0x000fe40003f1c200 */
[----:B------:R-:W-:-:S04]  /*0f50*/  FSETP.GTU.FTZ.AND P1, PT, |R3|, +INF , PT ;  /* 0x7f8000000300780b */ /* 0x000fc80003f3c200 */
[----:B------:R-:W-:-:S13]  /*0f60*/  PLOP3.LUT P0, PT, P0, P1, PT, 0xf8, 0x8f ;  /* 0x00000000008f781c */ /* 0x000fda0000703f70 */
[----:B------:R-:W-:Y:S05]  /*0f70*/  @P0 BRA `(.L_x_22) ;  /* 0x0000000400440947 */ /* 0x000fea0003800000 */
[----:B------:R-:W-:-:S13]  /*0f80*/  LOP3.LUT P0, RZ, R13, 0x7fffffff, R0, 0xc8, !PT ;  /* 0x7fffffff0dff7812 */ /* 0x000fda000780c800 */
[----:B------:R-:W-:Y:S05]  /*0f90*/  @!P0 BRA `(.L_x_23) ;  /* 0x0000000400348947 */ /* 0x000fea0003800000 */
[C---:B------:R-:W-:Y:S02]  /*0fa0*/  FSETP.NEU.FTZ.AND P3, PT, |R0|.reuse, +INF , PT ;  /* 0x7f8000000000780b */ /* 0x040fe40003f7d200 */
[----:B------:R-:W-:Y:S02]  /*0fb0*/  FSETP.NEU.FTZ.AND P1, PT, |R3|, +INF , PT ;  /* 0x7f8000000300780b */ /* 0x000fe40003f3d200 */
[----:B------:R-:W-:-:S11]  /*0fc0*/  FSETP.NEU.FTZ.AND P0, PT, |R0|, +INF , PT ;  /* 0x7f8000000000780b */ /* 0x000fd60003f1d200 */
[----:B------:R-:W-:Y:S05]  /*0fd0*/  @!P1 BRA !P3, `(.L_x_23) ;  /* 0x0000000400249947 */ /* 0x000fea0005800000 */
[----:B------:R-:W-:-:S04]  /*0fe0*/  LOP3.LUT P3, RZ, R0, 0x7fffffff, RZ, 0xc0, !PT ;  /* 0x7fffffff00ff7812 */ /* 0x000fc8000786c0ff */
[----:B------:R-:W-:-:S13]  /*0ff0*/  PLOP3.LUT P1, PT, P1, P3, PT, 0x2f, 0xf2 ;  /* 0x0000000000f2781c */ /* 0x000fda0000f26577 */
[----:B------:R-:W-:Y:S05]  /*1000*/  @P1 BRA `(.L_x_24) ;  /* 0x0000000400101947 */ /* 0x000fea0003800000 */
[----:B------:R-:W-:-:S04]  /*1010*/  LOP3.LUT P1, RZ, R13, 0x7fffffff, RZ, 0xc0, !PT ;  /* 0x7fffffff0dff7812 */ /* 0x000fc8000782c0ff */
[----:B------:R-:W-:-:S13]  /*1020*/  PLOP3.LUT P0, PT, P0, P1, PT, 0x2f, 0xf2 ;  /* 0x0000000000f2781c */ /* 0x000fda0000702577 */
[----:B------:R-:W-:Y:S05]  /*1030*/  @P0 BRA `(.L_x_25) ;  /* 0x0000000000f80947 */ /* 0x000fea0003800000 */
[----:B------:R-:W-:Y:S02]  /*1040*/  ISETP.GE.AND P0, PT, R12, RZ, PT ;  /* 0x000000ff0c00720c */ /* 0x000fe40003f06270 */
[----:B------:R-:W-:-:S11]  /*1050*/  ISETP.GE.AND P1, PT, R14, RZ, PT ;  /* 0x000000ff0e00720c */ /* 0x000fd60003f26270 */
[----:B------:R-:W-:Y:S02]  /*1060*/  @P0 IMAD.MOV.U32 R9, RZ, RZ, RZ ;  /* 0x000000ffff090224 */ /* 0x000fe400078e00ff */
[----:B------:R-:W-:Y:S01]  /*1070*/  @!P0 FFMA R0, R0, 1.84467440737095516160e+19, RZ ;  /* 0x5f80000000008823 */ /* 0x000fe200000000ff */
[----:B------:R-:W-:Y:S02]  /*1080*/  @!P0 IMAD.MOV.U32 R9, RZ, RZ, -0x40 ;  /* 0xffffffc0ff098424 */ /* 0x000fe400078e00ff */
[----:B------:R-:W-:Y:S02]  /*1090*/  @!P1 FFMA R13, R3, 1.84467440737095516160e+19, RZ ;  /* 0x5f800000030d9823 */ /* 0x000fe400000000ff */
[----:B------:R-:W-:-:S07]  /*10a0*/  @!P1 VIADD R9, R9, 0x40 ;  /* 0x0000004009099836 */ /* 0x000fce0000000000 */
.L_x_21:
[----:B------:R-:W-:-:S05]  /*10b0*/  LEA R12, R11, 0xc0800000, 0x17 ;  /* 0xc08000000b0c7811 */ /* 0x000fca00078eb8ff */
[----:B------:R-:W-:Y:S01]  /*10c0*/  IMAD.IADD R13, R13, 0x1, -R12 ;  /* 0x000000010d0d7824 */ /* 0x000fe200078e0a0c */
[----:B------:R-:W-:-:S03]  /*10d0*/  IADD3 R12, PT, PT, R16, -0x7f, RZ ;  /* 0xffffff81100c7810 */ /* 0x000fc60007ffe0ff */
[----:B------:R-:W0:Y:S01]  /*10e0*/  MUFU.RCP R14, R13 ;  /* 0x0000000d000e7308 */ /* 0x000e220000001000 */
[----:B------:R-:W-:Y:S01]  /*10f0*/  FADD.FTZ R15, -R13, -RZ ;  /* 0x800000ff0d0f7221 */ /* 0x000fe20000010100 */
[C---:B------:R-:W-:Y:S01]  /*1100*/  IMAD R0, R12.reuse, -0x800000, R0 ;  /* 0xff8000000c007824 */ /* 0x040fe200078e0200 */
[----:B------:R-:W-:-:S05]  /*1110*/  IADD3 R12, PT, PT, R12, 0x7f, -R11 ;  /* 0x0000007f0c0c7810 */ /* 0x000fca0007ffe80b */
[----:B------:R-:W-:Y:S02]  /*1120*/  IMAD.IADD R12, R12, 0x1, R9 ;  /* 0x000000010c0c7824 */ /* 0x000fe400078e0209 */
[----:B0-----:R-:W-:-:S04]  /*1130*/  FFMA R17, R14, R15, 1 ;  /* 0x3f8000000e117423 */ /* 0x001fc8000000000f */
[----:B------:R-:W-:-:S04]  /*1140*/  FFMA R19, R14, R17, R14 ;  /* 0x000000110e137223 */ /* 0x000fc8000000000e */
[----:B------:R-:W-:-:S04]  /*1150*/  FFMA R14, R0, R19, RZ ;  /* 0x00000013000e7223 */ /* 0x000fc800000000ff */
[----:B------:R-:W-:-:S04]  /*1160*/  FFMA R17, R15, R14, R0 ;  /* 0x0000000e0f117223 */ /* 0x000fc80000000000 */
[----:B------:R-:W-:-:S04]  /*1170*/  FFMA R14, R19, R17, R14 ;  /* 0x00000011130e7223 */ /* 0x000fc8000000000e */
[----:B------:R-:W-:-:S04]  /*1180*/  FFMA R15, R15, R14, R0 ;  /* 0x0000000e0f0f7223 */ /* 0x000fc80000000000 */
[----:B------:R-:W-:-:S05]  /*1190*/  FFMA R0, R19, R15, R14 ;  /* 0x0000000f13007223 */ /* 0x000fca000000000e */
[----:B------:R-:W-:-:S04]  /*11a0*/  SHF.R.U32.HI R11, RZ, 0x17, R0 ;  /* 0x00000017ff0b7819 */ /* 0x000fc80000011600 */
[----:B------:R-:W-:-:S05]  /*11b0*/  LOP3.LUT R11, R11, 0xff, RZ, 0xc0, !PT ;  /* 0x000000ff0b0b7812 */ /* 0x000fca00078ec0ff */
[----:B------:R-:W-:-:S04]  /*11c0*/  IMAD.IADD R13, R11, 0x1, R12 ;  /* 0x000000010b0d7824 */ /* 0x000fc800078e020c */
[----:B------:R-:W-:-:S05]  /*11d0*/  VIADD R9, R13, 0xffffffff ;  /* 0xffffffff0d097836 */ /* 0x000fca0000000000 */
[----:B------:R-:W-:-:S13]  /*11e0*/  ISETP.GE.U32.AND P0, PT, R9, 0xfe, PT ;  /* 0x000000fe0900780c */ /* 0x000fda0003f06070 */
[----:B------:R-:W-:Y:S05]  /*11f0*/  @!P0 BRA `(.L_x_26) ;  /* 0x0000000000808947 */ /* 0x000fea0003800000 */
[----:B------:R-:W-:-:S13]  /*1200*/  ISETP.GT.AND P0, PT, R13, 0xfe, PT ;  /* 0x000000fe0d00780c */ /* 0x000fda0003f04270 */
[----:B------:R-:W-:Y:S05]  /*1210*/  @P0 BRA `(.L_x_27) ;  /* 0x00000000006c0947 */ /* 0x000fea0003800000 */
[----:B------:R-:W-:-:S13]  /*1220*/  ISETP.GE.AND P0, PT, R13, 0x1, PT ;  /* 0x000000010d00780c */ /* 0x000fda0003f06270 */
[----:B------:R-:W-:Y:S05]  /*1230*/  @P0 BRA `(.L_x_28) ;  /* 0x0000000000980947 */ /* 0x000fea0003800000 */
[----:B------:R-:W-:Y:S02]  /*1240*/  ISETP.GE.AND P0, PT, R13, -0x18, PT ;  /* 0xffffffe80d00780c */ /* 0x000fe40003f06270 */
[----:B------:R-:W-:-:S11]  /*1250*/  LOP3.LUT R0, R0, 0x80000000, RZ, 0xc0, !PT ;  /* 0x8000000000007812 */ /* 0x000fd600078ec0ff */
[----:B------:R-:W-:Y:S05]  /*1260*/  @!P0 BRA `(.L_x_28) ;  /* 0x00000000008c8947 */ /* 0x000fea0003800000 */
[CCC-:B------:R-:W-:Y:S01]  /*1270*/  FFMA.RZ R9, R19.reuse, R15.reuse, R14.reuse ;  /* 0x0000000f13097223 */ /* 0x1c0fe2000000c00e */
[-CC-:B------:R-:W-:Y:S01]  /*1280*/  FFMA.RM R12, R19, R15.reuse, R14.reuse ;  /* 0x0000000f130c7223 */ /* 0x180fe2000000400e */
[C---:B------:R-:W-:Y:S02]  /*1290*/  ISETP.NE.AND P3, PT, R13.reuse, RZ, PT ;  /* 0x000000ff0d00720c */ /* 0x040fe40003f65270 */
[----:B------:R-:W-:Y:S02]  /*12a0*/  ISETP.NE.AND P1, PT, R13, RZ, PT ;  /* 0x000000ff0d00720c */ /* 0x000fe40003f25270 */
[----:B------:R-:W-:Y:S01]  /*12b0*/  LOP3.LUT R11, R9, 0x7fffff, RZ, 0xc0, !PT ;  /* 0x007fffff090b7812 */ /* 0x000fe200078ec0ff */
[----:B------:R-:W-:Y:S01]  /*12c0*/  FFMA.RP R9, R19, R15, R14 ;  /* 0x0000000f13097223 */ /* 0x000fe2000000800e */
[C---:B------:R-:W-:Y:S01]  /*12d0*/  VIADD R14, R13.reuse, 0x20 ;  /* 0x000000200d0e7836 */ /* 0x040fe20000000000 */
[----:B------:R-:W-:Y:S02]  /*12e0*/  IADD3 R13, PT, PT, -R13, RZ, RZ ;  /* 0x000000ff0d0d7210 */ /* 0x000fe40007ffe1ff */
[----:B------:R-:W-:-:S02]  /*12f0*/  LOP3.LUT R11, R11, 0x800000, RZ, 0xfc, !PT ;  /* 0x008000000b0b7812 */ /* 0x000fc400078efcff */
[----:B------:R-:W-:Y:S02]  /*1300*/  FSETP.NEU.FTZ.AND P0, PT, R9, R12, PT ;  /* 0x0000000c0900720b */ /* 0x000fe40003f1d000 */
[----:B------:R-:W-:Y:S02]  /*1310*/  SHF.L.U32 R14, R11, R14, RZ ;  /* 0x0000000e0b0e7219 */ /* 0x000fe400000006ff */
[----:B------:R-:W-:Y:S02]  /*1320*/  SEL R12, R13, RZ, P3 ;  /* 0x000000ff0d0c7207 */ /* 0x000fe40001800000 */
[----:B------:R-:W-:Y:S02]  /*1330*/  ISETP.NE.AND P1, PT, R14, RZ, P1 ;  /* 0x000000ff0e00720c */ /* 0x000fe40000f25270 */
[----:B------:R-:W-:Y:S02]  /*1340*/  SHF.R.U32.HI R12, RZ, R12, R11 ;  /* 0x0000000cff0c7219 */ /* 0x000fe4000001160b */
[----:B------:R-:W-:-:S02]  /*1350*/  PLOP3.LUT P0, PT, P0, P1, PT, 0xf8, 0x8f ;  /* 0x00000000008f781c */ /* 0x000fc40000703f70 */
[----:B------:R-:W-:Y:S02]  /*1360*/  SHF.R.U32.HI R14, RZ, 0x1, R12 ;  /* 0x00000001ff0e7819 */ /* 0x000fe4000001160c */
[----:B------:R-:W-:-:S04]  /*1370*/  SEL R9, RZ, 0x1, !P0 ;  /* 0x00000001ff097807 */ /* 0x000fc80004000000 */
[----:B------:R-:W-:-:S04]  /*1380*/  LOP3.LUT R9, R9, 0x1, R14, 0xf8, !PT ;  /* 0x0000000109097812 */ /* 0x000fc800078ef80e */
[----:B------:R-:W-:-:S05]  /*1390*/  LOP3.LUT R9, R9, R12, RZ, 0xc0, !PT ;  /* 0x0000000c09097212 */ /* 0x000fca00078ec0ff */
[----:B------:R-:W-:-:S05]  /*13a0*/  IMAD.IADD R9, R14, 0x1, R9 ;  /* 0x000000010e097824 */ /* 0x000fca00078e0209 */
[----:B------:R-:W-:Y:S01]  /*13b0*/  LOP3.LUT R0, R9, R0, RZ, 0xfc, !PT ;  /* 0x0000000009007212 */ /* 0x000fe200078efcff */
[----:B------:R-:W-:Y:S06]  /*13c0*/  BRA `(.L_x_28) ;  /* 0x0000000000347947 */ /* 0x000fec0003800000 */
.L_x_27:
[----:B------:R-:W-:-:S04]  /*13d0*/  LOP3.LUT R0, R0, 0x80000000, RZ, 0xc0, !PT ;  /* 0x8000000000007812 */ /* 0x000fc800078ec0ff */
[----:B------:R-:W-:Y:S01]  /*13e0*/  LOP3.LUT R0, R0, 0x7f800000, RZ, 0xfc, !PT ;  /* 0x7f80000000007812 */ /* 0x000fe200078efcff */
[----:B------:R-:W-:Y:S06]  /*13f0*/  BRA `(.L_x_28) ;  /* 0x0000000000287947 */ /* 0x000fec0003800000 */
.L_x_26:
[----:B------:R-:W-:Y:S01]  /*1400*/  IMAD R0, R12, 0x800000, R0 ;  /* 0x008000000c007824 */ /* 0x000fe200078e0200 */
[----:B------:R-:W-:Y:S06]  /*1410*/  BRA `(.L_x_28) ;  /* 0x0000000000207947 */ /* 0x000fec0003800000 */
.L_x_25:
[----:B------:R-:W-:-:S04]  /*1420*/  LOP3.LUT R0, R13, 0x80000000, R0, 0x48, !PT ;  /* 0x800000000d007812 */ /* 0x000fc800078e4800 */
[----:B------:R-:W-:Y:S01]  /*1430*/  LOP3.LUT R0, R0, 0x7f800000, RZ, 0xfc, !PT ;  /* 0x7f80000000007812 */ /* 0x000fe200078efcff */
[----:B------:R-:W-:Y:S06]  /*1440*/  BRA `(.L_x_28) ;  /* 0x0000000000147947 */ /* 0x000fec0003800000 */
.L_x_24:
[----:B------:R-:W-:Y:S01]  /*1450*/  LOP3.LUT R0, R13, 0x80000000, R0, 0x48, !PT ;  /* 0x800000000d007812 */ /* 0x000fe200078e4800 */
[----:B------:R-:W-:Y:S06]  /*1460*/  BRA `(.L_x_28) ;  /* 0x00000000000c7947 */ /* 0x000fec0003800000 */
.L_x_23:
[----:B------:R-:W0:Y:S01]  /*1470*/  MUFU.RSQ R0, -QNAN ;  /* 0xffc0000000007908 */ /* 0x000e220000001400 */
[----:B------:R-:W-:Y:S05]  /*1480*/  BRA `(.L_x_28) ;  /* 0x0000000000047947 */ /* 0x000fea0003800000 */
.L_x_22:
[----:B------:R-:W-:-:S07]  /*1490*/  FADD.FTZ R0, R0, R3 ;  /* 0x0000000300007221 */ /* 0x000fce0000010000 */
.L_x_28:
[----:B------:R-:W-:-:S04]  /*14a0*/  IMAD.MOV.U32 R11, RZ, RZ, 0x0 ;  /* 0x00000000ff0b7424 */ /* 0x000fc800078e00ff */
[----:B0-----:R-:W-:Y:S05]  /*14b0*/  RET.REL.NODEC R10 `(_ZN7cuda_nn17layer_norm_kernelEPfPKfS2_iiS0_) ;  /* 0xffffffe80ad07950 */ /* 0x001fea0003c3ffff */
.L_x_29:
        /* <DEDUP_REMOVED lines=12> */
.L_x_694:


//--------------------- .text._ZN7cuda_nn11gelu_kernelEPfi --------------------------
	.section	.text._ZN7cuda_nn11gelu_kernelEPfi,"ax",@progbits
	.align	128
        .global         _ZN7cuda_nn11gelu_kernelEPfi
        .type           _ZN7cuda_nn11gelu_kernelEPfi,@function
        .size           _ZN7cuda_nn11gelu_kernelEPfi,(.L_x_699 - _ZN7cuda_nn11gelu_kernelEPfi)
        .other          _ZN7cuda_nn11gelu_kernelEPfi,@"STO_CUDA_ENTRY STV_DEFAULT"
_ZN7cuda_nn11gelu_kernelEPfi:
.text._ZN7cuda_nn11gelu_kernelEPfi:
[----:B------:R-:W-:Y:S01]  /*0000*/  LDC R1, c[0x0][0x37c] ;  /* 0x0000df00ff017b82 */ /* 0x000fe20000000800 */
[----:B------:R-:W0:Y:S07]  /*0010*/  S2R R0, SR_TID.X ;  /* 0x0000000000007919 */ /* 0x000e2e0000002100 */
[----:B------:R-:W0:Y:S01]  /*0020*/  S2UR UR4, SR_CTAID.X ;  /* 0x00000000000479c3 */ /* 0x000e220000002500 */
[----:B------:R-:W1:Y:S07]  /*0030*/  LDCU UR5, c[0x0][0x388] ;  /* 0x00007100ff0577ac */ /* 0x000e6e0008000800 */
[----:B------:R-:W0:Y:S02]  /*0040*/  LDC R5, c[0x0][0x360] ;  /* 0x0000d800ff057b82 */ /* 0x000e240000000800 */
[----:B0-----:R-:W-:-:S05]  /*0050*/  IMAD R5, R5, UR4, R0 ;  /* 0x0000000405057c24 */ /* 0x001fca000f8e0200 */
[----:B-1----:R-:W-:-:S13]  /*0060*/  ISETP.GE.AND P0, PT, R5, UR5, PT ;  /* 0x0000000505007c0c */ /* 0x002fda000bf06270 */
[----:B------:R-:W-:Y:S05]  /*0070*/  @P0 EXIT ;  /* 0x000000000000094d */ /* 0x000fea0003800000 */
[----:B------:R-:W0:Y:S01]  /*0080*/  LDC.64 R2, c[0x0][0x380] ;  /* 0x0000e000ff027b82 */ /* 0x000e220000000a00 */
[----:B------:R-:W1:Y:S01]  /*0090*/  LDCU.64 UR4, c[0x0][0x358] ;  /* 0x00006b00ff0477ac */ /* 0x000e620008000a00 */
[----:B0-----:R-:W-:-:S05]  /*00a0*/  IMAD.WIDE R2, R5, 0x4, R2 ;  /* 0x0000000405027825 */ /* 0x001fca00078e0202 */
[----:B-1----:R-:W2:Y:S01]  /*00b0*/  LDG.E R4, desc[UR4][R2.64] ;  /* 0x0000000402047981 */ /* 0x002ea2000c1e1900 */
[----:B------:R-:W-:Y:S01]  /*00c0*/  HFMA2 R8, -RZ, RZ, 1.125, -9232 ;  /* 0x3c80f082ff087431 */ /* 0x000fe200000001ff */
[----:B------:R-:W-:Y:S01]  /*00d0*/  MOV R7, 0x3f800000 ;  /* 0x3f80000000077802 */ /* 0x000fe20000000f00 */
[----:B--2---:R-:W-:-:S04]  /*00e0*/  FMUL R5, R4, 0.044714998453855514526 ;  /* 0x3d37271304057820 */ /* 0x004fc80000400000 */
[----:B------:R-:W-:-:S04]  /*00f0*/  FMUL R5, R4, R5 ;  /* 0x0000000504057220 */ /* 0x000fc80000400000 */
[C---:B------:R-:W-:Y:S01]  /*0100*/  FFMA R5, R4.reuse, R5, R4 ;  /* 0x0000000504057223 */ /* 0x040fe20000000004 */
[----:B------:R-:W-:-:S03]  /*0110*/  FMUL R4, R4, 0.5 ;  /* 0x3f00000004047820 */ /* 0x000fc60000400000 */
[----:B------:R-:W-:-:S04]  /*0120*/  FMUL R5, R5, 0.79788452386856079102 ;  /* 0x3f4c422905057820 */ /* 0x000fc80000400000 */
[C---:B------:R-:W-:Y:S01]  /*0130*/  FMUL R0, |R5|.reuse, 2.8853900432586669922 ;  /* 0x4038aa3b05007820 */ /* 0x040fe20000400200 */
[C---:B------:R-:W-:Y:S01]  /*0140*/  FMUL R9, R5.reuse, R5 ;  /* 0x0000000505097220 */ /* 0x040fe20000400000 */
[C---:B------:R-:W-:Y:S02]  /*0150*/  FSETP.GE.AND P1, PT, |R5|.reuse, 0.60000002384185791016, PT ;  /* 0x3f19999a0500780b */ /* 0x040fe40003f26200 */
[----:B------:R-:W-:Y:S01]  /*0160*/  FSETP.GE.AND P0, PT, |R5|, 9.010913848876953125, PT ;  /* 0x41102cb40500780b */ /* 0x000fe20003f06200 */
[C---:B------:R-:W-:Y:S01]  /*0170*/  FFMA R8, R9.reuse, R8, -0.052303962409496307373 ;  /* 0xbd563cae09087423 */ /* 0x040fe20000000008 */
[----:B------:R-:W0:Y:S03]  /*0180*/  MUFU.EX2 R0, R0 ;  /* 0x0000000000007308 */ /* 0x000e260000000800 */
[----:B------:R-:W-:Y:S01]  /*0190*/  FFMA R10, R9, R8, 0.1331529766321182251 ;  /* 0x3e085941090a7423 */ /* 0x000fe20000000008 */
[----:B0-----:R-:W-:-:S03]  /*01a0*/  FADD R6, R0, 1 ;  /* 0x3f80000000067421 */ /* 0x001fc60000000000 */
[----:B------:R-:W-:-:S04]  /*01b0*/  FFMA R0, R9, R10, -0.33332768082618713379 ;  /* 0xbeaaa9ed09007423 */ /* 0x000fc8000000000a */
[----:B------:R-:W-:Y:S01]  /*01c0*/  FFMA R0, R9, R0, RZ ;  /* 0x0000000009007223 */ /* 0x000fe200000000ff */
[----:B------:R-:W0:Y:S02]  /*01d0*/  MUFU.RCP R6, R6 ;  /* 0x0000000600067308 */ /* 0x000e240000001000 */
[----:B0-----:R-:W-:-:S05]  /*01e0*/  FFMA R7, R6, -2, R7 ;  /* 0xc000000006077823 */ /* 0x001fca0000000007 */
[----:B------:R-:W-:-:S04]  /*01f0*/  FSEL R8, R7, 1, !P0 ;  /* 0x3f80000007087808 */ /* 0x000fc80004000000 */
[--C-:B------:R-:W-:Y:S01]  /*0200*/  LOP3.LUT R8, R8, 0x80000000, R5.reuse, 0xb8, !PT ;  /* 0x8000000008087812 */ /* 0x100fe200078eb805 */
[----:B------:R-:W-:-:S04]  /*0210*/  @!P1 FFMA R8, R5, R0, R5 ;  /* 0x0000000005089223 */ /* 0x000fc80000000005 */
[----:B------:R-:W-:-:S04]  /*0220*/  FADD R5, R8, 1 ;  /* 0x3f80000008057421 */ /* 0x000fc80000000000 */
[----:B------:R-:W-:-:S05]  /*0230*/  FMUL R5, R4, R5 ;  /* 0x0000000504057220 */ /* 0x000fca0000400000 */
[----:B------:R-:W-:Y:S01]  /*0240*/  STG.E desc[UR4][R2.64], R5 ;  /* 0x0000000502007986 */ /* 0x000fe2000c101904 */
[----:B------:R-:W-:Y:S05]  /*0250*/  EXIT ;  /* 0x000000000000794d */ /* 0x000fea0003800000 */
.L_x_30:
        /* <DEDUP_REMOVED lines=10> */
.L_x_699:


//--------------------- .text._ZN7cuda_nn15elementwise_addEPKfS1_iPf --------------------------
	.section	.text._ZN7cuda_nn15elementwise_addEPKfS1_iPf,"ax",@progbits
	.align	128
        .global         _ZN7cuda_nn15elementwise_addEPKfS1_iPf
        .type           _ZN7cuda_nn15elementwise_addEPKfS1_iPf,@function
        .size           _ZN7cuda_nn15elementwise_addEPKfS1_iPf,(.L_x_700 - _ZN7cuda_nn15elementwise_addEPKfS1_iPf)
        .other          _ZN7cuda_nn15elementwise_addEPKfS1_iPf,@"STO_CUDA_ENTRY STV_DEFAULT"
_ZN7cuda_nn15elementwise_addEPKfS1_iPf:
.text._ZN7cuda_nn15elementwise_addEPKfS1_iPf:
        /* <DEDUP_REMOVED lines=9> */
[----:B------:R-:W1:Y:S07]  /*0090*/  LDCU.64 UR4, c[0x0][0x358] ;  /* 0x00006b00ff0477ac */ /* 0x000e6e0008000a00 */
[----:B------:R-:W2:Y:S08]  /*00a0*/  LDC.64 R4, c[0x0][0x388] ;  /* 0x0000e200ff047b82 */ /* 0x000eb00000000a00 */
[----:B------:R-:W3:Y:S01]  /*00b0*/  LDC.64 R6, c[0x0][0x398] ;  /* 0x0000e600ff067b82 */ /* 0x000ee20000000a00 */
[----:B0-----:R-:W-:-:S06]  /*00c0*/  IMAD.WIDE R2, R9, 0x4, R2 ;  /* 0x0000000409027825 */ /* 0x001fcc00078e0202 */
[----:B-1----:R-:W4:Y:S01]  /*00d0*/  LDG.E R2, desc[UR4][R2.64] ;  /* 0x0000000402027981 */ /* 0x002f22000c1e1900 */
[----:B--2---:R-:W-:-:S06]  /*00e0*/  IMAD.WIDE R4, R9, 0x4, R4 ;  /* 0x0000000409047825 */ /* 0x004fcc00078e0204 */
[----:B------:R-:W4:Y:S01]  /*00f0*/  LDG.E R5, desc[UR4][R4.64] ;  /* 0x0000000404057981 */ /* 0x000f22000c1e1900 */
[----:B---3--:R-:W-:-:S04]  /*0100*/  IMAD.WIDE R6, R9, 0x4, R6 ;  /* 0x0000000409067825 */ /* 0x008fc800078e0206 */
[----:B----4-:R-:W-:-:S05]  /*0110*/  FADD R9, R2, R5 ;  /* 0x0000000502097221 */ /* 0x010fca0000000000 */
[----:B------:R-:W-:Y:S01]  /*0120*/  STG.E desc[UR4][R6.64], R9 ;  /* 0x0000000906007986 */ /* 0x000fe2000c101904 */
[----:B------:R-:W-:Y:S05]  /*0130*/  EXIT ;  /* 0x000000000000794d */ /* 0x000fea0003800000 */
.L_x_31:
        /* <DEDUP_REMOVED lines=12> */
.L_x_700:


//--------------------- .text._ZN7cuda_nn14softmax_kernelEPfPKbiiii --------------------------
	.section	.text._ZN7cuda_nn14softmax_kernelEPfPKbiiii,"ax",@progbits
	.align	128
        .global         _ZN7cuda_nn14softmax_kernelEPfPKbiiii
        .type           _ZN7cuda_nn14softmax_kernelEPfPKbiiii,@function
        .size           _ZN7cuda_nn14softmax_kernelEPfPKbiiii,(.L_x_695 - _ZN7cuda_nn14softmax_kernelEPfPKbiiii)
        .other          _ZN7cuda_nn14softmax_kernelEPfPKbiiii,@"STO_CUDA_ENTRY STV_DEFAULT"
_ZN7cuda_nn14softmax_kernelEPfPKbiiii:
.text._ZN7cuda_nn14softmax_kernelEPfPKbiiii:
[----:B------:R-:W-:Y:S01]  /*0000*/  LDC R1, c[0x0][0x37c] ;  /* 0x0000df00ff017b82 */ /* 0x000fe20000000800 */
[----:B------:R-:W0:Y:S07]  /*0010*/  S2R R5, SR_TID.X ;  /* 0x0000000000057919 */ /* 0x000e2e0000002100 */
[----:B------:R-:W0:Y:S01]  /*0020*/  S2UR UR6, SR_CTAID.X ;  /* 0x00000000000679c3 */ /* 0x000e220000002500 */
[----:B------:R-:W1:Y:S07]  /*0030*/  LDCU.64 UR4, c[0x0][0x390] ;  /* 0x00007200ff0477ac */ /* 0x000e6e0008000a00 */
[----:B------:R-:W0:Y:S08]  /*0040*/  LDC R0, c[0x0][0x360] ;  /* 0x0000d800ff007b82 */ /* 0x000e300000000800 */
[----:B------:R-:W2:Y:S01]  /*0050*/  LDC R3, c[0x0][0x398] ;  /* 0x0000e600ff037b82 */ /* 0x000ea20000000800 */
[----:B-1----:R-:W-:Y:S01]  /*0060*/  UIMAD UR4, UR5, UR4, URZ ;  /* 0x00000004050472a4 */ /* 0x002fe2000f8e02ff */
[----:B0-----:R-:W-:-:S05]  /*0070*/  IMAD R0, R0, UR6, R5 ;  /* 0x0000000600007c24 */ /* 0x001fca000f8e0205 */
[----:B--2---:R-:W-:-:S05]  /*0080*/  IMAD R5, R3, UR4, RZ ;  /* 0x0000000403057c24 */ /* 0x004fca000f8e02ff */
[----:B------:R-:W-:-:S13]  /*0090*/  ISETP.GE.AND P0, PT, R0, R5, PT ;  /* 0x000000050000720c */ /* 0x000fda0003f06270 */
[----:B------:R-:W-:Y:S05]  /*00a0*/  @P0 EXIT ;  /* 0x000000000000094d */ /* 0x000fea0003800000 */
[----:B------:R-:W-:Y:S01]  /*00b0*/  IMAD R5, R3, UR5, RZ ;  /* 0x0000000503057c24 */ /* 0x000fe2000f8e02ff */
[----:B------:R-:W0:Y:S01]  /*00c0*/  LDCU.64 UR6, c[0x0][0x358] ;  /* 0x00006b00ff0677ac */ /* 0x000e220008000a00 */
[----:B------:R-:W-:Y:S03]  /*00d0*/  BSSY.RECONVERGENT B0, `(.L_x_32) ;  /* 0x00000d6000007945 */ /* 0x000fe60003800200 */
[-C--:B------:R-:W-:Y:S02]  /*00e0*/  IABS R9, R5.reuse ;  /* 0x0000000500097213 */ /* 0x080fe40000000000 */
[----:B------:R-:W-:Y:S02]  /*00f0*/  IABS R10, R5 ;  /* 0x00000005000a7213 */ /* 0x000fe40000000000 */
[----:B------:R-:W1:Y:S08]  /*0100*/  I2F.RP R2, R9 ;  /* 0x0000000900027306 */ /* 0x000e700000209400 */
[----:B-1----:R-:W1:Y:S02]  /*0110*/  MUFU.RCP R2, R2 ;  /* 0x0000000200027308 */ /* 0x002e640000001000 */
[----:B-1----:R-:W-:-:S06]  /*0120*/  IADD3 R6, PT, PT, R2, 0xffffffe, RZ ;  /* 0x0ffffffe02067810 */ /* 0x002fcc0007ffe0ff */
[----:B------:R1:W2:Y:S02]  /*0130*/  F2I.FTZ.U32.TRUNC.NTZ R7, R6 ;  /* 0x0000000600077305 */ /* 0x0002a4000021f000 */
[----:B-1----:R-:W-:Y:S02]  /*0140*/  HFMA2 R6, -RZ, RZ, 0, 0 ;  /* 0x00000000ff067431 */ /* 0x002fe400000001ff */
[----:B--2---:R-:W-:-:S04]  /*0150*/  IMAD.MOV R4, RZ, RZ, -R7 ;  /* 0x000000ffff047224 */ /* 0x004fc800078e0a07 */
[----:B------:R-:W-:Y:S01]  /*0160*/  IMAD R11, R4, R9, RZ ;  /* 0x00000009040b7224 */ /* 0x000fe200078e02ff */
[----:B------:R-:W-:-:S03]  /*0170*/  IABS R4, R0 ;  /* 0x0000000000047213 */ /* 0x000fc60000000000 */
[----:B------:R-:W-:Y:S01]  /*0180*/  IMAD.HI.U32 R8, R7, R11, R6 ;  /* 0x0000000b07087227 */ /* 0x000fe200078e0006 */
[----:B------:R-:W-:Y:S02]  /*0190*/  IABS R11, R3 ;  /* 0x00000003000b7213 */ /* 0x000fe40000000000 */
[----:B------:R-:W-:Y:S01]  /*01a0*/  IADD3 R6, PT, PT, RZ, -R10, RZ ;  /* 0x8000000aff067210 */ /* 0x000fe20007ffe0ff */
[----:B------:R-:W-:Y:S02]  /*01b0*/  IMAD.MOV.U32 R7, RZ, RZ, R4 ;  /* 0x000000ffff077224 */ /* 0x000fe400078e0004 */
[----:B------:R-:W-:Y:S02]  /*01c0*/  IMAD.MOV.U32 R4, RZ, RZ, R11 ;  /* 0x000000ffff047224 */ /* 0x000fe400078e000b */
[----:B------:R-:W-:Y:S02]  /*01d0*/  IMAD.HI.U32 R2, R8, R7, RZ ;  /* 0x0000000708027227 */ /* 0x000fe400078e00ff */
[----:B------:R-:W1:Y:S02]  /*01e0*/  I2F.RP R10, R4 ;  /* 0x00000004000a7306 */ /* 0x000e640000209400 */
[----:B------:R-:W-:-:S05]  /*01f0*/  IMAD R6, R2, R6, R7 ;  /* 0x0000000602067224 */ /* 0x000fca00078e0207 */
[----:B------:R-:W-:Y:S01]  /*0200*/  ISETP.GT.U32.AND P1, PT, R9, R6, PT ;  /* 0x000000060900720c */ /* 0x000fe20003f24070 */
[----:B-1----:R-:W1:-:S12]  /*0210*/  MUFU.RCP R10, R10 ;  /* 0x0000000a000a7308 */ /* 0x002e580000001000 */
[-C--:B------:R-:W-:Y:S02]  /*0220*/  @!P1 IADD3 R6, PT, PT, R6, -R9.reuse, RZ ;  /* 0x8000000906069210 */ /* 0x080fe40007ffe0ff */
[----:B------:R-:W-:Y:S02]  /*0230*/  @!P1 IADD3 R2, PT, PT, R2, 0x1, RZ ;  /* 0x0000000102029810 */ /* 0x000fe40007ffe0ff */
[----:B------:R-:W-:Y:S02]  /*0240*/  ISETP.GE.U32.AND P0, PT, R6, R9, PT ;  /* 0x000000090600720c */ /* 0x000fe40003f06070 */
[----:B------:R-:W-:Y:S02]  /*0250*/  LOP3.LUT R6, R0, R5, RZ, 0x3c, !PT ;  /* 0x0000000500067212 */ /* 0x000fe400078e3cff */
[----:B------:R-:W-:Y:S02]  /*0260*/  ISETP.NE.AND P1, PT, R5, RZ, PT ;  /* 0x000000ff0500720c */ /* 0x000fe40003f25270 */
[----:B------:R-:W-:Y:S01]  /*0270*/  ISETP.GE.AND P2, PT, R6, RZ, PT ;  /* 0x000000ff0600720c */ /* 0x000fe20003f46270 */
[----:B-1----:R-:W-:-:S04]  /*0280*/  VIADD R8, R10, 0xffffffe ;  /* 0x0ffffffe0a087836 */ /* 0x002fc80000000000 */
[----:B------:R1:W2:Y:S02]  /*0290*/  F2I.FTZ.U32.TRUNC.NTZ R9, R8 ;  /* 0x0000000800097305 */ /* 0x0002a4000021f000 */
[----:B------:R-:W-:-:S06]  /*02a0*/  @P0 VIADD R2, R2, 0x1 ;  /* 0x0000000102020836 */ /* 0x000fcc0000000000 */
[----:B------:R-:W-:Y:S02]  /*02b0*/  @!P2 IADD3 R2, PT, PT, -R2, RZ, RZ ;  /* 0x000000ff0202a210 */ /* 0x000fe40007ffe1ff */
[----:B------:R-:W-:Y:S01]  /*02c0*/  @!P1 LOP3.LUT R2, RZ, R5, RZ, 0x33, !PT ;  /* 0x00000005ff029212 */ /* 0x000fe200078e33ff */
[----:B-1----:R-:W-:-:S03]  /*02d0*/  IMAD.MOV.U32 R8, RZ, RZ, RZ ;  /* 0x000000ffff087224 */ /* 0x002fc600078e00ff */
[----:B------:R-:W-:Y:S01]  /*02e0*/  IADD3 R6, PT, PT, -R2, RZ, RZ ;  /* 0x000000ff02067210 */ /* 0x000fe20007ffe1ff */
[----:B--2---:R-:W-:-:S04]  /*02f0*/  IMAD.MOV R11, RZ, RZ, -R9 ;  /* 0x000000ffff0b7224 */ /* 0x004fc800078e0a09 */
[----:B------:R-:W-:Y:S02]  /*0300*/  IMAD R6, R5, R6, R0 ;  /* 0x0000000605067224 */ /* 0x000fe400078e0200 */
[----:B------:R-:W-:-:S03]  /*0310*/  IMAD R5, R11, R4, RZ ;  /* 0x000000040b057224 */ /* 0x000fc600078e02ff */
[----:B------:R-:W-:Y:S01]  /*0320*/  IABS R10, R6 ;  /* 0x00000006000a7213 */ /* 0x000fe20000000000 */
[----:B------:R-:W-:Y:S01]  /*0330*/  IMAD.HI.U32 R8, R9, R5, R8 ;  /* 0x0000000509087227 */ /* 0x000fe200078e0008 */
[----:B------:R-:W-:Y:S02]  /*0340*/  LOP3.LUT R6, R6, R3, RZ, 0x3c, !PT ;  /* 0x0000000306067212 */ /* 0x000fe400078e3cff */
[----:B------:R-:W-:Y:S02]  /*0350*/  MOV R9, R10 ;  /* 0x0000000a00097202 */ /* 0x000fe40000000f00 */
[----:B------:R-:W-:-:S03]  /*0360*/  ISETP.GE.AND P2, PT, R6, RZ, PT ;  /* 0x000000ff0600720c */ /* 0x000fc60003f46270 */
[----:B------:R-:W-:-:S04]  /*0370*/  IMAD.HI.U32 R5, R8, R9, RZ ;  /* 0x0000000908057227 */ /* 0x000fc800078e00ff */
[----:B------:R-:W-:-:S04]  /*0380*/  IMAD.HI.U32 R8, R8, R7, RZ ;  /* 0x0000000708087227 */ /* 0x000fc800078e00ff */
[----:B------:R-:W-:Y:S01]  /*0390*/  IMAD.MOV R10, RZ, RZ, -R5 ;  /* 0x000000ffff0a7224 */ /* 0x000fe200078e0a05 */
[----:B------:R-:W-:-:S03]  /*03a0*/  IADD3 R8, PT, PT, -R8, RZ, RZ ;  /* 0x000000ff08087210 */ /* 0x000fc60007ffe1ff */
[C---:B------:R-:W-:Y:S02]  /*03b0*/  IMAD R9, R4.reuse, R10, R9 ;  /* 0x0000000a04097224 */ /* 0x040fe400078e0209 */
[C---:B------:R-:W-:Y:S01]  /*03c0*/  IMAD R7, R4.reuse, R8, R7 ;  /* 0x0000000804077224 */ /* 0x040fe200078e0207 */
[----:B------:R-:W-:Y:S02]  /*03d0*/  LOP3.LUT R8, RZ, R3, RZ, 0x33, !PT ;  /* 0x00000003ff087212 */ /* 0x000fe400078e33ff */
[C---:B------:R-:W-:Y:S02]  /*03e0*/  ISETP.GT.U32.AND P1, PT, R4.reuse, R9, PT ;  /* 0x000000090400720c */ /* 0x040fe40003f24070 */
[----:B------:R-:W-:-:S11]  /*03f0*/  ISETP.GT.U32.AND P0, PT, R4, R7, PT ;  /* 0x000000070400720c */ /* 0x000fd60003f04070 */
[----:B------:R-:W-:Y:S02]  /*0400*/  @!P1 IMAD.IADD R9, R9, 0x1, -R4 ;  /* 0x0000000109099824 */ /* 0x000fe400078e0a04 */
[-C--:B------:R-:W-:Y:S01]  /*0410*/  @!P0 IADD3 R7, PT, PT, R7, -R4.reuse, RZ ;  /* 0x8000000407078210 */ /* 0x080fe20007ffe0ff */
[----:B------:R-:W-:Y:S01]  /*0420*/  @!P1 VIADD R5, R5, 0x1 ;  /* 0x0000000105059836 */ /* 0x000fe20000000000 */
[----:B------:R-:W-:Y:S02]  /*0430*/  ISETP.GE.AND P1, PT, R0, RZ, PT ;  /* 0x000000ff0000720c */ /* 0x000fe40003f26270 */
[----:B------:R-:W-:Y:S02]  /*0440*/  ISETP.GE.U32.AND P0, PT, R9, R4, PT ;  /* 0x000000040900720c */ /* 0x000fe40003f06070 */
[----:B------:R-:W-:-:S11]  /*0450*/  ISETP.GT.U32.AND P3, PT, R4, R7, PT ;  /* 0x000000070400720c */ /* 0x000fd60003f64070 */
[----:B------:R-:W-:Y:S02]  /*0460*/  @P0 IADD3 R5, PT, PT, R5, 0x1, RZ ;  /* 0x0000000105050810 */ /* 0x000fe40007ffe0ff */
[----:B------:R-:W-:Y:S01]  /*0470*/  @!P3 IMAD.IADD R7, R7, 0x1, -R4 ;  /* 0x000000010707b824 */ /* 0x000fe200078e0a04 */
[----:B------:R-:W-:Y:S02]  /*0480*/  ISETP.NE.AND P0, PT, R3, RZ, PT ;  /* 0x000000ff0300720c */ /* 0x000fe40003f05270 */
[----:B------:R-:W-:Y:S01]  /*0490*/  @!P2 IADD3 R5, PT, PT, -R5, RZ, RZ ;  /* 0x000000ff0505a210 */ /* 0x000fe20007ffe1ff */
[----:B------:R-:W-:-:S03]  /*04a0*/  @!P1 IMAD.MOV R7, RZ, RZ, -R7 ;  /* 0x000000ffff079224 */ /* 0x000fc600078e0a07 */
[C---:B------:R-:W-:Y:S01]  /*04b0*/  SEL R9, R8.reuse, R5, !P0 ;  /* 0x0000000508097207 */ /* 0x040fe20004000000 */
[----:B------:R-:W-:Y:S01]  /*04c0*/  IMAD R5, R3, R3, RZ ;  /* 0x0000000303057224 */ /* 0x000fe200078e02ff */
[----:B------:R-:W-:-:S03]  /*04d0*/  SEL R8, R8, R7, !P0 ;  /* 0x0000000708087207 */ /* 0x000fc60004000000 */
[----:B------:R-:W-:Y:S01]  /*04e0*/  IMAD R0, R2, UR5, R9 ;  /* 0x0000000502007c24 */ /* 0x000fe2000f8e0209 */
[----:B------:R-:W1:Y:S01]  /*04f0*/  LDCU.64 UR4, c[0x0][0x380] ;  /* 0x00007000ff0477ac */ /* 0x000e620008000a00 */
[----:B------:R-:W-:Y:S02]  /*0500*/  IMAD R3, R8, R3, RZ ;  /* 0x0000000308037224 */ /* 0x000fe400078e02ff */
[----:B------:R-:W-:-:S03]  /*0510*/  IMAD R0, R0, R5, RZ ;  /* 0x0000000500007224 */ /* 0x000fc600078e02ff */
[----:B------:R-:W-:Y:S02]  /*0520*/  SHF.R.S32.HI R5, RZ, 0x1f, R3 ;  /* 0x0000001fff057819 */ /* 0x000fe40000011403 */
[----:B------:R-:W-:-:S04]  /*0530*/  IADD3 R3, P0, PT, R0, R3, RZ ;  /* 0x0000000300037210 */ /* 0x000fc80007f1e0ff */
[----:B------:R-:W-:Y:S02]  /*0540*/  LEA.HI.X.SX32 R0, R0, R5, 0x1, P0 ;  /* 0x0000000500007211 */ /* 0x000fe400000f0eff */
[----:B------:R-:W-:Y:S02]  /*0550*/  ISETP.GE.AND P0, PT, R8, RZ, PT ;  /* 0x000000ff0800720c */ /* 0x000fe40003f06270 */
[C---:B------:R-:W-:Y:S02]  /*0560*/  SHF.L.U32 R4, R3.reuse, 0x2, RZ ;  /* 0x0000000203047819 */ /* 0x040fe400000006ff */
[----:B------:R-:W-:Y:S01]  /*0570*/  SHF.L.U64.HI R5, R3, 0x2, R0 ;  /* 0x0000000203057819 */ /* 0x000fe20000010200 */
[----:B------:R-:W-:Y:S01]  /*0580*/  IMAD.MOV.U32 R0, RZ, RZ, -0x800000 ;  /* 0xff800000ff007424 */ /* 0x000fe200078e00ff */
[----:B-1----:R-:W-:-:S04]  /*0590*/  IADD3 R6, P1, PT, R4, UR4, RZ ;  /* 0x0000000404067c10 */ /* 0x002fc8000ff3e0ff */
[----:B------:R-:W-:-:S03]  /*05a0*/  IADD3.X R7, PT, PT, R5, UR5, RZ, P1, !PT ;  /* 0x0000000505077c10 */ /* 0x000fc60008ffe4ff */
[----:B0-----:R-:W-:Y:S06]  /*05b0*/  @!P0 BRA `(.L_x_33) ;  /* 0x00000008001c8947 */ /* 0x001fec0003800000 */
[----:B------:R-:W0:Y:S01]  /*05c0*/  LDCU UR4, c[0x0][0x39c] ;  /* 0x00007380ff0477ac */ /* 0x000e220008000800 */
[C---:B------:R-:W-:Y:S01]  /*05d0*/  ISETP.GE.U32.AND P1, PT, R8.reuse, 0x7, PT ;  /* 0x000000070800780c */ /* 0x040fe20003f26070 */
[----:B------:R-:W-:Y:S01]  /*05e0*/  BSSY.RECONVERGENT B1, `(.L_x_34) ;  /* 0x0000041000017945 */ /* 0x000fe20003800200 */
[----:B------:R-:W-:Y:S01]  /*05f0*/  IADD3 R9, PT, PT, R8, 0x1, RZ ;  /* 0x0000000108097810 */ /* 0x000fe20007ffe0ff */
[----:B------:R-:W-:Y:S01]  /*0600*/  IMAD.MOV.U32 R0, RZ, RZ, -0x800000 ;  /* 0xff800000ff007424 */ /* 0x000fe200078e00ff */
[----:B------:R-:W-:Y:S02]  /*0610*/  MOV R3, RZ ;  /* 0x000000ff00037202 */ /* 0x000fe40000000f00 */
[----:B------:R-:W-:-:S04]  /*0620*/  LOP3.LUT R24, R9, 0x7, RZ, 0xc0, !PT ;  /* 0x0000000709187812 */ /* 0x000fc800078ec0ff */
[----:B------:R-:W-:Y:S01]  /*0630*/  ISETP.NE.AND P0, PT, R24, RZ, PT ;  /* 0x000000ff1800720c */ /* 0x000fe20003f05270 */
[----:B0-----:R-:W-:Y:S02]  /*0640*/  IMAD R12, R2, UR4, RZ ;  /* 0x00000004020c7c24 */ /* 0x001fe4000f8e02ff */
[----:B------:R-:W-:Y:S10]  /*0650*/  @!P1 BRA `(.L_x_35) ;  /* 0x0000000000e49947 */ /* 0x000ff40003800000 */
[----:B------:R-:W-:Y:S01]  /*0660*/  IADD3 R17, P1, PT, R6, 0x10, RZ ;  /* 0x0000001006117810 */ /* 0x000fe20007f3e0ff */
[----:B------:R-:W-:Y:S01]  /*0670*/  IMAD.MOV.U32 R0, RZ, RZ, -0x800000 ;  /* 0xff800000ff007424 */ /* 0x000fe200078e00ff */
[----:B------:R-:W-:Y:S02]  /*0680*/  LOP3.LUT R3, R9, 0x7ffffff8, RZ, 0xc0, !PT ;  /* 0x7ffffff809037812 */ /* 0x000fe400078ec0ff */
[----:B------:R-:W-:Y:S01]  /*0690*/  MOV R13, R12 ;  /* 0x0000000c000d7202 */ /* 0x000fe20000000f00 */
[----:B------:R-:W-:Y:S01]  /*06a0*/  IMAD.X R15, RZ, RZ, R7, P1 ;  /* 0x000000ffff0f7224 */ /* 0x000fe200008e0607 */
[----:B------:R-:W-:-:S07]  /*06b0*/  IADD3 R16, PT, PT, -R3, RZ, RZ ;  /* 0x000000ff03107210 */ /* 0x000fce0007ffe1ff */
.L_x_36:
[----:B------:R-:W0:Y:S01]  /*06c0*/  LDC.64 R10, c[0x0][0x388] ;  /* 0x0000e200ff0a7b82 */ /* 0x000e220000000a00 */
[----:B------:R-:W-:Y:S02]  /*06d0*/  SHF.R.S32.HI R14, RZ, 0x1f, R13 ;  /* 0x0000001fff0e7819 */ /* 0x000fe4000001140d */
[----:B0-----:R-:W-:-:S04]  /*06e0*/  IADD3 R10, P1, P2, R13, 0x3, R10 ;  /* 0x000000030d0a7810 */ /* 0x001fc80007a3e00a */
[----:B------:R-:W-:-:S05]  /*06f0*/  IADD3.X R11, PT, PT, R14, R11, RZ, P1, P2 ;  /* 0x0000000b0e0b7210 */ /* 0x000fca0000fe44ff */
[----:B------:R-:W2:Y:S04]  /*0700*/  LDG.E.U8 R19, desc[UR6][R10.64+-0x3] ;  /* 0xfffffd060a137981 */ /* 0x000ea8000c1e1100 */
[----:B------:R-:W3:Y:S04]  /*0710*/  LDG.E.U8 R14, desc[UR6][R10.64+-0x2] ;  /* 0xfffffe060a0e7981 */ /* 0x000ee8000c1e1100 */
[----:B------:R-:W4:Y:S04]  /*0720*/  LDG.E.U8 R18, desc[UR6][R10.64+-0x1] ;  /* 0xffffff060a127981 */ /* 0x000f28000c1e1100 */
[----:B------:R-:W5:Y:S04]  /*0730*/  LDG.E.U8 R20, desc[UR6][R10.64] ;  /* 0x000000060a147981 */ /* 0x000f68000c1e1100 */
[----:B------:R-:W5:Y:S04]  /*0740*/  LDG.E.U8 R22, desc[UR6][R10.64+0x1] ;  /* 0x000001060a167981 */ /* 0x000f68000c1e1100 */
[----:B------:R-:W5:Y:S04]  /*0750*/  LDG.E.U8 R25, desc[UR6][R10.64+0x3] ;  /* 0x000003060a197981 */ /* 0x000f68000c1e1100 */
[----:B------:R-:W5:Y:S01]  /*0760*/  LDG.E.U8 R26, desc[UR6][R10.64+0x4] ;  /* 0x000004060a1a7981 */ /* 0x000f62000c1e1100 */
[----:B--2---:R-:W-:-:S02]  /*0770*/  ISETP.NE.AND P6, PT, R19, RZ, PT ;  /* 0x000000ff1300720c */ /* 0x004fc40003fc5270 */
[----:B---3--:R-:W-:Y:S01]  /*0780*/  ISETP.NE.AND P5, PT, R14, RZ, PT ;  /* 0x000000ff0e00720c */ /* 0x008fe20003fa5270 */
[----:B------:R-:W-:Y:S01]  /*0790*/  IMAD.MOV.U32 R14, RZ, RZ, R17 ;  /* 0x000000ffff0e7224 */ /* 0x000fe200078e0011 */
[----:B----4-:R-:W-:Y:S02]  /*07a0*/  ISETP.NE.AND P4, PT, R18, RZ, PT ;  /* 0x000000ff1200720c */ /* 0x010fe40003f85270 */
[----:B------:R-:W2:Y:S07]  /*07b0*/  LDG.E.U8 R18, desc[UR6][R10.64+0x2] ;  /* 0x000002060a127981 */ /* 0x000eae000c1e1100 */
[----:B------:R-:W3:Y:S04]  /*07c0*/  @P6 LDG.E R17, desc[UR6][R14.64+-0x10] ;  /* 0xfffff0060e116981 */ /* 0x000ee8000c1e1900 */
[----:B------:R-:W4:Y:S04]  /*07d0*/  @P5 LDG.E R19, desc[UR6][R14.64+-0xc] ;  /* 0xfffff4060e135981 */ /* 0x000f28000c1e1900 */
[----:B------:R-:W4:Y:S01]  /*07e0*/  @P4 LDG.E R21, desc[UR6][R14.64+-0x8] ;  /* 0xfffff8060e154981 */ /* 0x000f22000c1e1900 */
[----:B-----5:R-:W-:-:S02]  /*07f0*/  ISETP.NE.AND P3, PT, R20, RZ, PT ;  /* 0x000000ff1400720c */ /* 0x020fc40003f65270 */
[----:B------:R-:W-:-:S11]  /*0800*/  ISETP.NE.AND P2, PT, R22, RZ, PT ;  /* 0x000000ff1600720c */ /* 0x000fd60003f45270 */
[----:B------:R-:W5:Y:S01]  /*0810*/  @P3 LDG.E R23, desc[UR6][R14.64+-0x4] ;  /* 0xfffffc060e173981 */ /* 0x000f62000c1e1900 */
[----:B---3--:R-:W-:-:S04]  /*0820*/  @P6 FSETP.GT.AND P1, PT, R17, R0, PT ;  /* 0x000000001100620b */ /* 0x008fc80003f24000 */
[----:B------:R-:W-:Y:S02]  /*0830*/  @P6 FSEL R0, R17, R0, P1 ;  /* 0x0000000011006208 */ /* 0x000fe40000800000 */
[----:B--2---:R-:W-:Y:S01]  /*0840*/  ISETP.NE.AND P1, PT, R18, RZ, PT ;  /* 0x000000ff1200720c */ /* 0x004fe20003f25270 */
[----:B------:R-:W2:Y:S01]  /*0850*/  @P2 LDG.E R17, desc[UR6][R14.64] ;  /* 0x000000060e112981 */ /* 0x000ea2000c1e1900 */
[----:B----4-:R-:W-:-:S04]  /*0860*/  @P5 FSETP.GT.AND P6, PT, R19, R0, PT ;  /* 0x000000001300520b */ /* 0x010fc80003fc4000 */
[----:B------:R-:W-:Y:S02]  /*0870*/  @P5 FSEL R0, R19, R0, P6 ;  /* 0x0000000013005208 */ /* 0x000fe40003000000 */
[----:B------:R-:W-:Y:S02]  /*0880*/  ISETP.NE.AND P5, PT, R25, RZ, PT ;  /* 0x000000ff1900720c */ /* 0x000fe40003fa5270 */
[----:B------:R-:W-:-:S03]  /*0890*/  @P4 FSETP.GT.AND P6, PT, R21, R0, PT ;  /* 0x000000001500420b */ /* 0x000fc60003fc4000 */
[----:B------:R-:W3:Y:S01]  /*08a0*/  @P1 LDG.E R11, desc[UR6][R14.64+0x4] ;  /* 0x000004060e0b1981 */ /* 0x000ee2000c1e1900 */
[----:B------:R-:W-:Y:S02]  /*08b0*/  @P4 FSEL R0, R21, R0, P6 ;  /* 0x0000000015004208 */ /* 0x000fe40003000000 */
[----:B------:R-:W-:-:S05]  /*08c0*/  ISETP.NE.AND P4, PT, R26, RZ, PT ;  /* 0x000000ff1a00720c */ /* 0x000fca0003f85270 */
[----:B------:R-:W4:Y:S08]  /*08d0*/  @P5 LDG.E R19, desc[UR6][R14.64+0x8] ;  /* 0x000008060e135981 */ /* 0x000f30000c1e1900 */
[----:B------:R-:W4:Y:S01]  /*08e0*/  @P4 LDG.E R21, desc[UR6][R14.64+0xc] ;  /* 0x00000c060e154981 */ /* 0x000f22000c1e1900 */
[----:B-----5:R-:W-:-:S04]  /*08f0*/  @P3 FSETP.GT.AND P6, PT, R23, R0, PT ;  /* 0x000000001700320b */ /* 0x020fc80003fc4000 */
[----:B------:R-:W-:Y:S02]  /*0900*/  @P3 FSEL R0, R23, R0, P6 ;  /* 0x0000000017003208 */ /* 0x000fe40003000000 */
[----:B------:R-:W-:Y:S02]  /*0910*/  IADD3 R16, PT, PT, R16, 0x8, RZ ;  /* 0x0000000810107810 */ /* 0x000fe40007ffe0ff */
[----:B------:R-:W-:Y:S02]  /*0920*/  IADD3 R13, PT, PT, R13, 0x8, RZ ;  /* 0x000000080d0d7810 */ /* 0x000fe40007ffe0ff */
[----:B--2---:R-:W-:-:S04]  /*0930*/  @P2 FSETP.GT.AND P3, PT, R17, R0, PT ;  /* 0x000000001100220b */ /* 0x004fc80003f64000 */
[----:B------:R-:W-:Y:S02]  /*0940*/  @P2 FSEL R0, R17, R0, P3 ;  /* 0x0000000011002208 */ /* 0x000fe40001800000 */
[----:B------:R-:W-:Y:S02]  /*0950*/  ISETP.NE.AND P3, PT, R16, RZ, PT ;  /* 0x000000ff1000720c */ /* 0x000fe40003f65270 */
[----:B---3--:R-:W-:-:S04]  /*0960*/  @P1 FSETP.GT.AND P2, PT, R11, R0, PT ;  /* 0x000000000b00120b */ /* 0x008fc80003f44000 */
[----:B------:R-:W-:-:S04]  /*0970*/  @P1 FSEL R0, R11, R0, P2 ;  /* 0x000000000b001208 */ /* 0x000fc80001000000 */
[----:B----4-:R-:W-:-:S04]  /*0980*/  @P5 FSETP.GT.AND P1, PT, R19, R0, PT ;  /* 0x000000001300520b */ /* 0x010fc80003f24000 */
[----:B------:R-:W-:Y:S02]  /*0990*/  @P5 FSEL R0, R19, R0, P1 ;  /* 0x0000000013005208 */ /* 0x000fe40000800000 */
[----:B------:R-:W-:Y:S02]  /*09a0*/  IADD3 R17, P2, PT, R14, 0x20, RZ ;  /* 0x000000200e117810 */ /* 0x000fe40007f5e0ff */
[----:B------:R-:W-:-:S03]  /*09b0*/  @P4 FSETP.GT.AND P1, PT, R21, R0, PT ;  /* 0x000000001500420b */ /* 0x000fc60003f24000 */
[----:B------:R-:W-:Y:S01]  /*09c0*/  IMAD.X R15, RZ, RZ, R15, P2 ;  /* 0x000000ffff0f7224 */ /* 0x000fe200010e060f */
[----:B------:R-:W-:Y:S01]  /*09d0*/  @P4 FSEL R0, R21, R0, P1 ;  /* 0x0000000015004208 */ /* 0x000fe20000800000 */
[----:B------:R-:W-:Y:S08]  /*09e0*/  @P3 BRA `(.L_x_36) ;  /* 0xfffffffc00343947 */ /* 0x000ff0000383ffff */
.L_x_35:
[----:B------:R-:W-:Y:S05]  /*09f0*/  BSYNC.RECONVERGENT B1 ;  /* 0x0000000000017941 */ /* 0x000fea0003800200 */
.L_x_34:
[----:B------:R-:W-:Y:S05]  /*0a00*/  @!P0 BRA `(.L_x_33) ;  /* 0x0000000400088947 */ /* 0x000fea0003800000 */
[----:B------:R-:W-:Y:S01]  /*0a10*/  ISETP.GE.U32.AND P1, PT, R24, 0x4, PT ;  /* 0x000000041800780c */ /* 0x000fe20003f26070 */
[----:B------:R-:W-:Y:S01]  /*0a20*/  BSSY.RECONVERGENT B1, `(.L_x_37) ;  /* 0x000001d000017945 */ /* 0x000fe20003800200 */
[----:B------:R-:W-:-:S11]  /*0a30*/  LOP3.LUT P0, R18, R9, 0x3, RZ, 0xc0, !PT ;  /* 0x0000000309127812 */ /* 0x000fd6000780c0ff */
[----:B------:R-:W-:Y:S05]  /*0a40*/  @!P1 BRA `(.L_x_38) ;  /* 0x0000000000689947 */ /* 0x000fea0003800000 */
[----:B------:R-:W0:Y:S01]  /*0a50*/  LDCU.64 UR4, c[0x0][0x388] ;  /* 0x00007100ff0477ac */ /* 0x000e220008000a00 */
[----:B------:R-:W-:-:S05]  /*0a60*/  IMAD.IADD R9, R12, 0x1, R3 ;  /* 0x000000010c097824 */ /* 0x000fca00078e0203 */
[----:B0-----:R-:W-:-:S04]  /*0a70*/  IADD3 R10, P1, PT, R9, UR4, RZ ;  /* 0x00000004090a7c10 */ /* 0x001fc8000ff3e0ff */
[----:B------:R-:W-:-:S05]  /*0a80*/  LEA.HI.X.SX32 R11, R9, UR5, 0x1, P1 ;  /* 0x00000005090b7c11 */ /* 0x000fca00088f0eff */
[----:B------:R-:W2:Y:S04]  /*0a90*/  LDG.E.U8 R14, desc[UR6][R10.64] ;  /* 0x000000060a0e7981 */ /* 0x000ea8000c1e1100 */
[----:B------:R-:W3:Y:S04]  /*0aa0*/  LDG.E.U8 R9, desc[UR6][R10.64+0x1] ;  /* 0x000001060a097981 */ /* 0x000ee8000c1e1100 */
[----:B------:R-:W4:Y:S04]  /*0ab0*/  LDG.E.U8 R13, desc[UR6][R10.64+0x2] ;  /* 0x000002060a0d7981 */ /* 0x000f28000c1e1100 */
[----:B------:R-:W5:Y:S01]  /*0ac0*/  LDG.E.U8 R16, desc[UR6][R10.64+0x3] ;  /* 0x000003060a107981 */ /* 0x000f62000c1e1100 */
[----:B--2---:R-:W-:Y:S01]  /*0ad0*/  ISETP.NE.AND P4, PT, R14, RZ, PT ;  /* 0x000000ff0e00720c */ /* 0x004fe20003f85270 */
[----:B------:R-:W-:Y:S01]  /*0ae0*/  IMAD.WIDE.U32 R14, R3, 0x4, R6 ;  /* 0x00000004030e7825 */ /* 0x000fe200078e0006 */
[----:B---3--:R-:W-:-:S02]  /*0af0*/  ISETP.NE.AND P5, PT, R9, RZ, PT ;  /* 0x000000ff0900720c */ /* 0x008fc40003fa5270 */
[----:B----4-:R-:W-:-:S09]  /*0b00*/  ISETP.NE.AND P2, PT, R13, RZ, PT ;  /* 0x000000ff0d00720c */ /* 0x010fd20003f45270 */
[----:B------:R-:W2:Y:S01]  /*0b10*/  @P4 LDG.E R9, desc[UR6][R14.64] ;  /* 0x000000060e094981 */ /* 0x000ea2000c1e1900 */
[----:B-----5:R-:W-:-:S03]  /*0b20*/  ISETP.NE.AND P1, PT, R16, RZ, PT ;  /* 0x000000ff1000720c */ /* 0x020fc60003f25270 */
[----:B------:R-:W3:Y:S04]  /*0b30*/  @P5 LDG.E R13, desc[UR6][R14.64+0x4] ;  /* 0x000004060e0d5981 */ /* 0x000ee8000c1e1900 */
[----:B------:R-:W4:Y:S06]  /*0b40*/  @P2 LDG.E R17, desc[UR6][R14.64+0x8] ;  /* 0x000008060e112981 */ /* 0x000f2c000c1e1900 */
[----:B------:R-:W5:Y:S01]  /*0b50*/  @P1 LDG.E R19, desc[UR6][R14.64+0xc] ;  /* 0x00000c060e131981 */ /* 0x000f62000c1e1900 */
[----:B------:R-:W-:-:S02]  /*0b60*/  IADD3 R3, PT, PT, R3, 0x4, RZ ;  /* 0x0000000403037810 */ /* 0x000fc40007ffe0ff */
[----:B--2---:R-:W-:-:S04]  /*0b70*/  @P4 FSETP.GT.AND P3, PT, R9, R0, PT ;  /* 0x000000000900420b */ /* 0x004fc80003f64000 */
[----:B------:R-:W-:-:S04]  /*0b80*/  @P4 FSEL R0, R9, R0, P3 ;  /* 0x0000000009004208 */ /* 0x000fc80001800000 */
[----:B---3--:R-:W-:-:S04]  /*0b90*/  @P5 FSETP.GT.AND P3, PT, R13, R0, PT ;  /* 0x000000000d00520b */ /* 0x008fc80003f64000 */
[----:B------:R-:W-:-:S04]  /*0ba0*/  @P5 FSEL R0, R13, R0, P3 ;  /* 0x000000000d005208 */ /* 0x000fc80001800000 */
[----:B----4-:R-:W-:-:S04]  /*0bb0*/  @P2 FSETP.GT.AND P3, PT, R17, R0, PT ;  /* 0x000000001100220b */ /* 0x010fc80003f64000 */
[----:B------:R-:W-:-:S04]  /*0bc0*/  @P2 FSEL R0, R17, R0, P3 ;  /* 0x0000000011002208 */ /* 0x000fc80001800000 */
[----:B-----5:R-:W-:-:S04]  /*0bd0*/  @P1 FSETP.GT.AND P2, PT, R19, R0, PT ;  /* 0x000000001300120b */ /* 0x020fc80003f44000 */
[----:B------:R-:W-:-:S09]  /*0be0*/  @P1 FSEL R0, R19, R0, P2 ;  /* 0x0000000013001208 */ /* 0x000fd20001000000 */
.L_x_38:
[----:B------:R-:W-:Y:S05]  /*0bf0*/  BSYNC.RECONVERGENT B1 ;  /* 0x0000000000017941 */ /* 0x000fea0003800200 */
.L_x_37:
[----:B------:R-:W-:Y:S05]  /*0c00*/  @!P0 BRA `(.L_x_33) ;  /* 0x0000000000888947 */ /* 0x000fea0003800000 */
[----:B------:R-:W-:Y:S01]  /*0c10*/  ISETP.NE.AND P0, PT, R18, 0x1, PT ;  /* 0x000000011200780c */ /* 0x000fe20003f05270 */
[----:B------:R-:W-:Y:S01]  /*0c20*/  BSSY.RECONVERGENT B1, `(.L_x_39) ;  /* 0x0000014000017945 */ /* 0x000fe20003800200 */
[----:B------:R-:W-:-:S04]  /*0c30*/  LOP3.LUT R9, R8, 0x1, RZ, 0xc0, !PT ;  /* 0x0000000108097812 */ /* 0x000fc800078ec0ff */
[----:B------:R-:W-:-:S07]  /*0c40*/  ISETP.NE.U32.AND P3, PT, R9, 0x1, PT ;  /* 0x000000010900780c */ /* 0x000fce0003f65070 */
[----:B------:R-:W-:Y:S06]  /*0c50*/  @!P0 BRA `(.L_x_40) ;  /* 0x0000000000408947 */ /* 0x000fec0003800000 */
[----:B------:R-:W0:Y:S01]  /*0c60*/  LDCU.64 UR4, c[0x0][0x388] ;  /* 0x00007100ff0477ac */ /* 0x000e220008000a00 */
[----:B------:R-:W-:-:S05]  /*0c70*/  IMAD.IADD R9, R12, 0x1, R3 ;  /* 0x000000010c097824 */ /* 0x000fca00078e0203 */
[----:B0-----:R-:W-:-:S04]  /*0c80*/  IADD3 R10, P0, PT, R9, UR4, RZ ;  /* 0x00000004090a7c10 */ /* 0x001fc8000ff1e0ff */
[----:B------:R-:W-:-:S05]  /*0c90*/  LEA.HI.X.SX32 R11, R9, UR5, 0x1, P0 ;  /* 0x00000005090b7c11 */ /* 0x000fca00080f0eff */
[----:B------:R-:W2:Y:S04]  /*0ca0*/  LDG.E.U8 R13, desc[UR6][R10.64] ;  /* 0x000000060a0d7981 */ /* 0x000ea8000c1e1100 */
[----:B------:R-:W3:Y:S01]  /*0cb0*/  LDG.E.U8 R9, desc[UR6][R10.64+0x1] ;  /* 0x000001060a097981 */ /* 0x000ee2000c1e1100 */
[----:B------:R-:W-:Y:S01]  /*0cc0*/  IMAD.WIDE.U32 R14, R3, 0x4, R6 ;  /* 0x00000004030e7825 */ /* 0x000fe200078e0006 */
[----:B--2---:R-:W-:Y:S02]  /*0cd0*/  ISETP.NE.AND P1, PT, R13, RZ, PT ;  /* 0x000000ff0d00720c */ /* 0x004fe40003f25270 */
[----:B---3--:R-:W-:-:S11]  /*0ce0*/  ISETP.NE.AND P2, PT, R9, RZ, PT ;  /* 0x000000ff0900720c */ /* 0x008fd60003f45270 */
[----:B------:R-:W2:Y:S04]  /*0cf0*/  @P1 LDG.E R9, desc[UR6][R14.64] ;  /* 0x000000060e091981 */ /* 0x000ea8000c1e1900 */
[----:B------:R-:W3:Y:S01]  /*0d00*/  @P2 LDG.E R13, desc[UR6][R14.64+0x4] ;  /* 0x000004060e0d2981 */ /* 0x000ee2000c1e1900 */
[----:B------:R-:W-:Y:S02]  /*0d10*/  IADD3 R3, PT, PT, R3, 0x2, RZ ;  /* 0x0000000203037810 */ /* 0x000fe40007ffe0ff */
[----:B--2---:R-:W-:-:S04]  /*0d20*/  @P1 FSETP.GT.AND P0, PT, R9, R0, PT ;  /* 0x000000000900120b */ /* 0x004fc80003f04000 */
[----:B------:R-:W-:-:S04]  /*0d30*/  @P1 FSEL R0, R9, R0, P0 ;  /* 0x0000000009001208 */ /* 0x000fc80000000000 */
[----:B---3--:R-:W-:-:S04]  /*0d40*/  @P2 FSETP.GT.AND P0, PT, R13, R0, PT ;  /* 0x000000000d00220b */ /* 0x008fc80003f04000 */
[----:B------:R-:W-:-:S09]  /*0d50*/  @P2 FSEL R0, R13, R0, P0 ;  /* 0x000000000d002208 */ /* 0x000fd20000000000 */
.L_x_40:
[----:B------:R-:W-:Y:S05]  /*0d60*/  BSYNC.RECONVERGENT B1 ;  /* 0x0000000000017941 */ /* 0x000fea0003800200 */
.L_x_39:
[----:B------:R-:W-:Y:S05]  /*0d70*/  @!P3 BRA `(.L_x_33) ;  /* 0x00000000002cb947 */ /* 0x000fea0003800000 */
[----:B------:R-:W0:Y:S01]  /*0d80*/  LDCU.64 UR4, c[0x0][0x388] ;  /* 0x00007100ff0477ac */ /* 0x000e220008000a00 */
[----:B------:R-:W-:-:S05]  /*0d90*/  IMAD.IADD R12, R12, 0x1, R3 ;  /* 0x000000010c0c7824 */ /* 0x000fca00078e0203 */
[----:B0-----:R-:W-:-:S04]  /*0da0*/  IADD3 R10, P0, PT, R12, UR4, RZ ;  /* 0x000000040c0a7c10 */ /* 0x001fc8000ff1e0ff */
[----:B------:R-:W-:-:S05]  /*0db0*/  LEA.HI.X.SX32 R11, R12, UR5, 0x1, P0 ;  /* 0x000000050c0b7c11 */ /* 0x000fca00080f0eff */
[----:B------:R-:W2:Y:S02]  /*0dc0*/  LDG.E.U8 R10, desc[UR6][R10.64] ;  /* 0x000000060a0a7981 */ /* 0x000ea4000c1e1100 */
[----:B--2---:R-:W-:-:S13]  /*0dd0*/  ISETP.NE.AND P0, PT, R10, RZ, PT ;  /* 0x000000ff0a00720c */ /* 0x004fda0003f05270 */
[----:B------:R-:W-:Y:S05]  /*0de0*/  @!P0 BRA `(.L_x_33) ;  /* 0x0000000000108947 */ /* 0x000fea0003800000 */
[----:B------:R-:W-:-:S06]  /*0df0*/  IMAD.WIDE.U32 R10, R3, 0x4, R6 ;  /* 0x00000004030a7825 */ /* 0x000fcc00078e0006 */
[----:B------:R-:W2:Y:S02]  /*0e00*/  LDG.E R11, desc[UR6][R10.64] ;  /* 0x000000060a0b7981 */ /* 0x000ea4000c1e1900 */
[----:B--2---:R-:W-:-:S04]  /*0e10*/  FSETP.GT.AND P0, PT, R11, R0, PT ;  /* 0x000000000b00720b */ /* 0x004fc80003f04000 */
[----:B------:R-:W-:-:S09]  /*0e20*/  FSEL R0, R11, R0, P0 ;  /* 0x000000000b007208 */ /* 0x000fd20000000000 */
.L_x_33:
[----:B------:R-:W-:Y:S05]  /*0e30*/  BSYNC.RECONVERGENT B0 ;  /* 0x0000000000007941 */ /* 0x000fea0003800200 */
.L_x_32:
[----:B------:R-:W-:Y:S01]  /*0e40*/  ISETP.GE.AND P0, PT, R8, RZ, PT ;  /* 0x000000ff0800720c */ /* 0x000fe20003f06270 */
[----:B------:R-:W0:Y:S01]  /*0e50*/  LDCU.64 UR8, c[0x0][0x388] ;  /* 0x00007100ff0877ac */ /* 0x000e220008000a00 */
[----:B------:R-:W-:Y:S01]  /*0e60*/  BSSY.RECONVERGENT B0, `(.L_x_41) ;  /* 0x0000085000007945 */ /* 0x000fe20003800200 */
[----:B------:R-:W-:Y:S01]  /*0e70*/  HFMA2 R3, -RZ, RZ, 0, 0 ;  /* 0x00000000ff037431 */ /* 0x000fe200000001ff */
[----:B------:R-:W1:Y:S09]  /*0e80*/  LDCU.64 UR10, c[0x0][0x388] ;  /* 0x00007100ff0a77ac */ /* 0x000e720008000a00 */
[----:B------:R-:W-:Y:S05]  /*0e90*/  @!P0 BRA `(.L_x_42) ;  /* 0x0000000800048947 */ /* 0x000fea0003800000 */
[----:B------:R-:W2:Y:S01]  /*0ea0*/  LDCU UR4, c[0x0][0x39c] ;  /* 0x00007380ff0477ac */ /* 0x000ea20008000800 */
[C---:B------:R-:W-:Y:S01]  /*0eb0*/  ISETP.GE.U32.AND P1, PT, R8.reuse, 0x3, PT ;  /* 0x000000030800780c */ /* 0x040fe20003f26070 */
[----:B------:R-:W-:Y:S01]  /*0ec0*/  VIADD R9, R8, 0x1 ;  /* 0x0000000108097836 */ /* 0x000fe20000000000 */
[----:B------:R-:W-:Y:S01]  /*0ed0*/  BSSY.RECONVERGENT B1, `(.L_x_43) ;  /* 0x000005b000017945 */ /* 0x000fe20003800200 */
[----:B------:R-:W-:Y:S01]  /*0ee0*/  MOV R3, RZ ;  /* 0x000000ff00037202 */ /* 0x000fe20000000f00 */
[----:B------:R-:W-:Y:S02]  /*0ef0*/  IMAD.MOV.U32 R13, RZ, RZ, RZ ;  /* 0x000000ffff0d7224 */ /* 0x000fe400078e00ff */
[----:B------:R-:W-:-:S04]  /*0f00*/  LOP3.LUT R12, R9, 0x3, RZ, 0xc0, !PT ;  /* 0x00000003090c7812 */ /* 0x000fc800078ec0ff */
[----:B------:R-:W-:Y:S01]  /*0f10*/  ISETP.NE.AND P0, PT, R12, RZ, PT ;  /* 0x000000ff0c00720c */ /* 0x000fe20003f05270 */
[----:B--2---:R-:W-:Y:S02]  /*0f20*/  IMAD R2, R2, UR4, RZ ;  /* 0x0000000402027c24 */ /* 0x004fe4000f8e02ff */
[----:B------:R-:W-:Y:S10]  /*0f30*/  @!P1 BRA `(.L_x_44) ;  /* 0x0000000400509947 */ /* 0x000ff40003800000 */
[----:B------:R-:W-:Y:S01]  /*0f40*/  LOP3.LUT R13, R9, 0xfffffffc, RZ, 0xc0, !PT ;  /* 0xfffffffc090d7812 */ /* 0x000fe200078ec0ff */
[----:B------:R-:W-:Y:S01]  /*0f50*/  IMAD.MOV.U32 R15, RZ, RZ, R2 ;  /* 0x000000ffff0f7224 */ /* 0x000fe200078e0002 */
[----:B------:R-:W-:Y:S02]  /*0f60*/  IADD3 R16, P1, PT, R6, 0x8, RZ ;  /* 0x0000000806107810 */ /* 0x000fe40007f3e0ff */
[----:B------:R-:W-:Y:S01]  /*0f70*/  MOV R3, RZ ;  /* 0x000000ff00037202 */ /* 0x000fe20000000f00 */
[----:B------:R-:W-:Y:S01]  /*0f80*/  IMAD.MOV R14, RZ, RZ, -R13 ;  /* 0x000000ffff0e7224 */ /* 0x000fe200078e0a0d */
[----:B------:R-:W-:-:S09]  /*0f90*/  IADD3.X R17, PT, PT, RZ, R7, RZ, P1, !PT ;  /* 0x00000007ff117210 */ /* 0x000fd20000ffe4ff */
.L_x_45:
[----:B0-----:R-:W-:-:S04]  /*0fa0*/  IADD3.X R8, P1, PT, R15, UR8, RZ, PT, !PT ;  /* 0x000000080f087c10 */ /* 0x001fc8000bf3e4ff */
[----:B---3--:R-:W-:-:S05]  /*0fb0*/  LEA.HI.X.SX32 R9, R15, UR9, 0x1, P1 ;  /* 0x000000090f097c11 */ /* 0x008fca00088f0eff */
[----:B------:R-:W2:Y:S01]  /*0fc0*/  LDG.E.U8 R10, desc[UR6][R8.64+-0x1] ;  /* 0xffffff06080a7981 */ /* 0x000ea2000c1e1100 */
[----:B------:R-:W-:Y:S01]  /*0fd0*/  IMAD.MOV.U32 R11, RZ, RZ, R17 ;  /* 0x000000ffff0b7224 */ /* 0x000fe200078e0011 */
[----:B--2---:R-:W-:Y:S02]  /*0fe0*/  ISETP.NE.AND P1, PT, R10, RZ, PT ;  /* 0x000000ff0a00720c */ /* 0x004fe40003f25270 */
[----:B------:R-:W-:-:S11]  /*0ff0*/  MOV R10, R16 ;  /* 0x00000010000a7202 */ /* 0x000fd60000000f00 */
[----:B------:R-:W2:Y:S01]  /*1000*/  @P1 LDG.E R17, desc[UR6][R10.64+-0x8] ;  /* 0xfffff8060a111981 */ /* 0x000ea2000c1e1900 */
[----:B------:R-:W-:Y:S01]  /*1010*/  @P1 MOV R16, 0x3bbb989d ;  /* 0x3bbb989d00101802 */ /* 0x000fe20000000f00 */
[----:B------:R-:W-:Y:S02]  /*1020*/  @P1 IMAD.MOV.U32 R19, RZ, RZ, 0x437c0000 ;  /* 0x437c0000ff131424 */ /* 0x000fe400078e00ff */
[----:B--2---:R-:W-:-:S04]  /*1030*/  @P1 FADD R17, R17, -R0 ;  /* 0x8000000011111221 */ /* 0x004fc80000000000 */
[----:B------:R-:W-:-:S04]  /*1040*/  @P1 FFMA.SAT R16, R17, R16, 0.5 ;  /* 0x3f00000011101423 */ /* 0x000fc80000002010 */
[----:B------:R-:W-:-:S04]  /*1050*/  @P1 FFMA.RM R16, R16, R19, 12582913 ;  /* 0x4b40000110101423 */ /* 0x000fc80000004013 */
[C---:B------:R-:W-:Y:S01]  /*1060*/  @P1 FADD R18, R16.reuse, -12583039 ;  /* 0xcb40007f10121421 */ /* 0x040fe20000000000 */
[----:B------:R-:W-:-:S03]  /*1070*/  @P1 SHF.L.U32 R16, R16, 0x17, RZ ;  /* 0x0000001710101819 */ /* 0x000fc600000006ff */
[----:B------:R-:W-:-:S04]  /*1080*/  @P1 FFMA R18, R17, 1.4426950216293334961, -R18 ;  /* 0x3fb8aa3b11121823 */ /* 0x000fc80000000812 */
[----:B------:R-:W-:-:S04]  /*1090*/  @P1 FFMA R18, R17, 1.925963033500011079e-08, R18 ;  /* 0x32a5706011121823 */ /* 0x000fc80000000012 */
[----:B------:R-:W0:Y:S02]  /*10a0*/  @P1 MUFU.EX2 R17, R18 ;  /* 0x0000001200111308 */ /* 0x000e240000000800 */
[----:B0-----:R-:W-:-:S05]  /*10b0*/  @P1 FMUL R16, R16, R17 ;  /* 0x0000001110101220 */ /* 0x001fca0000400000 */
[----:B------:R0:W-:Y:S04]  /*10c0*/  @P1 STG.E desc[UR6][R10.64+-0x8], R16 ;  /* 0xfffff8100a001986 */ /* 0x0001e8000c101906 */
[----:B------:R-:W-:Y:S04]  /*10d0*/  @!P1 STG.E desc[UR6][R10.64+-0x8], RZ ;  /* 0xfffff8ff0a009986 */ /* 0x000fe8000c101906 */
[----:B------:R-:W2:Y:S02]  /*10e0*/  LDG.E.U8 R17, desc[UR6][R8.64] ;  /* 0x0000000608117981 */ /* 0x000ea4000c1e1100 */
[----:B--2---:R-:W-:-:S13]  /*10f0*/  ISETP.NE.AND P2, PT, R17, RZ, PT ;  /* 0x000000ff1100720c */ /* 0x004fda0003f45270 */
[----:B------:R-:W2:Y:S01]  /*1100*/  @P2 LDG.E R17, desc[UR6][R10.64+-0x4] ;  /* 0xfffffc060a112981 */ /* 0x000ea2000c1e1900 */
[----:B------:R-:W-:Y:S01]  /*1110*/  @P2 IMAD.MOV.U32 R20, RZ, RZ, 0x3bbb989d ;  /* 0x3bbb989dff142424 */ /* 0x000fe200078e00ff */
[----:B------:R-:W-:Y:S01]  /*1120*/  @P2 MOV R19, 0x437c0000 ;  /* 0x437c000000132802 */ /* 0x000fe20000000f00 */
[----:B--2---:R-:W-:-:S04]  /*1130*/  @P2 FADD R17, R17, -R0 ;  /* 0x8000000011112221 */ /* 0x004fc80000000000 */
[----:B------:R-:W-:-:S04]  /*1140*/  @P2 FFMA.SAT R18, R17, R20, 0.5 ;  /* 0x3f00000011122423 */ /* 0x000fc80000002014 */
[----:B------:R-:W-:-:S04]  /*1150*/  @P2 FFMA.RM R18, R18, R19, 12582913 ;  /* 0x4b40000112122423 */ /* 0x000fc80000004013 */
[----:B------:R-:W-:-:S04]  /*1160*/  @P2 FADD R20, R18, -12583039 ;  /* 0xcb40007f12142421 */ /* 0x000fc80000000000 */
[----:B------:R-:W-:-:S04]  /*1170*/  @P2 FFMA R20, R17, 1.4426950216293334961, -R20 ;  /* 0x3fb8aa3b11142823 */ /* 0x000fc80000000814 */
[----:B------:R-:W-:Y:S01]  /*1180*/  @P2 FFMA R20, R17, 1.925963033500011079e-08, R20 ;  /* 0x32a5706011142823 */ /* 0x000fe20000000014 */
[----:B------:R-:W-:-:S05]  /*1190*/  @P2 IMAD.SHL.U32 R17, R18, 0x800000, RZ ;  /* 0x0080000012112824 */ /* 0x000fca00078e00ff */
[----:B------:R-:W2:Y:S02]  /*11a0*/  @P2 MUFU.EX2 R20, R20 ;  /* 0x0000001400142308 */ /* 0x000ea40000000800 */
[----:B--2---:R-:W-:-:S05]  /*11b0*/  @P2 FMUL R17, R17, R20 ;  /* 0x0000001411112220 */ /* 0x004fca0000400000 */
[----:B------:R2:W-:Y:S04]  /*11c0*/  @P2 STG.E desc[UR6][R10.64+-0x4], R17 ;  /* 0xfffffc110a002986 */ /* 0x0005e8000c101906 */
[----:B------:R3:W-:Y:S04]  /*11d0*/  @!P2 STG.E desc[UR6][R10.64+-0x4], RZ ;  /* 0xfffffcff0a00a986 */ /* 0x0007e8000c101906 */
[----:B------:R-:W4:Y:S02]  /*11e0*/  LDG.E.U8 R18, desc[UR6][R8.64+0x1] ;  /* 0x0000010608127981 */ /* 0x000f24000c1e1100 */
[----:B----4-:R-:W-:-:S13]  /*11f0*/  ISETP.NE.AND P3, PT, R18, RZ, PT ;  /* 0x000000ff1200720c */ /* 0x010fda0003f65270 */
[----:B------:R-:W4:Y:S01]  /*1200*/  @P3 LDG.E R19, desc[UR6][R10.64] ;  /* 0x000000060a133981 */ /* 0x000f22000c1e1900 */
[----:B------:R-:W-:Y:S01]  /*1210*/  @P3 MOV R18, 0x3bbb989d ;  /* 0x3bbb989d00123802 */ /* 0x000fe20000000f00 */
[----:B------:R-:W-:Y:S02]  /*1220*/  @P3 IMAD.MOV.U32 R21, RZ, RZ, 0x437c0000 ;  /* 0x437c0000ff153424 */ /* 0x000fe400078e00ff */
[----:B----4-:R-:W-:-:S04]  /*1230*/  @P3 FADD R19, R19, -R0 ;  /* 0x8000000013133221 */ /* 0x010fc80000000000 */
[----:B------:R-:W-:-:S04]  /*1240*/  @P3 FFMA.SAT R18, R19, R18, 0.5 ;  /* 0x3f00000013123423 */ /* 0x000fc80000002012 */
[----:B------:R-:W-:-:S04]  /*1250*/  @P3 FFMA.RM R18, R18, R21, 12582913 ;  /* 0x4b40000112123423 */ /* 0x000fc80000004015 */
[C---:B------:R-:W-:Y:S01]  /*1260*/  @P3 FADD R20, R18.reuse, -12583039 ;  /* 0xcb40007f12143421 */ /* 0x040fe20000000000 */
[----:B------:R-:W-:-:S03]  /*1270*/  @P3 SHF.L.U32 R18, R18, 0x17, RZ ;  /* 0x0000001712123819 */ /* 0x000fc600000006ff */
[----:B------:R-:W-:-:S04]  /*1280*/  @P3 FFMA R20, R19, 1.4426950216293334961, -R20 ;  /* 0x3fb8aa3b13143823 */ /* 0x000fc80000000814 */
[----:B------:R-:W-:-:S04]  /*1290*/  @P3 FFMA R20, R19, 1.925963033500011079e-08, R20 ;  /* 0x32a5706013143823 */ /* 0x000fc80000000014 */
[----:B------:R-:W4:Y:S02]  /*12a0*/  @P3 MUFU.EX2 R19, R20 ;  /* 0x0000001400133308 */ /* 0x000f240000000800 */
[----:B----4-:R-:W-:-:S05]  /*12b0*/  @P3 FMUL R18, R18, R19 ;  /* 0x0000001312123220 */ /* 0x010fca0000400000 */
[----:B------:R3:W-:Y:S04]  /*12c0*/  @P3 STG.E desc[UR6][R10.64], R18 ;  /* 0x000000120a003986 */ /* 0x0007e8000c101906 */
[----:B------:R3:W-:Y:S04]  /*12d0*/  @!P3 STG.E desc[UR6][R10.64], RZ ;  /* 0x000000ff0a00b986 */ /* 0x0007e8000c101906 */
[----:B------:R-:W4:Y:S02]  /*12e0*/  LDG.E.U8 R8, desc[UR6][R8.64+0x2] ;  /* 0x0000020608087981 */ /* 0x000f24000c1e1100 */
[----:B----4-:R-:W-:-:S13]  /*12f0*/  ISETP.NE.AND P4, PT, R8, RZ, PT ;  /* 0x000000ff0800720c */ /* 0x010fda0003f85270 */
[----:B------:R-:W4:Y:S01]  /*1300*/  @P4 LDG.E R19, desc[UR6][R10.64+0x4] ;  /* 0x000004060a134981 */ /* 0x000f22000c1e1900 */
[----:B------:R-:W-:Y:S01]  /*1310*/  @P4 IMAD.MOV.U32 R22, RZ, RZ, 0x3bbb989d ;  /* 0x3bbb989dff164424 */ /* 0x000fe200078e00ff */
[----:B------:R-:W-:Y:S01]  /*1320*/  @P4 MOV R21, 0x437c0000 ;  /* 0x437c000000154802 */ /* 0x000fe20000000f00 */
[----:B------:R-:W-:Y:S01]  /*1330*/  @P1 FADD R3, R3, R16 ;  /* 0x0000001003031221 */ /* 0x000fe20000000000 */
[----:B------:R-:W-:Y:S02]  /*1340*/  IADD3 R14, PT, PT, R14, 0x4, RZ ;  /* 0x000000040e0e7810 */ /* 0x000fe40007ffe0ff */
[----:B0-----:R-:W-:Y:S01]  /*1350*/  IADD3 R16, P1, PT, R10, 0x10, RZ ;  /* 0x000000100a107810 */ /* 0x001fe20007f3e0ff */
[----:B------:R-:W-:Y:S01]  /*1360*/  @P2 FADD R3, R3, R17 ;  /* 0x0000001103032221 */ /* 0x000fe20000000000 */
[----:B------:R-:W-:Y:S02]  /*1370*/  ISETP.NE.AND P2, PT, R14, RZ, PT ;  /* 0x000000ff0e00720c */ /* 0x000fe40003f45270 */
[----:B------:R-:W-:Y:S01]  /*1380*/  IADD3 R15, PT, PT, R15, 0x4, RZ ;  /* 0x000000040f0f7810 */ /* 0x000fe20007ffe0ff */
[----:B------:R-:W-:Y:S01]  /*1390*/  @P3 FADD R3, R3, R18 ;  /* 0x0000001203033221 */ /* 0x000fe20000000000 */
[----:B--2---:R-:W-:-:S02]  /*13a0*/  IMAD.X R17, RZ, RZ, R11, P1 ;  /* 0x000000ffff117224 */ /* 0x004fc400008e060b */
[----:B----4-:R-:W-:-:S04]  /*13b0*/  @P4 FADD R19, R19, -R0 ;  /* 0x8000000013134221 */ /* 0x010fc80000000000 */
[----:B------:R-:W-:-:S04]  /*13c0*/  @P4 FFMA.SAT R20, R19, R22, 0.5 ;  /* 0x3f00000013144423 */ /* 0x000fc80000002016 */
[----:B------:R-:W-:-:S04]  /*13d0*/  @P4 FFMA.RM R20, R20, R21, 12582913 ;  /* 0x4b40000114144423 */ /* 0x000fc80000004015 */
[C---:B------:R-:W-:Y:S01]  /*13e0*/  @P4 FADD R22, R20.reuse, -12583039 ;  /* 0xcb40007f14164421 */ /* 0x040fe20000000000 */
[----:B------:R-:W-:-:S03]  /*13f0*/  @P4 IMAD.SHL.U32 R20, R20, 0x800000, RZ ;  /* 0x0080000014144824 */ /* 0x000fc600078e00ff */
[----:B------:R-:W-:-:S04]  /*1400*/  @P4 FFMA R22, R19, 1.4426950216293334961, -R22 ;  /* 0x3fb8aa3b13164823 */ /* 0x000fc80000000816 */
[----:B------:R-:W-:-:S04]  /*1410*/  @P4 FFMA R22, R19, 1.925963033500011079e-08, R22 ;  /* 0x32a5706013164823 */ /* 0x000fc80000000016 */
[----:B------:R-:W0:Y:S02]  /*1420*/  @P4 MUFU.EX2 R9, R22 ;  /* 0x0000001600094308 */ /* 0x000e240000000800 */
[----:B0-----:R-:W-:-:S04]  /*1430*/  @P4 FMUL R9, R20, R9 ;  /* 0x0000000914094220 */ /* 0x001fc80000400000 */
[----:B------:R-:W-:Y:S01]  /*1440*/  @P4 FADD R3, R3, R9 ;  /* 0x0000000903034221 */ /* 0x000fe20000000000 */
[----:B------:R3:W-:Y:S04]  /*1450*/  @P4 STG.E desc[UR6][R10.64+0x4], R9 ;  /* 0x000004090a004986 */ /* 0x0007e8000c101906 */
[----:B------:R3:W-:Y:S01]  /*1460*/  @!P4 STG.E desc[UR6][R10.64+0x4], RZ ;  /* 0x000004ff0a00c986 */ /* 0x0007e2000c101906 */
[----:B------:R-:W-:Y:S05]  /*1470*/  @P2 BRA `(.L_x_45) ;  /* 0xfffffff800c82947 */ /* 0x000fea000383ffff */
.L_x_44:
[----:B01----:R-:W-:Y:S05]  /*1480*/  BSYNC.RECONVERGENT B1 ;  /* 0x0000000000017941 */ /* 0x003fea0003800200 */
.L_x_43:
[----:B------:R-:W-:Y:S05]  /*1490*/  @!P0 BRA `(.L_x_42) ;  /* 0x0000000000848947 */ /* 0x000fea0003800000 */
[----:B------:R-:W0:Y:S01]  /*14a0*/  LDCU.64 UR4, c[0x0][0x380] ;  /* 0x00007000ff0477ac */ /* 0x000e220008000a00 */
[----:B---3--:R-:W-:Y:S01]  /*14b0*/  IMAD.WIDE.U32 R8, R13, 0x4, R4 ;  /* 0x000000040d087825 */ /* 0x008fe200078e0004 */
[----:B------:R-:W-:-:S03]  /*14c0*/  IADD3 R12, PT, PT, -R12, RZ, RZ ;  /* 0x000000ff0c0c7210 */ /* 0x000fc60007ffe1ff */
[----:B------:R-:W-:Y:S01]  /*14d0*/  IMAD.IADD R2, R2, 0x1, R13 ;  /* 0x0000000102027824 */ /* 0x000fe200078e020d */
[----:B0-----:R-:W-:-:S04]  /*14e0*/  IADD3 R11, P0, PT, R8, UR4, RZ ;  /* 0x00000004080b7c10 */ /* 0x001fc8000ff1e0ff */
[----:B------:R-:W-:-:S09]  /*14f0*/  IADD3.X R16, PT, PT, R9, UR5, RZ, P0, !PT ;  /* 0x0000000509107c10 */ /* 0x000fd200087fe4ff */
.L_x_46:
[----:B--2---:R-:W-:-:S04]  /*1500*/  IADD3 R8, P0, PT, R2, UR10, RZ ;  /* 0x0000000a02087c10 */ /* 0x004fc8000ff1e0ff */
[----:B------:R-:W-:-:S05]  /*1510*/  LEA.HI.X.SX32 R9, R2, UR11, 0x1, P0 ;  /* 0x0000000b02097c11 */ /* 0x000fca00080f0eff */
[----:B------:R0:W2:Y:S02]  /*1520*/  LDG.E.U8 R8, desc[UR6][R8.64] ;  /* 0x0000000608087981 */ /* 0x0000a4000c1e1100 */
[----:B0-----:R-:W-:Y:S02]  /*1530*/  MOV R9, R16 ;  /* 0x0000001000097202 */ /* 0x001fe40000000f00 */
[----:B--2---:R-:W-:Y:S01]  /*1540*/  ISETP.NE.AND P0, PT, R8, RZ, PT ;  /* 0x000000ff0800720c */ /* 0x004fe20003f05270 */
[----:B------:R-:W-:-:S12]  /*1550*/  IMAD.MOV.U32 R8, RZ, RZ, R11 ;  /* 0x000000ffff087224 */ /* 0x000fd800078e000b */
[----:B------:R-:W2:Y:S01]  /*1560*/  @P0 LDG.E R11, desc[UR6][R8.64] ;  /* 0x00000006080b0981 */ /* 0x000ea2000c1e1900 */
[----:B------:R-:W-:Y:S01]  /*1570*/  @P0 IMAD.MOV.U32 R10, RZ, RZ, 0x3bbb989d ;  /* 0x3bbb989dff0a0424 */ /* 0x000fe200078e00ff */
[----:B------:R-:W-:Y:S02]  /*1580*/  @P0 MOV R13, 0x437c0000 ;  /* 0x437c0000000d0802 */ /* 0x000fe40000000f00 */
[----:B------:R-:W-:Y:S02]  /*1590*/  IADD3 R12, PT, PT, R12, 0x1, RZ ;  /* 0x000000010c0c7810 */ /* 0x000fe40007ffe0ff */
[----:B------:R-:W-:Y:S02]  /*15a0*/  IADD3 R2, PT, PT, R2, 0x1, RZ ;  /* 0x0000000102027810 */ /* 0x000fe40007ffe0ff */
[----:B------:R-:W-:Y:S01]  /*15b0*/  ISETP.NE.AND P2, PT, R12, RZ, PT ;  /* 0x000000ff0c00720c */ /* 0x000fe20003f45270 */
[----:B--2---:R-:W-:-:S04]  /*15c0*/  @P0 FADD R11, R11, -R0 ;  /* 0x800000000b0b0221 */ /* 0x004fc80000000000 */
[----:B------:R-:W-:-:S04]  /*15d0*/  @P0 FFMA.SAT R10, R11, R10, 0.5 ;  /* 0x3f0000000b0a0423 */ /* 0x000fc8000000200a */
[----:B------:R-:W-:-:S04]  /*15e0*/  @P0 FFMA.RM R10, R10, R13, 12582913 ;  /* 0x4b4000010a0a0423 */ /* 0x000fc8000000400d */
[C---:B------:R-:W-:Y:S01]  /*15f0*/  @P0 FADD R14, R10.reuse, -12583039 ;  /* 0xcb40007f0a0e0421 */ /* 0x040fe20000000000 */
[----:B------:R-:W-:-:S03]  /*1600*/  @P0 IMAD.SHL.U32 R10, R10, 0x800000, RZ ;  /* 0x008000000a0a0824 */ /* 0x000fc600078e00ff */
[----:B------:R-:W-:-:S04]  /*1610*/  @P0 FFMA R14, R11, 1.4426950216293334961, -R14 ;  /* 0x3fb8aa3b0b0e0823 */ /* 0x000fc8000000080e */
[----:B------:R-:W-:-:S04]  /*1620*/  @P0 FFMA R14, R11, 1.925963033500011079e-08, R14 ;  /* 0x32a570600b0e0823 */ /* 0x000fc8000000000e */
[----:B------:R-:W0:Y:S02]  /*1630*/  @P0 MUFU.EX2 R11, R14 ;  /* 0x0000000e000b0308 */ /* 0x000e240000000800 */
[----:B0-----:R-:W-:Y:S01]  /*1640*/  @P0 FMUL R10, R10, R11 ;  /* 0x0000000b0a0a0220 */ /* 0x001fe20000400000 */
[----:B------:R-:W-:-:S03]  /*1650*/  IADD3 R11, P1, PT, R8, 0x4, RZ ;  /* 0x00000004080b7810 */ /* 0x000fc60007f3e0ff */
[----:B------:R-:W-:Y:S01]  /*1660*/  @P0 FADD R3, R3, R10 ;  /* 0x0000000a03030221 */ /* 0x000fe20000000000 */
[----:B------:R2:W-:Y:S01]  /*1670*/  @P0 STG.E desc[UR6][R8.64], R10 ;  /* 0x0000000a08000986 */ /* 0x0005e2000c101906 */
[----:B------:R-:W-:-:S03]  /*1680*/  IMAD.X R16, RZ, RZ, R9, P1 ;  /* 0x000000ffff107224 */ /* 0x000fc600008e0609 */
[----:B------:R2:W-:Y:S01]  /*1690*/  @!P0 STG.E desc[UR6][R8.64], RZ ;  /* 0x000000ff08008986 */ /* 0x0005e2000c101906 */
[----:B------:R-:W-:Y:S05]  /*16a0*/  @P2 BRA `(.L_x_46) ;  /* 0xfffffffc00942947 */ /* 0x000fea000383ffff */
.L_x_42:
[----:B01----:R-:W-:Y:S05]  /*16b0*/  BSYNC.RECONVERGENT B0 ;  /* 0x0000000000007941 */ /* 0x003fea0003800200 */
.L_x_41:
[----:B------:R-:W0:Y:S02]  /*16c0*/  LDC R2, c[0x0][0x398] ;  /* 0x0000e600ff027b82 */ /* 0x000e240000000800 */
[----:B0-----:R-:W-:-:S13]  /*16d0*/  ISETP.GE.AND P0, PT, R2, 0x1, PT ;  /* 0x000000010200780c */ /* 0x001fda0003f06270 */
[----:B------:R-:W-:Y:S05]  /*16e0*/  @!P0 EXIT ;  /* 0x000000000000894d */ /* 0x000fea0003800000 */
[C---:B------:R-:W-:Y:S01]  /*16f0*/  ISETP.GE.U32.AND P0, PT, R2.reuse, 0x10, PT ;  /* 0x000000100200780c */ /* 0x040fe20003f06070 */
[----:B---3--:R-:W-:Y:S01]  /*1700*/  IMAD.MOV.U32 R11, RZ, RZ, RZ ;  /* 0x000000ffff0b7224 */ /* 0x008fe200078e00ff */
[----:B--2---:R-:W-:-:S11]  /*1710*/  LOP3.LUT R10, R2, 0xf, RZ, 0xc0, !PT ;  /* 0x0000000f020a7812 */ /* 0x004fd600078ec0ff */
[----:B------:R-:W-:Y:S05]  /*1720*/  @!P0 BRA `(.L_x_47) ;  /* 0x0000001000088947 */ /* 0x000fea0003800000 */
[----:B------:R-:W-:Y:S02]  /*1730*/  LOP3.LUT R11, R2, 0x7ffffff0, RZ, 0xc0, !PT ;  /* 0x7ffffff0020b7812 */ /* 0x000fe400078ec0ff */
[----:B------:R-:W-:-:S03]  /*1740*/  IADD3 R0, P0, PT, R6, 0x20, RZ ;  /* 0x0000002006007810 */ /* 0x000fc60007f1e0ff */
[----:B------:R-:W-:Y:S01]  /*1750*/  IMAD.MOV R2, RZ, RZ, -R11 ;  /* 0x000000ffff027224 */ /* 0x000fe200078e0a0b */
[----:B------:R-:W-:-:S09]  /*1760*/  IADD3.X R13, PT, PT, RZ, R7, RZ, P0, !PT ;  /* 0x00000007ff0d7210 */ /* 0x000fd200007fe4ff */
.L_x_80:
[----:B0-----:R-:W-:Y:S01]  /*1770*/  MOV R8, R0 ;  /* 0x0000000000087202 */ /* 0x001fe20000000f00 */
[----:B------:R-:W-:-:S05]  /*1780*/  IMAD.MOV.U32 R9, RZ, RZ, R13 ;  /* 0x000000ffff097224 */ /* 0x000fca00078e000d */
[----:B------:R-:W2:Y:S01]  /*1790*/  LDG.E R0, desc[UR6][R8.64+-0x20] ;  /* 0xffffe00608007981 */ /* 0x000ea2000c1e1900 */
[----:B------:R-:W0:Y:S01]  /*17a0*/  MUFU.RCP R12, R3 ;  /* 0x00000003000c7308 */ /* 0x000e220000001000 */
[----:B------:R-:W-:Y:S01]  /*17b0*/  IADD3 R2, PT, PT, R2, 0x10, RZ ;  /* 0x0000001002027810 */ /* 0x000fe20007ffe0ff */
[----:B------:R-:W-:Y:S03]  /*17c0*/  BSSY.RECONVERGENT B2, `(.L_x_48) ;  /* 0x000000c000027945 */ /* 0x000fe60003800200 */
[----:B------:R-:W-:Y:S01]  /*17d0*/  ISETP.NE.AND P2, PT, R2, RZ, PT ;  /* 0x000000ff0200720c */ /* 0x000fe20003f45270 */
[----:B0-----:R-:W-:-:S04]  /*17e0*/  FFMA R13, R12, -R3, 1 ;  /* 0x3f8000000c0d7423 */ /* 0x001fc80000000803 */
[----:B------:R-:W-:Y:S01]  /*17f0*/  FFMA R13, R12, R13, R12 ;  /* 0x0000000d0c0d7223 */ /* 0x000fe2000000000c */
[----:B--2---:R-:W0:Y:S03]  /*1800*/  FCHK P0, R0, R3 ;  /* 0x0000000300007302 */ /* 0x004e260000000000 */
[----:B------:R-:W-:-:S04]  /*1810*/  FFMA R12, R0, R13, RZ ;  /* 0x0000000d000c7223 */ /* 0x000fc800000000ff */
[----:B------:R-:W-:-:S04]  /*1820*/  FFMA R14, R12, -R3, R0 ;  /* 0x800000030c0e7223 */ /* 0x000fc80000000000 */
[----:B------:R-:W-:Y:S01]  /*1830*/  FFMA R13, R13, R14, R12 ;  /* 0x0000000e0d0d7223 */ /* 0x000fe2000000000c */
[----:B0-----:R-:W-:Y:S06]  /*1840*/  @!P0 BRA `(.L_x_49) ;  /* 0x00000000000c8947 */ /* 0x001fec0003800000 */
[----:B------:R-:W-:-:S07]  /*1850*/  MOV R12, 0x1870 ;  /* 0x00001870000c7802 */ /* 0x000fce0000000f00 */
[----:B------:R-:W-:Y:S05]  /*1860*/  CALL.REL.NOINC `($__internal_3_$__cuda_sm3x_div_rn_noftz_f32_slowpath) ;  /* 0x0000001c00647944 */ /* 0x000fea0003c00000 */
[----:B------:R-:W-:-:S07]  /*1870*/  IMAD.MOV.U32 R13, RZ, RZ, R15 ;  /* 0x000000ffff0d7224 */ /* 0x000fce00078e000f */
.L_x_49:
[----:B------:R-:W-:Y:S05]  /*1880*/  BSYNC.RECONVERGENT B2 ;  /* 0x0000000000027941 */ /* 0x000fea0003800200 */
.L_x_48:
[----:B------:R-:W2:Y:S01]  /*1890*/  LDG.E R17, desc[UR6][R8.64+-0x1c] ;  /* 0xffffe40608117981 */ /* 0x000ea2000c1e1900 */
[----:B------:R-:W0:Y:S01]  /*18a0*/  MUFU.RCP R0, R3 ;  /* 0x0000000300007308 */ /* 0x000e220000001000 */
[----:B------:R-:W-:Y:S02]  /*18b0*/  BSSY.RECONVERGENT B2, `(.L_x_50) ;  /* 0x000000c000027945 */ /* 0x000fe40003800200 */
[----:B------:R1:W-:Y:S01]  /*18c0*/  STG.E desc[UR6][R8.64+-0x20], R13 ;  /* 0xffffe00d08007986 */ /* 0x0003e2000c101906 */
[----:B0-----:R-:W-:-:S04]  /*18d0*/  FFMA R15, R0, -R3, 1 ;  /* 0x3f800000000f7423 */ /* 0x001fc80000000803 */
[----:B------:R-:W-:Y:S01]  /*18e0*/  FFMA R0, R0, R15, R0 ;  /* 0x0000000f00007223 */ /* 0x000fe20000000000 */
[----:B--2---:R-:W0:Y:S03]  /*18f0*/  FCHK P0, R17, R3 ;  /* 0x0000000311007302 */ /* 0x004e260000000000 */
[----:B------:R-:W-:-:S04]  /*1900*/  FFMA R12, R0, R17, RZ ;  /* 0x00000011000c7223 */ /* 0x000fc800000000ff */
[----:B------:R-:W-:-:S04]  /*1910*/  FFMA R15, R12, -R3, R17 ;  /* 0x800000030c0f7223 */ /* 0x000fc80000000011 */
[----:B------:R-:W-:Y:S01]  /*1920*/  FFMA R15, R0, R15, R12 ;  /* 0x0000000f000f7223 */ /* 0x000fe2000000000c */
[----:B01----:R-:W-:Y:S06]  /*1930*/  @!P0 BRA `(.L_x_51) ;  /* 0x00000000000c8947 */ /* 0x003fec0003800000 */
[----:B------:R-:W-:Y:S02]  /*1940*/  MOV R0, R17 ;  /* 0x0000001100007202 */ /* 0x000fe40000000f00 */
[----:B------:R-:W-:-:S07]  /*1950*/  MOV R12, 0x1970 ;  /* 0x00001970000c7802 */ /* 0x000fce0000000f00 */
[----:B------:R-:W-:Y:S05]  /*1960*/  CALL.REL.NOINC `($__internal_3_$__cuda_sm3x_div_rn_noftz_f32_slowpath) ;  /* 0x0000001c00247944 */ /* 0x000fea0003c00000 */
.L_x_51:
[----:B------:R-:W-:Y:S05]  /*1970*/  BSYNC.RECONVERGENT B2 ;  /* 0x0000000000027941 */ /* 0x000fea0003800200 */
.L_x_50:
        /* <DEDUP_REMOVED lines=11> */
[----:B------:R-:W-:Y:S01]  /*1a30*/  IMAD.MOV.U32 R0, RZ, RZ, R17 ;  /* 0x000000ffff007224 */ /* 0x000fe200078e0011 */
[----:B------:R-:W-:-:S07]  /*1a40*/  MOV R12, 0x1a60 ;  /* 0x00001a60000c7802 */ /* 0x000fce0000000f00 */
[----:B------:R-:W-:Y:S05]  /*1a50*/  CALL.REL.NOINC `($__internal_3_$__cuda_sm3x_div_rn_noftz_f32_slowpath) ;  /* 0x0000001800e87944 */ /* 0x000fea0003c00000 */
[----:B------:R-:W-:-:S07]  /*1a60*/  MOV R13, R15 ;  /* 0x0000000f000d7202 */ /* 0x000fce0000000f00 */
.L_x_53:
[----:B------:R-:W-:Y:S05]  /*1a70*/  BSYNC.RECONVERGENT B2 ;  /* 0x0000000000027941 */ /* 0x000fea0003800200 */
.L_x_52:
        /* <DEDUP_REMOVED lines=14> */
.L_x_55:
[----:B------:R-:W-:Y:S05]  /*1b60*/  BSYNC.RECONVERGENT B2 ;  /* 0x0000000000027941 */ /* 0x000fea0003800200 */
.L_x_54:
        /* <DEDUP_REMOVED lines=14> */
[----:B------:R-:W-:-:S07]  /*1c50*/  IMAD.MOV.U32 R13, RZ, RZ, R15 ;  /* 0x000000ffff0d7224 */ /* 0x000fce00078e000f */
.L_x_57:
[----:B------:R-:W-:Y:S05]  /*1c60*/  BSYNC.RECONVERGENT B2 ;  /* 0x0000000000027941 */ /* 0x000fea0003800200 */
.L_x_56:
        /* <DEDUP_REMOVED lines=14> */
.L_x_59:
[----:B------:R-:W-:Y:S05]  /*1d50*/  BSYNC.RECONVERGENT B2 ;  /* 0x0000000000027941 */ /* 0x000fea0003800200 */
.L_x_58:
        /* <DEDUP_REMOVED lines=15> */
.L_x_61:
[----:B------:R-:W-:Y:S05]  /*1e50*/  BSYNC.RECONVERGENT B2 ;  /* 0x0000000000027941 */ /* 0x000fea0003800200 */
.L_x_60:
        /* <DEDUP_REMOVED lines=14> */
.L_x_63:
[----:B------:R-:W-:Y:S05]  /*1f40*/  BSYNC.RECONVERGENT B2 ;  /* 0x0000000000027941 */ /* 0x000fea0003800200 */
.L_x_62:
        /* <DEDUP_REMOVED lines=15> */
.L_x_65:
[----:B------:R-:W-:Y:S05]  /*2040*/  BSYNC.RECONVERGENT B2 ;  /* 0x0000000000027941 */ /* 0x000fea0003800200 */
.L_x_64:
        /* <DEDUP_REMOVED lines=14> */
.L_x_67:
[----:B------:R-:W-:Y:S05]  /*2130*/  BSYNC.RECONVERGENT B2 ;  /* 0x0000000000027941 */ /* 0x000fea0003800200 */
.L_x_66:
        /* <DEDUP_REMOVED lines=15> */
.L_x_69:
[----:B------:R-:W-:Y:S05]  /*2230*/  BSYNC.RECONVERGENT B2 ;  /* 0x0000000000027941 */ /* 0x000fea0003800200 */
.L_x_68:
        /* <DEDUP_REMOVED lines=14> */
.L_x_71:
[----:B------:R-:W-:Y:S05]  /*2320*/  BSYNC.RECONVERGENT B2 ;  /* 0x0000000000027941 */ /* 0x000fea0003800200 */
.L_x_70:
        /* <DEDUP_REMOVED lines=15> */
.L_x_73:
[----:B------:R-:W-:Y:S05]  /*2420*/  BSYNC.RECONVERGENT B2 ;  /* 0x0000000000027941 */ /* 0x000fea0003800200 */
.L_x_72:
        /* <DEDUP_REMOVED lines=14> */
.L_x_75:
[----:B------:R-:W-:Y:S05]  /*2510*/  BSYNC.RECONVERGENT B2 ;  /* 0x0000000000027941 */ /* 0x000fea0003800200 */
.L_x_74:
        /* <DEDUP_REMOVED lines=15> */
.L_x_77:
[----:B------:R-:W-:Y:S05]  /*2610*/  BSYNC.RECONVERGENT B2 ;  /* 0x0000000000027941 */ /* 0x000fea0003800200 */
.L_x_76:
        /* <DEDUP_REMOVED lines=14> */
.L_x_79:
[----:B------:R-:W-:Y:S05]  /*2700*/  BSYNC.RECONVERGENT B2 ;  /* 0x0000000000027941 */ /* 0x000fea0003800200 */
.L_x_78:
[----:B------:R0:W-:Y:S01]  /*2710*/  STG.E desc[UR6][R8.64+0x1c], R15 ;  /* 0x00001c0f08007986 */ /* 0x0001e2000c101906 */
[----:B------:R-:W-:-:S04]  /*2720*/  IADD3 R0, P0, PT, R8, 0x40, RZ ;  /* 0x0000004008007810 */ /* 0x000fc80007f1e0ff */
[----:B------:R-:W-:Y:S01]  /*2730*/  IADD3.X R13, PT, PT, RZ, R9, RZ, P0, !PT ;  /* 0x00000009ff0d7210 */ /* 0x000fe200007fe4ff */
[----:B------:R-:W-:Y:S08]  /*2740*/  @P2 BRA `(.L_x_80) ;  /* 0xfffffff000082947 */ /* 0x000ff0000383ffff */
.L_x_47:
[----:B------:R-:W-:-:S13]  /*2750*/  ISETP.NE.AND P0, PT, R10, RZ, PT ;  /* 0x000000ff0a00720c */ /* 0x000fda0003f05270 */
[----:B------:R-:W-:Y:S05]  /*2760*/  @!P0 EXIT ;  /* 0x000000000000894d */ /* 0x000fea0003800000 */
[----:B------:R-:W1:Y:S01]  /*2770*/  LDCU UR4, c[0x0][0x398] ;  /* 0x00007300ff0477ac */ /* 0x000e620008000800 */
[----:B------:R-:W-:Y:S01]  /*2780*/  ISETP.GE.U32.AND P0, PT, R10, 0x8, PT ;  /* 0x000000080a00780c */ /* 0x000fe20003f06070 */
[----:B-1----:R-:W-:-:S12]  /*2790*/  ULOP3.LUT UR4, UR4, 0x7, URZ, 0xc0, !UPT ;  /* 0x0000000704047892 */ /* 0x002fd8000f8ec0ff */
[----:B------:R-:W-:Y:S05]  /*27a0*/  @!P0 BRA `(.L_x_81) ;  /* 0x0000000400f88947 */ /* 0x000fea0003800000 */
[----:B0-----:R-:W-:-:S05]  /*27b0*/  IMAD.WIDE.U32 R8, R11, 0x4, R6 ;  /* 0x000000040b087825 */ /* 0x001fca00078e0006 */
[----:B------:R-:W2:Y:S01]  /*27c0*/  LDG.E R15, desc[UR6][R8.64] ;  /* 0x00000006080f7981 */ /* 0x000ea2000c1e1900 */
[----:B------:R-:W0:Y:S01]  /*27d0*/  MUFU.RCP R0, R3 ;  /* 0x0000000300007308 */ /* 0x000e220000001000 */
[----:B------:R-:W-:Y:S01]  /*27e0*/  BSSY.RECONVERGENT B2, `(.L_x_82) ;  /* 0x000000c000027945 */ /* 0x000fe20003800200 */
[----:B0-----:R-:W-:-:S04]  /*27f0*/  FFMA R13, R0, -R3, 1 ;  /* 0x3f800000000d7423 */ /* 0x001fc80000000803 */
[----:B------:R-:W-:Y:S02]  /*2800*/  FFMA R0, R0, R13, R0 ;  /* 0x0000000d00007223 */ /* 0x000fe40000000000 */
[----:B--2---:R-:W0:Y:S02]  /*2810*/  FCHK P0, R15, R3 ;  /* 0x000000030f007302 */ /* 0x004e240000000000 */
[----:B------:R-:W-:-:S04]  /*2820*/  FFMA R2, R0, R15, RZ ;  /* 0x0000000f00027223 */ /* 0x000fc800000000ff */
[----:B------:R-:W-:-:S04]  /*2830*/  FFMA R13, R2, -R3, R15 ;  /* 0x80000003020d7223 */ /* 0x000fc8000000000f */
[----:B------:R-:W-:Y:S01]  /*2840*/  FFMA R13, R0, R13, R2 ;  /* 0x0000000d000d7223 */ /* 0x000fe20000000002 */
[----:B0-----:R-:W-:Y:S06]  /*2850*/  @!P0 BRA `(.L_x_83) ;  /* 0x0000000000108947 */ /* 0x001fec0003800000 */
[----:B------:R-:W-:Y:S01]  /*2860*/  IMAD.MOV.U32 R0, RZ, RZ, R15 ;  /* 0x000000ffff007224 */ /* 0x000fe200078e000f */
[----:B------:R-:W-:-:S07]  /*2870*/  MOV R12, 0x2890 ;  /* 0x00002890000c7802 */ /* 0x000fce0000000f00 */
[----:B------:R-:W-:Y:S05]  /*2880*/  CALL.REL.NOINC `($__internal_3_$__cuda_sm3x_div_rn_noftz_f32_slowpath) ;  /* 0x0000000c005c7944 */ /* 0x000fea0003c00000 */
[----:B------:R-:W-:-:S07]  /*2890*/  MOV R13, R15 ;  /* 0x0000000f000d7202 */ /* 0x000fce0000000f00 */
.L_x_83:
[----:B------:R-:W-:Y:S05]  /*28a0*/  BSYNC.RECONVERGENT B2 ;  /* 0x0000000000027941 */ /* 0x000fea0003800200 */
.L_x_82:
        /* <DEDUP_REMOVED lines=14> */
.L_x_85:
[----:B------:R-:W-:Y:S05]  /*2990*/  BSYNC.RECONVERGENT B2 ;  /* 0x0000000000027941 */ /* 0x000fea0003800200 */
.L_x_84:
        /* <DEDUP_REMOVED lines=15> */
.L_x_87:
[----:B------:R-:W-:Y:S05]  /*2a90*/  BSYNC.RECONVERGENT B2 ;  /* 0x0000000000027941 */ /* 0x000fea0003800200 */
.L_x_86:
        /* <DEDUP_REMOVED lines=14> */
.L_x_89:
[----:B------:R-:W-:Y:S05]  /*2b80*/  BSYNC.RECONVERGENT B2 ;  /* 0x0000000000027941 */ /* 0x000fea0003800200 */
.L_x_88:
        /* <DEDUP_REMOVED lines=15> */
.L_x_91:
[----:B------:R-:W-:Y:S05]  /*2c80*/  BSYNC.RECONVERGENT B2 ;  /* 0x0000000000027941 */ /* 0x000fea0003800200 */
.L_x_90:
        /* <DEDUP_REMOVED lines=14> */
.L_x_93:
[----:B------:R-:W-:Y:S05]  /*2d70*/  BSYNC.RECONVERGENT B2 ;  /* 0x0000000000027941 */ /* 0x000fea0003800200 */
.L_x_92:
        /* <DEDUP_REMOVED lines=15> */
.L_x_95:
[----:B------:R-:W-:Y:S05]  /*2e70*/  BSYNC.RECONVERGENT B2 ;  /* 0x0000000000027941 */ /* 0x000fea0003800200 */
.L_x_94:
        /* <DEDUP_REMOVED lines=14> */
.L_x_97:
[----:B------:R-:W-:Y:S05]  /*2f60*/  BSYNC.RECONVERGENT B2 ;  /* 0x0000000000027941 */ /* 0x000fea0003800200 */
.L_x_96:
[----:B------:R1:W-:Y:S01]  /*2f70*/  STG.E desc[UR6][R8.64+0x1c], R15 ;  /* 0x00001c0f08007986 */ /* 0x0003e2000c101906 */
[----:B------:R-:W-:-:S07]  /*2f80*/  VIADD R11, R11, 0x8 ;  /* 0x000000080b0b7836 */ /* 0x000fce0000000000 */
.L_x_81:
[----:B------:R-:W-:-:S13]  /*2f90*/  ISETP.NE.AND P0, PT, RZ, UR4, PT ;  /* 0x00000004ff007c0c */ /* 0x000fda000bf05270 */
[----:B------:R-:W-:Y:S05]  /*2fa0*/  @!P0 EXIT ;  /* 0x000000000000894d */ /* 0x000fea0003800000 */
[----:B------:R-:W2:Y:S01]  /*2fb0*/  LDCU UR5, c[0x0][0x398] ;  /* 0x00007300ff0577ac */ /* 0x000ea20008000800 */
[----:B------:R-:W-:Y:S02]  /*2fc0*/  UISETP.GE.U32.AND UP0, UPT, UR4, 0x4, UPT ;  /* 0x000000040400788c */ /* 0x000fe4000bf06070 */
[----:B--2---:R-:W-:-:S07]  /*2fd0*/  ULOP3.LUT UR5, UR5, 0x3, URZ, 0xc0, !UPT ;  /* 0x0000000305057892 */ /* 0x004fce000f8ec0ff */
[----:B------:R-:W-:Y:S05]  /*2fe0*/  BRA.U !UP0, `(.L_x_98) ;  /* 0x0000000508087547 */ /* 0x000fea000b800000 */
[----:B------:R-:W-:-:S05]  /*2ff0*/  IMAD.WIDE.U32 R6, R11, 0x4, R6 ;  /* 0x000000040b067825 */ /* 0x000fca00078e0006 */
[----:B------:R-:W2:Y:S01]  /*3000*/  LDG.E R13, desc[UR6][R6.64] ;  /* 0x00000006060d7981 */ /* 0x000ea2000c1e1900 */
[----:B------:R-:W0:Y:S01]  /*3010*/  MUFU.RCP R0, R3 ;  /* 0x0000000300007308 */ /* 0x000e220000001000 */
[----:B------:R-:W-:Y:S01]  /*3020*/  BSSY.RECONVERGENT B2, `(.L_x_99) ;  /* 0x000000c000027945 */ /* 0x000fe20003800200 */
[----:B01----:R-:W-:-:S04]  /*3030*/  FFMA R9, R0, -R3, 1 ;  /* 0x3f80000000097423 */ /* 0x003fc80000000803 */
[----:B------:R-:W-:Y:S02]  /*3040*/  FFMA R0, R0, R9, R0 ;  /* 0x0000000900007223 */ /* 0x000fe40000000000 */
[----:B--2---:R-:W0:Y:S02]  /*3050*/  FCHK P0, R13, R3 ;  /* 0x000000030d007302 */ /* 0x004e240000000000 */
[----:B------:R-:W-:-:S04]  /*3060*/  FFMA R2, R0, R13, RZ ;  /* 0x0000000d00027223 */ /* 0x000fc800000000ff */
[----:B------:R-:W-:-:S04]  /*3070*/  FFMA R9, R2, -R3, R13 ;  /* 0x8000000302097223 */ /* 0x000fc8000000000d */
[----:B------:R-:W-:Y:S01]  /*3080*/  FFMA R9, R0, R9, R2 ;  /* 0x0000000900097223 */ /* 0x000fe20000000002 */
[----:B0-----:R-:W-:Y:S06]  /*3090*/  @!P0 BRA `(.L_x_100) ;  /* 0x0000000000108947 */ /* 0x001fec0003800000 */
[----:B------:R-:W-:Y:S02]  /*30a0*/  MOV R0, R13 ;  /* 0x0000000d00007202 */ /* 0x000fe40000000f00 */
[----:B------:R-:W-:-:S07]  /*30b0*/  MOV R12, 0x30d0 ;  /* 0x000030d0000c7802 */ /* 0x000fce0000000f00 */
[----:B------:R-:W-:Y:S05]  /*30c0*/  CALL.REL.NOINC `($__internal_3_$__cuda_sm3x_div_rn_noftz_f32_slowpath) ;  /* 0x00000004004c7944 */ /* 0x000fea0003c00000 */
[----:B------:R-:W-:-:S07]  /*30d0*/  MOV R9, R15 ;  /* 0x0000000f00097202 */ /* 0x000fce0000000f00 */
.L_x_100:
[----:B------:R-:W-:Y:S05]  /*30e0*/  BSYNC.RECONVERGENT B2 ;  /* 0x0000000000027941 */ /* 0x000fea0003800200 */
.L_x_99:
        /* <DEDUP_REMOVED lines=15> */
.L_x_102:
[----:B------:R-:W-:Y:S05]  /*31e0*/  BSYNC.RECONVERGENT B2 ;  /* 0x0000000000027941 */ /* 0x000fea0003800200 */
.L_x_101:
        /* <DEDUP_REMOVED lines=15> */
.L_x_104:
[----:B------:R-:W-:Y:S05]  /*32e0*/  BSYNC.RECONVERGENT B2 ;  /* 0x0000000000027941 */ /* 0x000fea0003800200 */
.L_x_103:
        /* <DEDUP_REMOVED lines=14> */
[----:B------:R-:W-:-:S07]  /*33d0*/  MOV R13, R15 ;  /* 0x0000000f000d7202 */ /* 0x000fce0000000f00 */
.L_x_106:
[----:B------:R-:W-:Y:S05]  /*33e0*/  BSYNC.RECONVERGENT B2 ;  /* 0x0000000000027941 */ /* 0x000fea0003800200 */
.L_x_105:
[----:B------:R2:W-:Y:S01]  /*33f0*/  STG.E desc[UR6][R6.64+0xc], R13 ;  /* 0x00000c0d06007986 */ /* 0x0005e2000c101906 */
[----:B------:R-:W-:-:S07]  /*3400*/  VIADD R11, R11, 0x4 ;  /* 0x000000040b0b7836 */ /* 0x000fce0000000000 */
.L_x_98:
[----:B------:R-:W-:-:S13]  /*3410*/  ISETP.NE.AND P0, PT, RZ, UR5, PT ;  /* 0x00000005ff007c0c */ /* 0x000fda000bf05270 */
[----:B------:R-:W-:Y:S05]  /*3420*/  @!P0 EXIT ;  /* 0x000000000000894d */ /* 0x000fea0003800000 */
[----:B------:R-:W3:Y:S01]  /*3430*/  LDCU.64 UR8, c[0x0][0x380] ;  /* 0x00007000ff0877ac */ /* 0x000ee20008000a00 */
[----:B------:R-:W-:Y:S01]  /*3440*/  IMAD.WIDE.U32 R4, R11, 0x4, R4 ;  /* 0x000000040b047825 */ /* 0x000fe200078e0004 */
[----:B------:R-:W-:Y:S02]  /*3450*/  UIADD3 UR4, UPT, UPT, -UR5, URZ, URZ ;  /* 0x000000ff05047290 */ /* 0x000fe4000fffe1ff */
[----:B---3--:R-:W-:-:S04]  /*3460*/  IADD3 R0, P0, PT, R4, UR8, RZ ;  /* 0x0000000804007c10 */ /* 0x008fc8000ff1e0ff */
[----:B01----:R-:W-:-:S09]  /*3470*/  IADD3.X R9, PT, PT, R5, UR9, RZ, P0, !PT ;  /* 0x0000000905097c10 */ /* 0x003fd200087fe4ff */
.L_x_109:
[----:B0-----:R-:W-:Y:S02]  /*3480*/  MOV R4, R0 ;  /* 0x0000000000047202 */ /* 0x001fe40000000f00 */
[----:B------:R-:W-:-:S05]  /*3490*/  MOV R5, R9 ;  /* 0x0000000900057202 */ /* 0x000fca0000000f00 */
[----:B------:R-:W3:Y:S01]  /*34a0*/  LDG.E R9, desc[UR6][R4.64] ;  /* 0x0000000604097981 */ /* 0x000ee2000c1e1900 */
[----:B------:R-:W2:Y:S01]  /*34b0*/  MUFU.RCP R0, R3 ;  /* 0x0000000300007308 */ /* 0x000ea20000001000 */
[----:B------:R-:W-:Y:S01]  /*34c0*/  UIADD3 UR4, UPT, UPT, UR4, 0x1, URZ ;  /* 0x0000000104047890 */ /* 0x000fe2000fffe0ff */
[----:B------:R-:W-:Y:S03]  /*34d0*/  BSSY.RECONVERGENT B2, `(.L_x_107) ;  /* 0x000000d000027945 */ /* 0x000fe60003800200 */
[----:B------:R-:W-:Y:S01]  /*34e0*/  UISETP.NE.AND UP0, UPT, UR4, URZ, UPT ;  /* 0x000000ff0400728c */ /* 0x000fe2000bf05270 */
[----:B--2---:R-:W-:-:S04]  /*34f0*/  FFMA R7, R0, -R3, 1 ;  /* 0x3f80000000077423 */ /* 0x004fc80000000803 */
[----:B------:R-:W-:Y:S01]  /*3500*/  FFMA R0, R0, R7, R0 ;  /* 0x0000000700007223 */ /* 0x000fe20000000000 */
[----:B---3--:R-:W0:Y:S03]  /*3510*/  FCHK P0, R9, R3 ;  /* 0x0000000309007302 */ /* 0x008e260000000000 */
        /* <DEDUP_REMOVED lines=8> */
.L_x_108:
[----:B------:R-:W-:Y:S05]  /*35a0*/  BSYNC.RECONVERGENT B2 ;  /* 0x0000000000027941 */ /* 0x000fea0003800200 */
.L_x_107:
[----:B------:R0:W-:Y:S01]  /*35b0*/  STG.E desc[UR6][R4.64], R7 ;  /* 0x0000000704007986 */ /* 0x0001e2000c101906 */
[----:B------:R-:W-:-:S04]  /*35c0*/  IADD3 R0, P0, PT, R4, 0x4, RZ ;  /* 0x0000000404007810 */ /* 0x000fc80007f1e0ff */
[----:B------:R-:W-:Y:S01]  /*35d0*/  IADD3.X R9, PT, PT, RZ, R5, RZ, P0, !PT ;  /* 0x00000005ff097210 */ /* 0x000fe200007fe4ff */
[----:B------:R-:W-:Y:S08]  /*35e0*/  BRA.U UP0, `(.L_x_109) ;  /* 0xfffffffd00a47547 */ /* 0x000ff0000b83ffff */
[----:B------:R-:W-:Y:S05]  /*35f0*/  EXIT ;  /* 0x000000000000794d */ /* 0x000fea0003800000 */
        .weak           $__internal_3_$__cuda_sm3x_div_rn_noftz_f32_slowpath
        .type           $__internal_3_$__cuda_sm3x_div_rn_noftz_f32_slowpath,@function
        .size           $__internal_3_$__cuda_sm3x_div_rn_noftz_f32_slowpath,(.L_x_695 - $__internal_3_$__cuda_sm3x_div_rn_noftz_f32_slowpath)
$__internal_3_$__cuda_sm3x_div_rn_noftz_f32_slowpath:
[----:B------:R-:W-:Y:S01]  /*3600*/  SHF.R.U32.HI R13, RZ, 0x17, R3 ;  /* 0x00000017ff0d7819 */ /* 0x000fe20000011603 */
[----:B------:R-:W-:Y:S01]  /*3610*/  BSSY.RECONVERGENT B0, `(.L_x_110) ;  /* 0x0000063000007945 */ /* 0x000fe20003800200 */
[----:B------:R-:W-:Y:S02]  /*3620*/  SHF.R.U32.HI R16, RZ, 0x17, R0 ;  /* 0x00000017ff107819 */ /* 0x000fe40000011600 */
[----:B------:R-:W-:Y:S02]  /*3630*/  LOP3.LUT R13, R13, 0xff, RZ, 0xc0, !PT ;  /* 0x000000ff0d0d7812 */ /* 0x000fe400078ec0ff */
[----:B------:R-:W-:Y:S02]  /*3640*/  LOP3.LUT R16, R16, 0xff, RZ, 0xc0, !PT ;  /* 0x000000ff10107812 */ /* 0x000fe400078ec0ff */
[----:B------:R-:W-:Y:S01]  /*3650*/  MOV R15, R3 ;  /* 0x00000003000f7202 */ /* 0x000fe20000000f00 */
[----:B------:R-:W-:Y:S01]  /*3660*/  VIADD R18, R13, 0xffffffff ;  /* 0xffffffff0d127836 */ /* 0x000fe20000000000 */
[----:B------:R-:W-:-:S04]  /*3670*/  IADD3 R17, PT, PT, R16, -0x1, RZ ;  /* 0xffffffff10117810 */ /* 0x000fc80007ffe0ff */
[----:B------:R-:W-:-:S04]  /*3680*/  ISETP.GT.U32.AND P0, PT, R18, 0xfd, PT ;  /* 0x000000fd1200780c */ /* 0x000fc80003f04070 */
[----:B------:R-:W-:-:S13]  /*3690*/  ISETP.GT.U32.OR P0, PT, R17, 0xfd, P0 ;  /* 0x000000fd1100780c */ /* 0x000fda0000704470 */
[----:B------:R-:W-:Y:S01]  /*36a0*/  @!P0 IMAD.MOV.U32 R14, RZ, RZ, RZ ;  /* 0x000000ffff0e8224 */ /* 0x000fe200078e00ff */
        /* <DEDUP_REMOVED lines=19> */
[----:B------:R-:W-:Y:S01]  /*37e0*/  @P0 MOV R14, RZ ;  /* 0x000000ff000e0202 */ /* 0x000fe20000000f00 */
[----:B------:R-:W-:Y:S01]  /*37f0*/  @!P0 FFMA R0, R0, 1.84467440737095516160e+19, RZ ;  /* 0x5f80000000008823 */ /* 0x000fe200000000ff */
[----:B------:R-:W-:Y:S01]  /*3800*/  @!P0 MOV R14, 0xffffffc0 ;  /* 0xffffffc0000e8802 */ /* 0x000fe20000000f00 */
[----:B------:R-:W-:-:S04]  /*3810*/  @!P1 FFMA R15, R3, 1.84467440737095516160e+19, RZ ;  /* 0x5f800000030f9823 */ /* 0x000fc800000000ff */
[----:B------:R-:W-:-:S07]  /*3820*/  @!P1 VIADD R14, R14, 0x40 ;  /* 0x000000400e0e9836 */ /* 0x000fce0000000000 */
.L_x_111:
[----:B------:R-:W-:Y:S01]  /*3830*/  LEA R18, R13, 0xc0800000, 0x17 ;  /* 0xc08000000d127811 */ /* 0x000fe200078eb8ff */
[----:B------:R-:W-:Y:S01]  /*3840*/  BSSY.RECONVERGENT B1, `(.L_x_116) ;  /* 0x0000036000017945 */ /* 0x000fe20003800200 */
[----:B------:R-:W-:Y:S02]  /*3850*/  IADD3 R16, PT, PT, R16, -0x7f, RZ ;  /* 0xffffff8110107810 */ /* 0x000fe40007ffe0ff */
[----:B------:R-:W-:-:S03]  /*3860*/  IADD3 R19, PT, PT, -R18, R15, RZ ;  /* 0x0000000f12137210 */ /* 0x000fc60007ffe1ff */
[C---:B------:R-:W-:Y:S01]  /*3870*/  IMAD R0, R16.reuse, -0x800000, R0 ;  /* 0xff80000010007824 */ /* 0x040fe200078e0200 */
[----:B------:R0:W1:Y:S01]  /*3880*/  MUFU.RCP R18, R19 ;  /* 0x0000001300127308 */ /* 0x0000620000001000 */
[----:B------:R-:W-:Y:S01]  /*3890*/  FADD.FTZ R15, -R19, -RZ ;  /* 0x800000ff130f7221 */ /* 0x000fe20000010100 */
[----:B0-----:R-:W-:-:S05]  /*38a0*/  IADD3 R19, PT, PT, R16, 0x7f, -R13 ;  /* 0x0000007f10137810 */ /* 0x001fca0007ffe80d */
[----:B------:R-:W-:Y:S02]  /*38b0*/  IMAD.IADD R19, R19, 0x1, R14 ;  /* 0x0000000113137824 */ /* 0x000fe400078e020e */
[----:B-1----:R-:W-:-:S04]  /*38c0*/  FFMA R17, R18, R15, 1 ;  /* 0x3f80000012117423 */ /* 0x002fc8000000000f */
[----:B------:R-:W-:-:S04]  /*38d0*/  FFMA R17, R18, R17, R18 ;  /* 0x0000001112117223 */ /* 0x000fc80000000012 */
[----:B------:R-:W-:-:S04]  /*38e0*/  FFMA R18, R0, R17, RZ ;  /* 0x0000001100127223 */ /* 0x000fc800000000ff */
[----:B------:R-:W-:-:S04]  /*38f0*/  FFMA R20, R15, R18, R0 ;  /* 0x000000120f147223 */ /* 0x000fc80000000000 */
[----:B------:R-:W-:-:S04]  /*3900*/  FFMA R18, R17, R20, R18 ;  /* 0x0000001411127223 */ /* 0x000fc80000000012 */
[----:B------:R-:W-:-:S04]  /*3910*/  FFMA R15, R15, R18, R0 ;  /* 0x000000120f0f7223 */ /* 0x000fc80000000000 */
[----:B------:R-:W-:-:S05]  /*3920*/  FFMA R0, R17, R15, R18 ;  /* 0x0000000f11007223 */ /* 0x000fca0000000012 */
[----:B------:R-:W-:-:S04]  /*3930*/  SHF.R.U32.HI R13, RZ, 0x17, R0 ;  /* 0x00000017ff0d7819 */ /* 0x000fc80000011600 */
[----:B------:R-:W-:-:S04]  /*3940*/  LOP3.LUT R13, R13, 0xff, RZ, 0xc0, !PT ;  /* 0x000000ff0d0d7812 */ /* 0x000fc800078ec0ff */
[----:B------:R-:W-:-:S04]  /*3950*/  IADD3 R13, PT, PT, R13, R19, RZ ;  /* 0x000000130d0d7210 */ /* 0x000fc80007ffe0ff */
[----:B------:R-:W-:-:S04]  /*3960*/  IADD3 R14, PT, PT, R13, -0x1, RZ ;  /* 0xffffffff0d0e7810 */ /* 0x000fc80007ffe0ff */
        /* <DEDUP_REMOVED lines=9> */
[-CC-:B------:R-:W-:Y:S01]  /*3a00*/  FFMA.RZ R14, R17, R15.reuse, R18.reuse ;  /* 0x0000000f110e7223 */ /* 0x180fe2000000c012 */
[C---:B------:R-:W-:Y:S02]  /*3a10*/  ISETP.NE.AND P3, PT, R13.reuse, RZ, PT ;  /* 0x000000ff0d00720c */ /* 0x040fe40003f65270 */
[----:B------:R-:W-:Y:S02]  /*3a20*/  ISETP.NE.AND P1, PT, R13, RZ, PT ;  /* 0x000000ff0d00720c */ /* 0x000fe40003f25270 */
[----:B------:R-:W-:Y:S01]  /*3a30*/  LOP3.LUT R16, R14, 0x7fffff, RZ, 0xc0, !PT ;  /* 0x007fffff0e107812 */ /* 0x000fe200078ec0ff */
[CCC-:B------:R-:W-:Y:S01]  /*3a40*/  FFMA.RP R14, R17.reuse, R15.reuse, R18.reuse ;  /* 0x0000000f110e7223 */ /* 0x1c0fe20000008012 */
[----:B------:R-:W-:Y:S01]  /*3a50*/  FFMA.RM R15, R17, R15, R18 ;  /* 0x0000000f110f7223 */ /* 0x000fe20000004012 */
[C---:B------:R-:W-:Y:S01]  /*3a60*/  VIADD R17, R13.reuse, 0x20 ;  /* 0x000000200d117836 */ /* 0x040fe20000000000 */
[----:B------:R-:W-:Y:S02]  /*3a70*/  LOP3.LUT R16, R16, 0x800000, RZ, 0xfc, !PT ;  /* 0x0080000010107812 */ /* 0x000fe400078efcff */
[----:B------:R-:W-:-:S02]  /*3a80*/  IADD3 R13, PT, PT, -R13, RZ, RZ ;  /* 0x000000ff0d0d7210 */ /* 0x000fc40007ffe1ff */
[----:B------:R-:W-:Y:S02]  /*3a90*/  SHF.L.U32 R17, R16, R17, RZ ;  /* 0x0000001110117219 */ /* 0x000fe400000006ff */
[----:B------:R-:W-:Y:S02]  /*3aa0*/  FSETP.NEU.FTZ.AND P0, PT, R14, R15, PT ;  /* 0x0000000f0e00720b */ /* 0x000fe40003f1d000 */
[----:B------:R-:W-:Y:S02]  /*3ab0*/  SEL R13, R13, RZ, P3 ;  /* 0x000000ff0d0d7207 */ /* 0x000fe40001800000 */
[----:B------:R-:W-:Y:S02]  /*3ac0*/  ISETP.NE.AND P1, PT, R17, RZ, P1 ;  /* 0x000000ff1100720c */ /* 0x000fe40000f25270 */
[----:B------:R-:W-:Y:S02]  /*3ad0*/  SHF.R.U32.HI R13, RZ, R13, R16 ;  /* 0x0000000dff0d7219 */ /* 0x000fe40000011610 */
[----:B------:R-:W-:-:S02]  /*3ae0*/  PLOP3.LUT P0, PT, P0, P1, PT, 0xf8, 0x8f ;  /* 0x00000000008f781c */ /* 0x000fc40000703f70 */
[----:B------:R-:W-:Y:S02]  /*3af0*/  SHF.R.U32.HI R15, RZ, 0x1, R13 ;  /* 0x00000001ff0f7819 */ /* 0x000fe4000001160d */
[----:B------:R-:W-:-:S04]  /*3b00*/  SEL R14, RZ, 0x1, !P0 ;  /* 0x00000001ff0e7807 */ /* 0x000fc80004000000 */
[----:B------:R-:W-:-:S04]  /*3b10*/  LOP3.LUT R14, R14, 0x1, R15, 0xf8, !PT ;  /* 0x000000010e0e7812 */ /* 0x000fc800078ef80f */
[----:B------:R-:W-:-:S04]  /*3b20*/  LOP3.LUT R14, R14, R13, RZ, 0xc0, !PT ;  /* 0x0000000d0e0e7212 */ /* 0x000fc800078ec0ff */
[----:B------:R-:W-:-:S04]  /*3b30*/  IADD3 R15, PT, PT, R15, R14, RZ ;  /* 0x0000000e0f0f7210 */ /* 0x000fc80007ffe0ff */
[----:B------:R-:W-:Y:S01]  /*3b40*/  LOP3.LUT R0, R15, R0, RZ, 0xfc, !PT ;  /* 0x000000000f007212 */ /* 0x000fe200078efcff */
[----:B------:R-:W-:Y:S06]  /*3b50*/  BRA `(.L_x_119) ;  /* 0x0000000000107947 */ /* 0x000fec0003800000 */
.L_x_118:
[----:B------:R-:W-:-:S04]  /*3b60*/  LOP3.LUT R0, R0, 0x80000000, RZ, 0xc0, !PT ;  /* 0x8000000000007812 */ /* 0x000fc800078ec0ff */
[----:B------:R-:W-:Y:S01]  /*3b70*/  LOP3.LUT R0, R0, 0x7f800000, RZ, 0xfc, !PT ;  /* 0x7f80000000007812 */ /* 0x000fe200078efcff */
[----:B------:R-:W-:Y:S06]  /*3b80*/  BRA `(.L_x_119) ;  /* 0x0000000000047947 */ /* 0x000fec0003800000 */
.L_x_117:
[----:B------:R-:W-:-:S07]  /*3b90*/  IMAD R0, R19, 0x800000, R0 ;  /* 0x0080000013007824 */ /* 0x000fce00078e0200 */
.L_x_119:
[----:B------:R-:W-:Y:S05]  /*3ba0*/  BSYNC.RECONVERGENT B1 ;  /* 0x0000000000017941 */ /* 0x000fea0003800200 */
.L_x_116:
[----:B------:R-:W-:Y:S05]  /*3bb0*/  BRA `(.L_x_120) ;  /* 0x0000000000207947 */ /* 0x000fea0003800000 */
.L_x_115:
[----:B------:R-:W-:-:S04]  /*3bc0*/  LOP3.LUT R0, R15, 0x80000000, R0, 0x48, !PT ;  /* 0x800000000f007812 */ /* 0x000fc800078e4800 */
[----:B------:R-:W-:Y:S01]  /*3bd0*/  LOP3.LUT R0, R0, 0x7f800000, RZ, 0xfc, !PT ;  /* 0x7f80000000007812 */ /* 0x000fe200078efcff */
[----:B------:R-:W-:Y:S06]  /*3be0*/  BRA `(.L_x_120) ;  /* 0x0000000000147947 */ /* 0x000fec0003800000 */
.L_x_114:
[----:B------:R-:W-:Y:S01]  /*3bf0*/  LOP3.LUT R0, R15, 0x80000000, R0, 0x48, !PT ;  /* 0x800000000f007812 */ /* 0x000fe200078e4800 */
[----:B------:R-:W-:Y:S06]  /*3c00*/  BRA `(.L_x_120) ;  /* 0x00000000000c7947 */ /* 0x000fec0003800000 */
.L_x_113:
[----:B------:R-:W0:Y:S01]  /*3c10*/  MUFU.RSQ R0, -QNAN ;  /* 0xffc0000000007908 */ /* 0x000e220000001400 */
[----:B------:R-:W-:Y:S05]  /*3c20*/  BRA `(.L_x_120) ;  /* 0x0000000000047947 */ /* 0x000fea0003800000 */
.L_x_112:
[----:B------:R-:W-:-:S07]  /*3c30*/  FADD.FTZ R0, R0, R3 ;  /* 0x0000000300007221 */ /* 0x000fce0000010000 */
.L_x_120:
[----:B------:R-:W-:Y:S05]  /*3c40*/  BSYNC.RECONVERGENT B0 ;  /* 0x0000000000007941 */ /* 0x000fea0003800200 */
.L_x_110:
[----:B------:R-:W-:Y:S01]  /*3c50*/  HFMA2 R13, -RZ, RZ, 0, 0 ;  /* 0x00000000ff0d7431 */ /* 0x000fe200000001ff */
[----:B0-----:R-:W-:-:S03]  /*3c60*/  MOV R15, R0 ;  /* 0x00000000000f7202 */ /* 0x001fc60000000f00 */
[----:B------:R-:W-:Y:S05]  /*3c70*/  RET.REL.NODEC R12 `(_ZN7cuda_nn14softmax_kernelEPfPKbiiii) ;  /* 0xffffffc00ce07950 */ /* 0x000fea0003c3ffff */
.L_x_121:
        /* <DEDUP_REMOVED lines=16> */
.L_x_695:


//--------------------- .text._ZN7cuda_nn8add_biasEPfPKfii --------------------------
	.section	.text._ZN7cuda_nn8add_biasEPfPKfii,"ax",@progbits
	.align	128
        .global         _ZN7cuda_nn8add_biasEPfPKfii
        .type           _ZN7cuda_nn8add_biasEPfPKfii,@function
        .size           _ZN7cuda_nn8add_biasEPfPKfii,(.L_x_702 - _ZN7cuda_nn8add_biasEPfPKfii)
        .other          _ZN7cuda_nn8add_biasEPfPKfii,@"STO_CUDA_ENTRY STV_DEFAULT"
_ZN7cuda_nn8add_biasEPfPKfii:
.text._ZN7cuda_nn8add_biasEPfPKfii:
        /* <DEDUP_REMOVED lines=8> */
[----:B------:R-:W0:Y:S01]  /*0080*/  LDC R6, c[0x0][0x390] ;  /* 0x0000e400ff067b82 */ /* 0x000e220000000800 */
[----:B------:R-:W-:Y:S01]  /*0090*/  ISETP.GE.AND P2, PT, R7, RZ, PT ;  /* 0x000000ff0700720c */ /* 0x000fe20003f46270 */
[----:B------:R-:W1:Y:S01]  /*00a0*/  LDCU.64 UR4, c[0x0][0x358] ;  /* 0x00006b00ff0477ac */ /* 0x000e620008000a00 */
[----:B0-----:R-:W-:-:S04]  /*00b0*/  IABS R9, R6 ;  /* 0x0000000600097213 */ /* 0x001fc80000000000 */
[----:B------:R-:W0:Y:S08]  /*00c0*/  I2F.RP R0, R9 ;  /* 0x0000000900007306 */ /* 0x000e300000209400 */
[----:B0-----:R-:W0:Y:S02]  /*00d0*/  MUFU.RCP R0, R0 ;  /* 0x0000000000007308 */ /* 0x001e240000001000 */
[----:B0-----:R-:W-:-:S06]  /*00e0*/  IADD3 R2, PT, PT, R0, 0xffffffe, RZ ;  /* 0x0ffffffe00027810 */ /* 0x001fcc0007ffe0ff */
[----:B------:R0:W2:Y:S02]  /*00f0*/  F2I.FTZ.U32.TRUNC.NTZ R3, R2 ;  /* 0x0000000200037305 */ /* 0x0000a4000021f000 */
[----:B0-----:R-:W-:Y:S01]  /*0100*/  IMAD.MOV.U32 R2, RZ, RZ, RZ ;  /* 0x000000ffff027224 */ /* 0x001fe200078e00ff */
[----:B--2---:R-:W-:-:S05]  /*0110*/  IADD3 R4, PT, PT, RZ, -R3, RZ ;  /* 0x80000003ff047210 */ /* 0x004fca0007ffe0ff */
[----:B------:R-:W-:Y:S01]  /*0120*/  IMAD R5, R4, R9, RZ ;  /* 0x0000000904057224 */ /* 0x000fe200078e02ff */
[----:B------:R-:W-:-:S03]  /*0130*/  IABS R4, R7 ;  /* 0x0000000700047213 */ /* 0x000fc60000000000 */
[----:B------:R-:W-:-:S06]  /*0140*/  IMAD.HI.U32 R3, R3, R5, R2 ;  /* 0x0000000503037227 */ /* 0x000fcc00078e0002 */
[----:B------:R-:W-:-:S05]  /*0150*/  IMAD.HI.U32 R3, R3, R4, RZ ;  /* 0x0000000403037227 */ /* 0x000fca00078e00ff */
[----:B------:R-:W-:-:S05]  /*0160*/  IADD3 R3, PT, PT, -R3, RZ, RZ ;  /* 0x000000ff03037210 */ /* 0x000fca0007ffe1ff */
[C---:B------:R-:W-:Y:S02]  /*0170*/  IMAD R0, R9.reuse, R3, R4 ;  /* 0x0000000309007224 */ /* 0x040fe400078e0204 */
[----:B------:R-:W0:Y:S03]  /*0180*/  LDC.64 R4, c[0x0][0x388] ;  /* 0x0000e200ff047b82 */ /* 0x000e260000000a00 */
[----:B------:R-:W-:-:S05]  /*0190*/  ISETP.GT.U32.AND P0, PT, R9, R0, PT ;  /* 0x000000000900720c */ /* 0x000fca0003f04070 */
[----:B------:R-:W2:Y:S08]  /*01a0*/  LDC.64 R2, c[0x0][0x380] ;  /* 0x0000e000ff027b82 */ /* 0x000eb00000000a00 */
[----:B------:R-:W-:Y:S01]  /*01b0*/  @!P0 IMAD.IADD R0, R0, 0x1, -R9 ;  /* 0x0000000100008824 */ /* 0x000fe200078e0a09 */
[----:B------:R-:W-:-:S04]  /*01c0*/  ISETP.NE.AND P0, PT, R6, RZ, PT ;  /* 0x000000ff0600720c */ /* 0x000fc80003f05270 */
[----:B------:R-:W-:Y:S01]  /*01d0*/  ISETP.GT.U32.AND P1, PT, R9, R0, PT ;  /* 0x000000000900720c */ /* 0x000fe20003f24070 */
[----:B--2---:R-:W-:-:S12]  /*01e0*/  IMAD.WIDE R2, R7, 0x4, R2 ;  /* 0x0000000407027825 */ /* 0x004fd800078e0202 */
[----:B------:R-:W-:-:S05]  /*01f0*/  @!P1 IADD3 R0, PT, PT, R0, -R9, RZ ;  /* 0x8000000900009210 */ /* 0x000fca0007ffe0ff */
[----:B------:R-:W-:Y:S01]  /*0200*/  @!P2 IMAD.MOV R0, RZ, RZ, -R0 ;  /* 0x000000ffff00a224 */ /* 0x000fe200078e0a00 */
[----:B------:R-:W-:-:S05]  /*0210*/  @!P0 LOP3.LUT R0, RZ, R6, RZ, 0x33, !PT ;  /* 0x00000006ff008212 */ /* 0x000fca00078e33ff */
[----:B0-----:R-:W-:Y:S02]  /*0220*/  IMAD.WIDE R4, R0, 0x4, R4 ;  /* 0x0000000400047825 */ /* 0x001fe400078e0204 */
[----:B-1----:R-:W2:Y:S04]  /*0230*/  LDG.E R0, desc[UR4][R2.64] ;  /* 0x0000000402007981 */ /* 0x002ea8000c1e1900 */
[----:B------:R-:W2:Y:S02]  /*0240*/  LDG.E R5, desc[UR4][R4.64] ;  /* 0x0000000404057981 */ /* 0x000ea4000c1e1900 */
[----:B--2---:R-:W-:-:S05]  /*0250*/  FADD R7, R0, R5 ;  /* 0x0000000500077221 */ /* 0x004fca0000000000 */
[----:B------:R-:W-:Y:S01]  /*0260*/  STG.E desc[UR4][R2.64], R7 ;  /* 0x0000000702007986 */ /* 0x000fe2000c101904 */
[----:B------:R-:W-:Y:S05]  /*0270*/  EXIT ;  /* 0x000000000000794d */ /* 0x000fea0003800000 */
.L_x_122:
        /* <DEDUP_REMOVED lines=16> */
.L_x_702:


//--------------------- .text._ZN7cuda_nn24embedding_forward_kernelEPKiiiiPKfPf --------------------------
	.section	.text._ZN7cuda_nn24embedding_forward_kernelEPKiiiiPKfPf,"ax",@progbits
	.align	128
        .global         _ZN7cuda_nn24embedding_forward_kernelEPKiiiiPKfPf
        .type           _ZN7cuda_nn24embedding_forward_kernelEPKiiiiPKfPf,@function
        .size           _ZN7cuda_nn24embedding_forward_kernelEPKiiiiPKfPf,(.L_x_703 - _ZN7cuda_nn24embedding_forward_kernelEPKiiiiPKfPf)
        .other          _ZN7cuda_nn24embedding_forward_kernelEPKiiiiPKfPf,@"STO_CUDA_ENTRY STV_DEFAULT"
_ZN7cuda_nn24embedding_forward_kernelEPKiiiiPKfPf:
.text._ZN7cuda_nn24embedding_forward_kernelEPKiiiiPKfPf:
[----:B------:R-:W-:Y:S01]  /*0000*/  LDC R1, c[0x0][0x37c] ;  /* 0x0000df00ff017b82 */ /* 0x000fe20000000800 */
[----:B------:R-:W0:Y:S07]  /*0010*/  S2R R0, SR_TID.X ;  /* 0x0000000000007919 */ /* 0x000e2e0000002100 */
[----:B------:R-:W1:Y:S01]  /*0020*/  LDC R2, c[0x0][0x364] ;  /* 0x0000d900ff027b82 */ /* 0x000e620000000800 */
[----:B------:R-:W2:Y:S01]  /*0030*/  LDCU.64 UR6, c[0x0][0x388] ;  /* 0x00007100ff0677ac */ /* 0x000ea20008000a00 */
[----:B------:R-:W1:Y:S06]  /*0040*/  S2R R5, SR_TID.Y ;  /* 0x0000000000057919 */ /* 0x000e6c0000002200 */
[----:B------:R-:W0:Y:S08]  /*0050*/  S2UR UR5, SR_CTAID.X ;  /* 0x00000000000579c3 */ /* 0x000e300000002500 */
[----:B------:R-:W0:Y:S08]  /*0060*/  LDC R3, c[0x0][0x360] ;  /* 0x0000d800ff037b82 */ /* 0x000e300000000800 */
[----:B------:R-:W1:Y:S01]  /*0070*/  S2UR UR4, SR_CTAID.Y ;  /* 0x00000000000479c3 */ /* 0x000e620000002600 */
[----:B0-----:R-:W-:-:S05]  /*0080*/  IMAD R3, R3, UR5, R0 ;  /* 0x0000000503037c24 */ /* 0x001fca000f8e0200 */
[----:B--2---:R-:W-:Y:S01]  /*0090*/  ISETP.GE.AND P0, PT, R3, UR7, PT ;  /* 0x0000000703007c0c */ /* 0x004fe2000bf06270 */
[----:B-1----:R-:W-:-:S05]  /*00a0*/  IMAD R2, R2, UR4, R5 ;  /* 0x0000000402027c24 */ /* 0x002fca000f8e0205 */
[----:B------:R-:W-:-:S13]  /*00b0*/  ISETP.GE.OR P0, PT, R2, UR6, P0 ;  /* 0x0000000602007c0c */ /* 0x000fda0008706670 */
[----:B------:R-:W-:Y:S05]  /*00c0*/  @P0 EXIT ;  /* 0x000000000000094d */ /* 0x000fea0003800000 */
[----:B------:R-:W0:Y:S01]  /*00d0*/  LDC R0, c[0x0][0x390] ;  /* 0x0000e400ff007b82 */ /* 0x000e220000000800 */
[----:B------:R-:W-:Y:S01]  /*00e0*/  IMAD R5, R2, UR7, R3 ;  /* 0x0000000702057c24 */ /* 0x000fe2000f8e0203 */
[----:B0-----:R-:W-:-:S13]  /*00f0*/  ISETP.GE.AND P0, PT, R0, 0x1, PT ;  /* 0x000000010000780c */ /* 0x001fda0003f06270 */
[----:B------:R-:W-:Y:S05]  /*0100*/  @!P0 EXIT ;  /* 0x000000000000894d */ /* 0x000fea0003800000 */
[----:B------:R-:W0:Y:S01]  /*0110*/  LDC.64 R2, c[0x0][0x380] ;  /* 0x0000e000ff027b82 */ /* 0x000e220000000a00 */
[----:B------:R-:W1:Y:S01]  /*0120*/  LDCU.64 UR4, c[0x0][0x358] ;  /* 0x00006b00ff0477ac */ /* 0x000e620008000a00 */
[----:B0-----:R-:W-:-:S06]  /*0130*/  IMAD.WIDE R2, R5, 0x4, R2 ;  /* 0x0000000405027825 */ /* 0x001fcc00078e0202 */
[----:B-1----:R-:W2:Y:S01]  /*0140*/  LDG.E R3, desc[UR4][R2.64] ;  /* 0x0000000402037981 */ /* 0x002ea2000c1e1900 */
[C---:B------:R-:W-:Y:S01]  /*0150*/  ISETP.GE.U32.AND P1, PT, R0.reuse, 0x10, PT ;  /* 0x000000100000780c */ /* 0x040fe20003f26070 */
[----:B------:R-:W-:Y:S01]  /*0160*/  IMAD R6, R5, R0, RZ ;  /* 0x0000000005067224 */ /* 0x000fe200078e02ff */
[----:B------:R-:W-:Y:S01]  /*0170*/  LOP3.LUT R11, R0, 0xf, RZ, 0xc0, !PT ;  /* 0x0000000f000b7812 */ /* 0x000fe200078ec0ff */
[----:B------:R-:W-:-:S03]  /*0180*/  IMAD.MOV.U32 R8, RZ, RZ, RZ ;  /* 0x000000ffff087224 */ /* 0x000fc600078e00ff */
[----:B------:R-:W-:Y:S02]  /*0190*/  ISETP.NE.AND P0, PT, R11, RZ, PT ;  /* 0x000000ff0b00720c */ /* 0x000fe40003f05270 */
[----:B------:R-:W-:Y:S01]  /*01a0*/  SHF.R.S32.HI R9, RZ, 0x1f, R6 ;  /* 0x0000001fff097819 */ /* 0x000fe20000011406 */
[----:B--2---:R-:W-:-:S05]  /*01b0*/  IMAD R7, R3, R0, RZ ;  /* 0x0000000003077224 */ /* 0x004fca00078e02ff */
[----:B------:R-:W-:Y:S01]  /*01c0*/  SHF.R.S32.HI R10, RZ, 0x1f, R7 ;  /* 0x0000001fff0a7819 */ /* 0x000fe20000011407 */
[----:B------:R-:W-:Y:S06]  /*01d0*/  @!P1 BRA `(.L_x_123) ;  /* 0x0000000000dc9947 */ /* 0x000fec0003800000 */
[----:B------:R-:W0:Y:S01]  /*01e0*/  LDCU.64 UR6, c[0x0][0x398] ;  /* 0x00007300ff0677ac */ /* 0x000e220008000a00 */
[----:B------:R-:W-:Y:S01]  /*01f0*/  LOP3.LUT R8, R0, 0x7ffffff0, RZ, 0xc0, !PT ;  /* 0x7ffffff000087812 */ /* 0x000fe200078ec0ff */
[----:B------:R-:W1:Y:S04]  /*0200*/  LDCU.64 UR8, c[0x0][0x3a0] ;  /* 0x00007400ff0877ac */ /* 0x000e680008000a00 */
[----:B------:R-:W-:Y:S01]  /*0210*/  IMAD.MOV R12, RZ, RZ, -R8 ;  /* 0x000000ffff0c7224 */ /* 0x000fe200078e0a08 */
[----:B0-----:R-:W-:Y:S02]  /*0220*/  LEA R16, P1, R7, UR6, 0x2 ;  /* 0x0000000607107c11 */ /* 0x001fe4000f8210ff */
[----:B-1----:R-:W-:Y:S02]  /*0230*/  LEA R14, P3, R6, UR8, 0x2 ;  /* 0x00000008060e7c11 */ /* 0x002fe4000f8610ff */
[----:B------:R-:W-:-:S02]  /*0240*/  IADD3 R16, P2, PT, R16, 0x20, RZ ;  /* 0x0000002010107810 */ /* 0x000fc40007f5e0ff */
[----:B------:R-:W-:Y:S02]  /*0250*/  IADD3 R14, P4, PT, R14, 0x20, RZ ;  /* 0x000000200e0e7810 */ /* 0x000fe40007f9e0ff */
[----:B------:R-:W-:Y:S02]  /*0260*/  LEA.HI.X R13, R7, UR7, R10, 0x2, P1 ;  /* 0x00000007070d7c11 */ /* 0x000fe400088f140a */
[----:B------:R-:W-:-:S03]  /*0270*/  LEA.HI.X R21, R6, UR9, R9, 0x2, P3 ;  /* 0x0000000906157c11 */ /* 0x000fc600098f1409 */
[----:B------:R-:W-:Y:S02]  /*0280*/  IMAD.X R13, RZ, RZ, R13, P2 ;  /* 0x000000ffff0d7224 */ /* 0x000fe400010e060d */
[----:B------:R-:W-:-:S07]  /*0290*/  IMAD.X R21, RZ, RZ, R21, P4 ;  /* 0x000000ffff157224 */ /* 0x000fce00020e0615 */
.L_x_124:
[----:B------:R-:W-:Y:S02]  /*02a0*/  IMAD.MOV.U32 R4, RZ, RZ, R16 ;  /* 0x000000ffff047224 */ /* 0x000fe400078e0010 */
[----:B------:R-:W-:-:S05]  /*02b0*/  IMAD.MOV.U32 R5, RZ, RZ, R13 ;  /* 0x000000ffff057224 */ /* 0x000fca00078e000d */
[----:B------:R-:W2:Y:S01]  /*02c0*/  LDG.E R13, desc[UR4][R4.64+-0x20] ;  /* 0xffffe004040d7981 */ /* 0x000ea2000c1e1900 */
[----:B-1----:R-:W-:Y:S02]  /*02d0*/  IMAD.MOV.U32 R2, RZ, RZ, R14 ;  /* 0x000000ffff027224 */ /* 0x002fe400078e000e */
[----:B------:R-:W-:-:S05]  /*02e0*/  IMAD.MOV.U32 R3, RZ, RZ, R21 ;  /* 0x000000ffff037224 */ /* 0x000fca00078e0015 */
[----:B--2---:R0:W-:Y:S04]  /*02f0*/  STG.E desc[UR4][R2.64+-0x20], R13 ;  /* 0xffffe00d02007986 */ /* 0x0041e8000c101904 */
[----:B------:R-:W2:Y:S04]  /*0300*/  LDG.E R15, desc[UR4][R4.64+-0x1c] ;  /* 0xffffe404040f7981 */ /* 0x000ea8000c1e1900 */
[----:B--2---:R1:W-:Y:S04]  /*0310*/  STG.E desc[UR4][R2.64+-0x1c], R15 ;  /* 0xffffe40f02007986 */ /* 0x0043e8000c101904 */
[----:B------:R-:W2:Y:S04]  /*0320*/  LDG.E R17, desc[UR4][R4.64+-0x18] ;  /* 0xffffe80404117981 */ /* 0x000ea8000c1e1900 */
[----:B--2---:R2:W-:Y:S04]  /*0330*/  STG.E desc[UR4][R2.64+-0x18], R17 ;  /* 0xffffe81102007986 */ /* 0x0045e8000c101904 */
[----:B------:R-:W3:Y:S04]  /*0340*/  LDG.E R19, desc[UR4][R4.64+-0x14] ;  /* 0xffffec0404137981 */ /* 0x000ee8000c1e1900 */
[----:B---3--:R3:W-:Y:S04]  /*0350*/  STG.E desc[UR4][R2.64+-0x14], R19 ;  /* 0xffffec1302007986 */ /* 0x0087e8000c101904 */
[----:B------:R-:W4:Y:S04]  /*0360*/  LDG.E R21, desc[UR4][R4.64+-0x10] ;  /* 0xfffff00404157981 */ /* 0x000f28000c1e1900 */
[----:B----4-:R4:W-:Y:S04]  /*0370*/  STG.E desc[UR4][R2.64+-0x10], R21 ;  /* 0xfffff01502007986 */ /* 0x0109e8000c101904 */
[----:B------:R-:W5:Y:S04]  /*0380*/  LDG.E R23, desc[UR4][R4.64+-0xc] ;  /* 0xfffff40404177981 */ /* 0x000f68000c1e1900 */
[----:B-----5:R5:W-:Y:S04]  /*0390*/  STG.E desc[UR4][R2.64+-0xc], R23 ;  /* 0xfffff41702007986 */ /* 0x020be8000c101904 */
[----:B0-----:R-:W2:Y:S04]  /*03a0*/  LDG.E R13, desc[UR4][R4.64+-0x8] ;  /* 0xfffff804040d7981 */ /* 0x001ea8000c1e1900 */
[----:B--2---:R0:W-:Y:S04]  /*03b0*/  STG.E desc[UR4][R2.64+-0x8], R13 ;  /* 0xfffff80d02007986 */ /* 0x0041e8000c101904 */
[----:B-1----:R-:W2:Y:S04]  /*03c0*/  LDG.E R15, desc[UR4][R4.64+-0x4] ;  /* 0xfffffc04040f7981 */ /* 0x002ea8000c1e1900 */
[----:B--2---:R1:W-:Y:S04]  /*03d0*/  STG.E desc[UR4][R2.64+-0x4], R15 ;  /* 0xfffffc0f02007986 */ /* 0x0043e8000c101904 */
[----:B------:R-:W2:Y:S04]  /*03e0*/  LDG.E R17, desc[UR4][R4.64] ;  /* 0x0000000404117981 */ /* 0x000ea8000c1e1900 */
[----:B--2---:R2:W-:Y:S04]  /*03f0*/  STG.E desc[UR4][R2.64], R17 ;  /* 0x0000001102007986 */ /* 0x0045e8000c101904 */
[----:B---3--:R-:W3:Y:S04]  /*0400*/  LDG.E R19, desc[UR4][R4.64+0x4] ;  /* 0x0000040404137981 */ /* 0x008ee8000c1e1900 */
[----:B---3--:R3:W-:Y:S04]  /*0410*/  STG.E desc[UR4][R2.64+0x4], R19 ;  /* 0x0000041302007986 */ /* 0x0087e8000c101904 */
[----:B----4-:R-:W4:Y:S04]  /*0420*/  LDG.E R21, desc[UR4][R4.64+0x8] ;  /* 0x0000080404157981 */ /* 0x010f28000c1e1900 */
[----:B----4-:R-:W-:Y:S04]  /*0430*/  STG.E desc[UR4][R2.64+0x8], R21 ;  /* 0x0000081502007986 */ /* 0x010fe8000c101904 */
[----:B-----5:R-:W4:Y:S04]  /*0440*/  LDG.E R23, desc[UR4][R4.64+0xc] ;  /* 0x00000c0404177981 */ /* 0x020f28000c1e1900 */
[----:B----4-:R-:W-:Y:S04]  /*0450*/  STG.E desc[UR4][R2.64+0xc], R23 ;  /* 0x00000c1702007986 */ /* 0x010fe8000c101904 */
[----:B0-----:R-:W4:Y:S04]  /*0460*/  LDG.E R13, desc[UR4][R4.64+0x10] ;  /* 0x00001004040d7981 */ /* 0x001f28000c1e1900 */
[----:B----4-:R0:W-:Y:S04]  /*0470*/  STG.E desc[UR4][R2.64+0x10], R13 ;  /* 0x0000100d02007986 */ /* 0x0101e8000c101904 */
[----:B-1----:R-:W4:Y:S04]  /*0480*/  LDG.E R15, desc[UR4][R4.64+0x14] ;  /* 0x00001404040f7981 */ /* 0x002f28000c1e1900 */
[----:B----4-:R1:W-:Y:S04]  /*0490*/  STG.E desc[UR4][R2.64+0x14], R15 ;  /* 0x0000140f02007986 */ /* 0x0103e8000c101904 */
[----:B--2---:R-:W2:Y:S01]  /*04a0*/  LDG.E R17, desc[UR4][R4.64+0x18] ;  /* 0x0000180404117981 */ /* 0x004ea2000c1e1900 */
[----:B------:R-:W-:-:S05]  /*04b0*/  VIADD R12, R12, 0x10 ;  /* 0x000000100c0c7836 */ /* 0x000fca0000000000 */
[----:B------:R-:W-:Y:S01]  /*04c0*/  ISETP.NE.AND P1, PT, R12, RZ, PT ;  /* 0x000000ff0c00720c */ /* 0x000fe20003f25270 */
[----:B--2---:R1:W-:Y:S04]  /*04d0*/  STG.E desc[UR4][R2.64+0x18], R17 ;  /* 0x0000181102007986 */ /* 0x0043e8000c101904 */
[----:B---3--:R-:W2:Y:S01]  /*04e0*/  LDG.E R19, desc[UR4][R4.64+0x1c] ;  /* 0x00001c0404137981 */ /* 0x008ea2000c1e1900 */
[----:B------:R-:W-:Y:S02]  /*04f0*/  IADD3 R16, P2, PT, R4, 0x40, RZ ;  /* 0x0000004004107810 */ /* 0x000fe40007f5e0ff */
[----:B------:R-:W-:-:S03]  /*0500*/  IADD3 R14, P3, PT, R2, 0x40, RZ ;  /* 0x00000040020e7810 */ /* 0x000fc60007f7e0ff */
[----:B0-----:R-:W-:Y:S02]  /*0510*/  IMAD.X R13, RZ, RZ, R5, P2 ;  /* 0x000000ffff0d7224 */ /* 0x001fe400010e0605 */
[----:B------:R-:W-:Y:S01]  /*0520*/  IMAD.X R21, RZ, RZ, R3, P3 ;  /* 0x000000ffff157224 */ /* 0x000fe200018e0603 */
[----:B--2---:R1:W-:Y:S01]  /*0530*/  STG.E desc[UR4][R2.64+0x1c], R19 ;  /* 0x00001c1302007986 */ /* 0x0043e2000c101904 */
[----:B------:R-:W-:Y:S06]  /*0540*/  @P1 BRA `(.L_x_124) ;  /* 0xfffffffc00541947 */ /* 0x000fec000383ffff */
.L_x_123:
[----:B------:R-:W-:Y:S05]  /*0550*/  @!P0 EXIT ;  /* 0x000000000000894d */ /* 0x000fea0003800000 */
[----:B------:R-:W-:Y:S02]  /*0560*/  ISETP.GE.U32.AND P1, PT, R11, 0x8, PT ;  /* 0x000000080b00780c */ /* 0x000fe40003f26070 */
[----:B------:R-:W-:-:S04]  /*0570*/  LOP3.LUT R14, R0, 0x7, RZ, 0xc0, !PT ;  /* 0x00000007000e7812 */ /* 0x000fc800078ec0ff */
[----:B------:R-:W-:-:S07]  /*0580*/  ISETP.NE.AND P0, PT, R14, RZ, PT ;  /* 0x000000ff0e00720c */ /* 0x000fce0003f05270 */
[----:B------:R-:W-:Y:S06]  /*0590*/  @!P1 BRA `(.L_x_125) ;  /* 0x00000000006c9947 */ /* 0x000fec0003800000 */
[----:B------:R-:W0:Y:S01]  /*05a0*/  LDCU.64 UR6, c[0x0][0x398] ;  /* 0x00007300ff0677ac */ /* 0x000e220008000a00 */
[----:B-1----:R-:W-:-:S05]  /*05b0*/  IADD3 R2, P1, PT, R7, R8, RZ ;  /* 0x0000000807027210 */ /* 0x002fca0007f3e0ff */
[----:B------:R-:W-:Y:S01]  /*05c0*/  IMAD.X R3, RZ, RZ, R10, P1 ;  /* 0x000000ffff037224 */ /* 0x000fe200008e060a */
[----:B0-----:R-:W-:-:S04]  /*05d0*/  LEA R4, P1, R2, UR6, 0x2 ;  /* 0x0000000602047c11 */ /* 0x001fc8000f8210ff */
[----:B------:R-:W-:Y:S01]  /*05e0*/  LEA.HI.X R5, R2, UR7, R3, 0x2, P1 ;  /* 0x0000000702057c11 */ /* 0x000fe200088f1403 */
[----:B------:R-:W0:Y:S04]  /*05f0*/  LDCU.64 UR6, c[0x0][0x3a0] ;  /* 0x00007400ff0677ac */ /* 0x000e280008000a00 */
[----:B------:R-:W2:Y:S01]  /*0600*/  LDG.E R11, desc[UR4][R4.64] ;  /* 0x00000004040b7981 */ /* 0x000ea2000c1e1900 */
[----:B------:R-:W-:-:S05]  /*0610*/  IADD3 R3, P1, PT, R6, R8, RZ ;  /* 0x0000000806037210 */ /* 0x000fca0007f3e0ff */
[----:B------:R-:W-:Y:S01]  /*0620*/  IMAD.X R12, RZ, RZ, R9, P1 ;  /* 0x000000ffff0c7224 */ /* 0x000fe200008e0609 */
[----:B0-----:R-:W-:-:S04]  /*0630*/  LEA R2, P1, R3, UR6, 0x2 ;  /* 0x0000000603027c11 */ /* 0x001fc8000f8210ff */
[----:B------:R-:W-:-:S05]  /*0640*/  LEA.HI.X R3, R3, UR7, R12, 0x2, P1 ;  /* 0x0000000703037c11 */ /* 0x000fca00088f140c */
[----:B--2---:R0:W-:Y:S04]  /*0650*/  STG.E desc[UR4][R2.64], R11 ;  /* 0x0000000b02007986 */ /* 0x0041e8000c101904 */
[----:B------:R-:W2:Y:S04]  /*0660*/  LDG.E R13, desc[UR4][R4.64+0x4] ;  /* 0x00000404040d7981 */ /* 0x000ea8000c1e1900 */
[----:B--2---:R1:W-:Y:S04]  /*0670*/  STG.E desc[UR4][R2.64+0x4], R13 ;  /* 0x0000040d02007986 */ /* 0x0043e8000c101904 */
[----:B------:R-:W2:Y:S04]  /*0680*/  LDG.E R15, desc[UR4][R4.64+0x8] ;  /* 0x00000804040f7981 */ /* 0x000ea8000c1e1900 */
[----:B--2---:R2:W-:Y:S04]  /*0690*/  STG.E desc[UR4][R2.64+0x8], R15 ;  /* 0x0000080f02007986 */ /* 0x0045e8000c101904 */
[----:B------:R-:W3:Y:S04]  /*06a0*/  LDG.E R17, desc[UR4][R4.64+0xc] ;  /* 0x00000c0404117981 */ /* 0x000ee8000c1e1900 */
[----:B---3--:R2:W-:Y:S04]  /*06b0*/  STG.E desc[UR4][R2.64+0xc], R17 ;  /* 0x00000c1102007986 */ /* 0x0085e8000c101904 */
[----:B------:R-:W3:Y:S04]  /*06c0*/  LDG.E R19, desc[UR4][R4.64+0x10] ;  /* 0x0000100404137981 */ /* 0x000ee8000c1e1900 */
[----:B---3--:R2:W-:Y:S04]  /*06d0*/  STG.E desc[UR4][R2.64+0x10], R19 ;  /* 0x0000101302007986 */ /* 0x0085e8000c101904 */
[----:B------:R-:W3:Y:S04]  /*06e0*/  LDG.E R21, desc[UR4][R4.64+0x14] ;  /* 0x0000140404157981 */ /* 0x000ee8000c1e1900 */
[----:B---3--:R2:W-:Y:S04]  /*06f0*/  STG.E desc[UR4][R2.64+0x14], R21 ;  /* 0x0000141502007986 */ /* 0x0085e8000c101904 */
[----:B0-----:R-:W3:Y:S04]  /*0700*/  LDG.E R11, desc[UR4][R4.64+0x18] ;  /* 0x00001804040b7981 */ /* 0x001ee8000c1e1900 */
[----:B---3--:R2:W-:Y:S04]  /*0710*/  STG.E desc[UR4][R2.64+0x18], R11 ;  /* 0x0000180b02007986 */ /* 0x0085e8000c101904 */
[----:B-1----:R-:W3:Y:S01]  /*0720*/  LDG.E R13, desc[UR4][R4.64+0x1c] ;  /* 0x00001c04040d7981 */ /* 0x002ee2000c1e1900 */
[----:B------:R-:W-:-:S03]  /*0730*/  VIADD R8, R8, 0x8 ;  /* 0x0000000808087836 */ /* 0x000fc60000000000 */
[----:B---3--:R2:W-:Y:S04]  /*0740*/  STG.E desc[UR4][R2.64+0x1c], R13 ;  /* 0x00001c0d02007986 */ /* 0x0085e8000c101904 */
.L_x_125:
[----:B------:R-:W-:Y:S05]  /*0750*/  @!P0 EXIT ;  /* 0x000000000000894d */ /* 0x000fea0003800000 */
[----:B------:R-:W-:Y:S02]  /*0760*/  ISETP.GE.U32.AND P1, PT, R14, 0x4, PT ;  /* 0x000000040e00780c */ /* 0x000fe40003f26070 */
[----:B------:R-:W-:-:S04]  /*0770*/  LOP3.LUT R0, R0, 0x3, RZ, 0xc0, !PT ;  /* 0x0000000300007812 */ /* 0x000fc800078ec0ff */
[----:B------:R-:W-:-:S07]  /*0780*/  ISETP.NE.AND P0, PT, R0, RZ, PT ;  /* 0x000000ff0000720c */ /* 0x000fce0003f05270 */
[----:B------:R-:W-:Y:S06]  /*0790*/  @!P1 BRA `(.L_x_126) ;  /* 0x00000000004c9947 */ /* 0x000fec0003800000 */
[----:B------:R-:W0:Y:S01]  /*07a0*/  LDCU.64 UR6, c[0x0][0x398] ;  /* 0x00007300ff0677ac */ /* 0x000e220008000a00 */
[----:B-12---:R-:W-:-:S05]  /*07b0*/  IADD3 R3, P1, PT, R7, R8, RZ ;  /* 0x0000000807037210 */ /* 0x006fca0007f3e0ff */
        /* <DEDUP_REMOVED lines=14> */
[----:B------:R-:W2:Y:S01]  /*08a0*/  LDG.E R17, desc[UR4][R2.64+0xc] ;  /* 0x00000c0402117981 */ /* 0x000ea2000c1e1900 */
[----:B------:R-:W-:-:S03]  /*08b0*/  VIADD R8, R8, 0x4 ;  /* 0x0000000408087836 */ /* 0x000fc60000000000 */
[----:B--2---:R0:W-:Y:S04]  /*08c0*/  STG.E desc[UR4][R4.64+0xc], R17 ;  /* 0x00000c1104007986 */ /* 0x0041e8000c101904 */
.L_x_126:
[----:B------:R-:W-:Y:S05]  /*08d0*/  @!P0 EXIT ;  /* 0x000000000000894d */ /* 0x000fea0003800000 */
[----:B------:R-:W3:Y:S01]  /*08e0*/  LDCU.64 UR6, c[0x0][0x3a0] ;  /* 0x00007400ff0677ac */ /* 0x000ee20008000a00 */
[-C--:B-12---:R-:W-:Y:S01]  /*08f0*/  IADD3 R2, P0, PT, R6, R8.reuse, RZ ;  /* 0x0000000806027210 */ /* 0x086fe20007f1e0ff */
[----:B------:R-:W-:Y:S01]  /*0900*/  IMAD.MOV R0, RZ, RZ, -R0 ;  /* 0x000000ffff007224 */ /* 0x000fe200078e0a00 */
[----:B------:R-:W-:Y:S01]  /*0910*/  IADD3 R7, P1, PT, R7, R8, RZ ;  /* 0x0000000807077210 */ /* 0x000fe20007f3e0ff */
[----:B------:R-:W0:Y:S02]  /*0920*/  LDCU.64 UR8, c[0x0][0x398] ;  /* 0x00007300ff0877ac */ /* 0x000e240008000a00 */
[----:B------:R-:W-:Y:S02]  /*0930*/  IMAD.X R9, RZ, RZ, R9, P0 ;  /* 0x000000ffff097224 */ /* 0x000fe400000e0609 */
[----:B------:R-:W-:Y:S01]  /*0940*/  IMAD.X R10, RZ, RZ, R10, P1 ;  /* 0x000000ffff0a7224 */ /* 0x000fe200008e060a */
[----:B---3--:R-:W-:Y:S02]  /*0950*/  LEA R6, P0, R2, UR6, 0x2 ;  /* 0x0000000602067c11 */ /* 0x008fe4000f8010ff */
[----:B0-----:R-:W-:-:S02]  /*0960*/  LEA R4, P2, R7, UR8, 0x2 ;  /* 0x0000000807047c11 */ /* 0x001fc4000f8410ff */
[----:B------:R-:W-:Y:S02]  /*0970*/  LEA.HI.X R9, R2, UR7, R9, 0x2, P0 ;  /* 0x0000000702097c11 */ /* 0x000fe400080f1409 */
[----:B------:R-:W-:-:S09]  /*0980*/  LEA.HI.X R7, R7, UR9, R10, 0x2, P2 ;  /* 0x0000000907077c11 */ /* 0x000fd200090f140a */
.L_x_127:
[----:B0-----:R-:W-:Y:S02]  /*0990*/  IMAD.MOV.U32 R2, RZ, RZ, R4 ;  /* 0x000000ffff027224 */ /* 0x001fe400078e0004 */
[----:B------:R-:W-:-:S05]  /*09a0*/  IMAD.MOV.U32 R3, RZ, RZ, R7 ;  /* 0x000000ffff037224 */ /* 0x000fca00078e0007 */
[----:B------:R0:W2:Y:S01]  /*09b0*/  LDG.E R5, desc[UR4][R2.64] ;  /* 0x0000000402057981 */ /* 0x0000a2000c1e1900 */
[----:B------:R-:W-:Y:S01]  /*09c0*/  VIADD R0, R0, 0x1 ;  /* 0x0000000100007836 */ /* 0x000fe20000000000 */
[----:B------:R-:W-:-:S04]  /*09d0*/  IADD3 R4, P2, PT, R4, 0x4, RZ ;  /* 0x0000000404047810 */ /* 0x000fc80007f5e0ff */
[----:B------:R-:W-:Y:S01]  /*09e0*/  ISETP.NE.AND P0, PT, R0, RZ, PT ;  /* 0x000000ff0000720c */ /* 0x000fe20003f05270 */
[----:B------:R-:W-:Y:S02]  /*09f0*/  IMAD.X R7, RZ, RZ, R7, P2 ;  /* 0x000000ffff077224 */ /* 0x000fe400010e0607 */
[----:B0-----:R-:W-:Y:S01]  /*0a00*/  IMAD.MOV.U32 R2, RZ, RZ, R6 ;  /* 0x000000ffff027224 */ /* 0x001fe200078e0006 */
[----:B------:R-:W-:Y:S01]  /*0a10*/  IADD3 R6, P1, PT, R6, 0x4, RZ ;  /* 0x0000000406067810 */ /* 0x000fe20007f3e0ff */
[----:B------:R-:W-:-:S04]  /*0a20*/  IMAD.MOV.U32 R3, RZ, RZ, R9 ;  /* 0x000000ffff037224 */ /* 0x000fc800078e0009 */
[----:B------:R-:W-:Y:S01]  /*0a30*/  IMAD.X R9, RZ, RZ, R9, P1 ;  /* 0x000000ffff097224 */ /* 0x000fe200008e0609 */
[----:B--2---:R0:W-:Y:S03]  /*0a40*/  STG.E desc[UR4][R2.64], R5 ;  /* 0x0000000502007986 */ /* 0x0041e6000c101904 */
[----:B------:R-:W-:Y:S05]  /*0a50*/  @P0 BRA `(.L_x_127) ;  /* 0xfffffffc00cc0947 */ /* 0x000fea000383ffff */
[----:B------:R-:W-:Y:S05]  /*0a60*/  EXIT ;  /* 0x000000000000794d */ /* 0x000fea0003800000 */
.L_x_128:
        /* <DEDUP_REMOVED lines=9> */
.L_x_703:


//--------------------- .text._ZN10cuda_utils25compute_topk_probs_kernelEPfiiiS0_ --------------------------
	.section	.text._ZN10cuda_utils25compute_topk_probs_kernelEPfiiiS0_,"ax",@progbits
	.align	128
        .global         _ZN10cuda_utils25compute_topk_probs_kernelEPfiiiS0_
        .type           _ZN10cuda_utils25compute_topk_probs_kernelEPfiiiS0_,@function
        .size           _ZN10cuda_utils25compute_topk_probs_kernelEPfiiiS0_,(.L_x_696 - _ZN10cuda_utils25compute_topk_probs_kernelEPfiiiS0_)
        .other          _ZN10cuda_utils25compute_topk_probs_kernelEPfiiiS0_,@"STO_CUDA_ENTRY STV_DEFAULT"
_ZN10cuda_utils25compute_topk_probs_kernelEPfiiiS0_:
.text._ZN10cuda_utils25compute_topk_probs_kernelEPfiiiS0_:
        /* <DEDUP_REMOVED lines=8> */
[----:B------:R-:W0:Y:S01]  /*0080*/  LDCU UR4, c[0x0][0x38c] ;  /* 0x00007180ff0477ac */ /* 0x000e220008000800 */
[----:B------:R-:W-:Y:S01]  /*0090*/  MOV R0, 0xff800000 ;  /* 0xff80000000007802 */ /* 0x000fe20000000f00 */
[----:B------:R-:W1:Y:S01]  /*00a0*/  LDCU.64 UR6, c[0x0][0x380] ;  /* 0x00007000ff0677ac */ /* 0x000e620008000a00 */
[----:B------:R-:W2:Y:S01]  /*00b0*/  LDCU.64 UR10, c[0x0][0x358] ;  /* 0x00006b00ff0a77ac */ /* 0x000ea20008000a00 */
[----:B0-----:R-:W-:Y:S01]  /*00c0*/  IMAD R2, R2, UR4, RZ ;  /* 0x0000000402027c24 */ /* 0x001fe2000f8e02ff */
[----:B------:R-:W-:-:S03]  /*00d0*/  UISETP.GE.AND UP0, UPT, UR4, 0x1, UPT ;  /* 0x000000010400788c */ /* 0x000fc6000bf06270 */
[----:B------:R-:W-:-:S03]  /*00e0*/  IMAD.WIDE R6, R2, 0x4, RZ ;  /* 0x0000000402067825 */ /* 0x000fc600078e02ff */
[----:B-1----:R-:W-:-:S04]  /*00f0*/  IADD3 R4, P0, PT, R6, UR6, RZ ;  /* 0x0000000606047c10 */ /* 0x002fc8000ff1e0ff */
[----:B------:R-:W-:Y:S01]  /*0100*/  IADD3.X R5, PT, PT, R7, UR7, RZ, P0, !PT ;  /* 0x0000000707057c10 */ /* 0x000fe200087fe4ff */
[----:B--2---:R-:W-:Y:S08]  /*0110*/  BRA.U !UP0, `(.L_x_129) ;  /* 0x0000000908087547 */ /* 0x004ff0000b800000 */
[----:B------:R-:W-:Y:S01]  /*0120*/  UISETP.GE.U32.AND UP1, UPT, UR4, 0x10, UPT ;  /* 0x000000100400788c */ /* 0x000fe2000bf26070 */
[----:B------:R-:W-:Y:S01]  /*0130*/  HFMA2 R3, -RZ, RZ, 0, 0 ;  /* 0x00000000ff037431 */ /* 0x000fe200000001ff */
[----:B------:R-:W-:Y:S01]  /*0140*/  ULOP3.LUT UR5, UR4, 0xf, URZ, 0xc0, !UPT ;  /* 0x0000000f04057892 */ /* 0x000fe2000f8ec0ff */
[----:B------:R-:W-:-:S03]  /*0150*/  MOV R0, 0xff800000 ;  /* 0xff80000000007802 */ /* 0x000fc60000000f00 */
[----:B------:R-:W-:-:S03]  /*0160*/  UISETP.NE.AND UP0, UPT, UR5, URZ, UPT ;  /* 0x000000ff0500728c */ /* 0x000fc6000bf05270 */
[----:B------:R-:W-:Y:S08]  /*0170*/  BRA.U !UP1, `(.L_x_130) ;  /* 0x0000000109ec7547 */ /* 0x000ff0000b800000 */
[----:B------:R-:W-:Y:S01]  /*0180*/  ULOP3.LUT UR4, UR4, 0x7ffffff0, URZ, 0xc0, !UPT ;  /* 0x7ffffff004047892 */ /* 0x000fe2000f8ec0ff */
[----:B------:R-:W-:Y:S02]  /*0190*/  IADD3 R8, P0, PT, R4, 0x20, RZ ;  /* 0x0000002004087810 */ /* 0x000fe40007f1e0ff */
[----:B------:R-:W-:Y:S01]  /*01a0*/  MOV R0, 0xff800000 ;  /* 0xff80000000007802 */ /* 0x000fe20000000f00 */
[----:B------:R-:W-:Y:S01]  /*01b0*/  UIADD3 UR6, UPT, UPT, -UR4, URZ, URZ ;  /* 0x000000ff04067290 */ /* 0x000fe2000fffe1ff */
[----:B------:R-:W-:Y:S02]  /*01c0*/  IADD3.X R9, PT, PT, RZ, R5, RZ, P0, !PT ;  /* 0x00000005ff097210 */ /* 0x000fe400007fe4ff */
[----:B------:R-:W-:-:S09]  /*01d0*/  MOV R3, UR4 ;  /* 0x0000000400037c02 */ /* 0x000fd20008000f00 */
.L_x_131:
[----:B------:R-:W2:Y:S04]  /*01e0*/  LDG.E R21, desc[UR10][R8.64+-0x20] ;  /* 0xffffe00a08157981 */ /* 0x000ea8000c1e1900 */
[----:B------:R-:W3:Y:S04]  /*01f0*/  LDG.E R20, desc[UR10][R8.64+-0x1c] ;  /* 0xffffe40a08147981 */ /* 0x000ee8000c1e1900 */
[----:B------:R-:W4:Y:S04]  /*0200*/  LDG.E R23, desc[UR10][R8.64+-0x18] ;  /* 0xffffe80a08177981 */ /* 0x000f28000c1e1900 */
[----:B------:R-:W5:Y:S04]  /*0210*/  LDG.E R25, desc[UR10][R8.64+-0x14] ;  /* 0xffffec0a08197981 */ /* 0x000f68000c1e1900 */
        /* <DEDUP_REMOVED lines=10> */
[----:B------:R-:W5:Y:S01]  /*02c0*/  LDG.E R10, desc[UR10][R8.64+0x18] ;  /* 0x0000180a080a7981 */ /* 0x000f62000c1e1900 */
[----:B--2---:R-:W-:-:S04]  /*02d0*/  FSETP.GT.AND P0, PT, R21, R0, PT ;  /* 0x000000001500720b */ /* 0x004fc80003f04000 */
[----:B------:R-:W-:Y:S02]  /*02e0*/  FSEL R21, R21, R0, P0 ;  /* 0x0000000015157208 */ /* 0x000fe40000000000 */
[----:B------:R0:W2:Y:S01]  /*02f0*/  LDG.E R0, desc[UR10][R8.64+0x1c] ;  /* 0x00001c0a08007981 */ /* 0x0000a2000c1e1900 */
[----:B------:R-:W-:Y:S01]  /*0300*/  UIADD3 UR6, UPT, UPT, UR6, 0x10, URZ ;  /* 0x0000001006067890 */ /* 0x000fe2000fffe0ff */
[----:B---3--:R-:W-:-:S03]  /*0310*/  FSETP.GT.AND P0, PT, R20, R21, PT ;  /* 0x000000151400720b */ /* 0x008fc60003f04000 */
[----:B------:R-:W-:Y:S01]  /*0320*/  UISETP.NE.AND UP1, UPT, UR6, URZ, UPT ;  /* 0x000000ff0600728c */ /* 0x000fe2000bf25270 */
[----:B------:R-:W-:-:S04]  /*0330*/  FSEL R20, R20, R21, P0 ;  /* 0x0000001514147208 */ /* 0x000fc80000000000 */
[CC--:B----4-:R-:W-:Y:S02]  /*0340*/  FSETP.GT.AND P0, PT, R23.reuse, R20.reuse, PT ;  /* 0x000000141700720b */ /* 0x0d0fe40003f04000 */
[----:B0-----:R-:W-:Y:S02]  /*0350*/  IADD3 R8, P1, PT, R8, 0x40, RZ ;  /* 0x0000004008087810 */ /* 0x001fe40007f3e0ff */
[----:B------:R-:W-:Y:S02]  /*0360*/  FSEL R20, R23, R20, P0 ;  /* 0x0000001417147208 */ /* 0x000fe40000000000 */
[----:B------:R-:W-:Y:S02]  /*0370*/  IADD3.X R9, PT, PT, RZ, R9, RZ, P1, !PT ;  /* 0x00000009ff097210 */ /* 0x000fe40000ffe4ff */
[----:B-----5:R-:W-:-:S04]  /*0380*/  FSETP.GT.AND P0, PT, R25, R20, PT ;  /* 0x000000141900720b */ /* 0x020fc80003f04000 */
[----:B------:R-:W-:-:S04]  /*0390*/  FSEL R20, R25, R20, P0 ;  /* 0x0000001419147208 */ /* 0x000fc80000000000 */
[----:B------:R-:W-:-:S04]  /*03a0*/  FSETP.GT.AND P0, PT, R27, R20, PT ;  /* 0x000000141b00720b */ /* 0x000fc80003f04000 */
        /* <DEDUP_REMOVED lines=21> */
[----:B--2---:R-:W-:-:S04]  /*0500*/  FSETP.GT.AND P0, PT, R0, R11, PT ;  /* 0x0000000b0000720b */ /* 0x004fc80003f04000 */
[----:B------:R-:W-:Y:S01]  /*0510*/  FSEL R0, R0, R11, P0 ;  /* 0x0000000b00007208 */ /* 0x000fe20000000000 */
[----:B------:R-:W-:Y:S08]  /*0520*/  BRA.U UP1, `(.L_x_131) ;  /* 0xfffffffd012c7547 */ /* 0x000ff0000b83ffff */
.L_x_130:
[----:B------:R-:W-:Y:S05]  /*0530*/  BRA.U !UP0, `(.L_x_129) ;  /* 0x0000000508007547 */ /* 0x000fea000b800000 */
[----:B------:R-:W0:Y:S01]  /*0540*/  LDCU UR4, c[0x0][0x38c] ;  /* 0x00007180ff0477ac */ /* 0x000e220008000800 */
[----:B------:R-:W-:Y:S02]  /*0550*/  UISETP.GE.U32.AND UP0, UPT, UR5, 0x8, UPT ;  /* 0x000000080500788c */ /* 0x000fe4000bf06070 */
[----:B0-----:R-:W-:-:S04]  /*0560*/  ULOP3.LUT UR6, UR4, 0x7, URZ, 0xc0, !UPT ;  /* 0x0000000704067892 */ /* 0x001fc8000f8ec0ff */
[----:B------:R-:W-:-:S03]  /*0570*/  UISETP.NE.AND UP1, UPT, UR6, URZ, UPT ;  /* 0x000000ff0600728c */ /* 0x000fc6000bf25270 */
[----:B------:R-:W-:Y:S08]  /*0580*/  BRA.U !UP0, `(.L_x_132) ;  /* 0x0000000108687547 */ /* 0x000ff0000b800000 */
[----:B------:R-:W-:-:S05]  /*0590*/  IMAD.WIDE.U32 R8, R3, 0x4, R4 ;  /* 0x0000000403087825 */ /* 0x000fca00078e0004 */
[----:B------:R-:W2:Y:S04]  /*05a0*/  LDG.E R11, desc[UR10][R8.64] ;  /* 0x0000000a080b7981 */ /* 0x000ea8000c1e1900 */
[----:B------:R-:W3:Y:S04]  /*05b0*/  LDG.E R13, desc[UR10][R8.64+0x4] ;  /* 0x0000040a080d7981 */ /* 0x000ee8000c1e1900 */
[----:B------:R-:W4:Y:S04]  /*05c0*/  LDG.E R15, desc[UR10][R8.64+0x8] ;  /* 0x0000080a080f7981 */ /* 0x000f28000c1e1900 */
[----:B------:R-:W5:Y:S04]  /*05d0*/  LDG.E R17, desc[UR10][R8.64+0xc] ;  /* 0x00000c0a08117981 */ /* 0x000f68000c1e1900 */
[----:B------:R-:W5:Y:S04]  /*05e0*/  LDG.E R19, desc[UR10][R8.64+0x10] ;  /* 0x0000100a08137981 */ /* 0x000f68000c1e1900 */
[----:B------:R-:W5:Y:S04]  /*05f0*/  LDG.E R21, desc[UR10][R8.64+0x14] ;  /* 0x0000140a08157981 */ /* 0x000f68000c1e1900 */
[----:B------:R-:W5:Y:S04]  /*0600*/  LDG.E R23, desc[UR10][R8.64+0x18] ;  /* 0x0000180a08177981 */ /* 0x000f68000c1e1900 */
[----:B------:R-:W5:Y:S01]  /*0610*/  LDG.E R25, desc[UR10][R8.64+0x1c] ;  /* 0x00001c0a08197981 */ /* 0x000f62000c1e1900 */
[----:B------:R-:W-:-:S02]  /*0620*/  IADD3 R3, PT, PT, R3, 0x8, RZ ;  /* 0x0000000803037810 */ /* 0x000fc40007ffe0ff */
[----:B--2---:R-:W-:-:S04]  /*0630*/  FSETP.GT.AND P0, PT, R11, R0, PT ;  /* 0x000000000b00720b */ /* 0x004fc80003f04000 */
[----:B------:R-:W-:-:S04]  /*0640*/  FSEL R0, R11, R0, P0 ;  /* 0x000000000b007208 */ /* 0x000fc80000000000 */
[----:B---3--:R-:W-:-:S04]  /*0650*/  FSETP.GT.AND P0, PT, R13, R0, PT ;  /* 0x000000000d00720b */ /* 0x008fc80003f04000 */
[----:B------:R-:W-:-:S04]  /*0660*/  FSEL R0, R13, R0, P0 ;  /* 0x000000000d007208 */ /* 0x000fc80000000000 */
[----:B----4-:R-:W-:-:S04]  /*0670*/  FSETP.GT.AND P0, PT, R15, R0, PT ;  /* 0x000000000f00720b */ /* 0x010fc80003f04000 */
[----:B------:R-:W-:-:S04]  /*0680*/  FSEL R0, R15, R0, P0 ;  /* 0x000000000f007208 */ /* 0x000fc80000000000 */
        /* <DEDUP_REMOVED lines=9> */
[----:B------:R-:W-:-:S09]  /*0720*/  FSEL R0, R25, R0, P0 ;  /* 0x0000000019007208 */ /* 0x000fd20000000000 */
.L_x_132:
[----:B------:R-:W-:Y:S05]  /*0730*/  BRA.U !UP1, `(.L_x_129) ;  /* 0x0000000109807547 */ /* 0x000fea000b800000 */
[----:B------:R-:W-:Y:S02]  /*0740*/  UISETP.GE.U32.AND UP0, UPT, UR6, 0x4, UPT ;  /* 0x000000040600788c */ /* 0x000fe4000bf06070 */
[----:B------:R-:W-:-:S04]  /*0750*/  ULOP3.LUT UR4, UR4, 0x3, URZ, 0xc0, !UPT ;  /* 0x0000000304047892 */ /* 0x000fc8000f8ec0ff */
[----:B------:R-:W-:-:S03]  /*0760*/  UISETP.NE.AND UP1, UPT, UR4, URZ, UPT ;  /* 0x000000ff0400728c */ /* 0x000fc6000bf25270 */
[----:B------:R-:W-:Y:S08]  /*0770*/  BRA.U !UP0, `(.L_x_133) ;  /* 0x0000000108387547 */ /* 0x000ff0000b800000 */
[----:B------:R-:W-:-:S05]  /*0780*/  IMAD.WIDE.U32 R8, R3, 0x4, R4 ;  /* 0x0000000403087825 */ /* 0x000fca00078e0004 */
[----:B------:R-:W2:Y:S04]  /*0790*/  LDG.E R11, desc[UR10][R8.64] ;  /* 0x0000000a080b7981 */ /* 0x000ea8000c1e1900 */
[----:B------:R-:W3:Y:S04]  /*07a0*/  LDG.E R13, desc[UR10][R8.64+0x4] ;  /* 0x0000040a080d7981 */ /* 0x000ee8000c1e1900 */
[----:B------:R-:W4:Y:S04]  /*07b0*/  LDG.E R15, desc[UR10][R8.64+0x8] ;  /* 0x0000080a080f7981 */ /* 0x000f28000c1e1900 */
        /* <DEDUP_REMOVED lines=9> */
[----:B------:R-:W-:-:S09]  /*0850*/  FSEL R0, R17, R0, P0 ;  /* 0x0000000011007208 */ /* 0x000fd20000000000 */
.L_x_133:
[----:B------:R-:W-:Y:S05]  /*0860*/  BRA.U !UP1, `(.L_x_129) ;  /* 0x0000000109347547 */ /* 0x000fea000b800000 */
[----:B------:R-:W0:Y:S01]  /*0870*/  LDCU.64 UR6, c[0x0][0x380] ;  /* 0x00007000ff0677ac */ /* 0x000e220008000a00 */
[----:B------:R-:W-:Y:S01]  /*0880*/  IMAD.WIDE.U32 R6, R3, 0x4, R6 ;  /* 0x0000000403067825 */ /* 0x000fe200078e0006 */
[----:B------:R-:W-:Y:S02]  /*0890*/  UIADD3 UR4, UPT, UPT, -UR4, URZ, URZ ;  /* 0x000000ff04047290 */ /* 0x000fe4000fffe1ff */
[----:B0-----:R-:W-:-:S04]  /*08a0*/  IADD3 R6, P0, PT, R6, UR6, RZ ;  /* 0x0000000606067c10 */ /* 0x001fc8000ff1e0ff */
[----:B------:R-:W-:-:S09]  /*08b0*/  IADD3.X R7, PT, PT, R7, UR7, RZ, P0, !PT ;  /* 0x0000000707077c10 */ /* 0x000fd200087fe4ff */
.L_x_134:
[----:B------:R0:W2:Y:S01]  /*08c0*/  LDG.E R3, desc[UR10][R6.64] ;  /* 0x0000000a06037981 */ /* 0x0000a2000c1e1900 */
[----:B------:R-:W-:-:S04]  /*08d0*/  UIADD3 UR4, UPT, UPT, UR4, 0x1, URZ ;  /* 0x0000000104047890 */ /* 0x000fc8000fffe0ff */
[----:B------:R-:W-:Y:S01]  /*08e0*/  UISETP.NE.AND UP0, UPT, UR4, URZ, UPT ;  /* 0x000000ff0400728c */ /* 0x000fe2000bf05270 */
[----:B0-----:R-:W-:-:S04]  /*08f0*/  IADD3 R6, P1, PT, R6, 0x4, RZ ;  /* 0x0000000406067810 */ /* 0x001fc80007f3e0ff */
[----:B------:R-:W-:Y:S02]  /*0900*/  IADD3.X R7, PT, PT, RZ, R7, RZ, P1, !PT ;  /* 0x00000007ff077210 */ /* 0x000fe40000ffe4ff */
[----:B--2---:R-:W-:-:S04]  /*0910*/  FSETP.GT.AND P0, PT, R3, R0, PT ;  /* 0x000000000300720b */ /* 0x004fc80003f04000 */
[----:B------:R-:W-:Y:S01]  /*0920*/  FSEL R0, R3, R0, P0 ;  /* 0x0000000003007208 */ /* 0x000fe20000000000 */
[----:B------:R-:W-:Y:S08]  /*0930*/  BRA.U UP0, `(.L_x_134) ;  /* 0xfffffffd00e07547 */ /* 0x000ff0000b83ffff */
.L_x_129:
[----:B------:R-:W0:Y:S01]  /*0940*/  LDCU UR4, c[0x0][0x38c] ;  /* 0x00007180ff0477ac */ /* 0x000e220008000800 */
[----:B------:R-:W-:Y:S01]  /*0950*/  MOV R3, RZ ;  /* 0x000000ff00037202 */ /* 0x000fe20000000f00 */
[----:B0-----:R-:W-:-:S09]  /*0960*/  UISETP.GE.AND UP0, UPT, UR4, 0x1, UPT ;  /* 0x000000010400788c */ /* 0x001fd2000bf06270 */
[----:B------:R-:W-:Y:S05]  /*0970*/  BRA.U !UP0, `(.L_x_135) ;  /* 0x0000000d08bc7547 */ /* 0x000fea000b800000 */
[----:B------:R-:W-:Y:S01]  /*0980*/  UISETP.GE.U32.AND UP1, UPT, UR4, 0x8, UPT ;  /* 0x000000080400788c */ /* 0x000fe2000bf26070 */
[----:B------:R-:W-:Y:S01]  /*0990*/  HFMA2 R3, -RZ, RZ, 0, 0 ;  /* 0x00000000ff037431 */ /* 0x000fe200000001ff */
[----:B------:R-:W-:Y:S01]  /*09a0*/  ULOP3.LUT UR9, UR4, 0x7, URZ, 0xc0, !UPT ;  /* 0x0000000704097892 */ /* 0x000fe2000f8ec0ff */
[----:B------:R-:W-:-:S03]  /*09b0*/  MOV R11, RZ ;  /* 0x000000ff000b7202 */ /* 0x000fc60000000f00 */
[----:B------:R-:W-:-:S03]  /*09c0*/  UISETP.NE.AND UP0, UPT, UR9, URZ, UPT ;  /* 0x000000ff0900728c */ /* 0x000fc6000bf05270 */
[----:B------:R-:W-:Y:S08]  /*09d0*/  BRA.U !UP1, `(.L_x_136) ;  /* 0x0000000509d47547 */ /* 0x000ff0000b800000 */
[----:B------:R-:W0:Y:S01]  /*09e0*/  LDCU.64 UR6, c[0x0][0x398] ;  /* 0x00007300ff0677ac */ /* 0x000e220008000a00 */
[----:B------:R-:W-:Y:S02]  /*09f0*/  IADD3 R6, P0, PT, R4, 0x10, RZ ;  /* 0x0000001004067810 */ /* 0x000fe40007f1e0ff */
[----:B------:R-:W-:Y:S01]  /*0a00*/  MOV R3, RZ ;  /* 0x000000ff00037202 */ /* 0x000fe20000000f00 */
[----:B------:R-:W-:Y:S01]  /*0a10*/  ULOP3.LUT UR4, UR4, 0x7ffffff8, URZ, 0xc0, !UPT ;  /* 0x7ffffff804047892 */ /* 0x000fe2000f8ec0ff */
[----:B------:R-:W-:Y:S02]  /*0a20*/  MOV R10, R2 ;  /* 0x00000002000a7202 */ /* 0x000fe40000000f00 */
[----:B------:R-:W-:Y:S01]  /*0a30*/  IADD3.X R7, PT, PT, RZ, R5, RZ, P0, !PT ;  /* 0x00000005ff077210 */ /* 0x000fe200007fe4ff */
[----:B------:R-:W-:Y:S02]  /*0a40*/  UIADD3 UR8, UPT, UPT, -UR4, URZ, URZ ;  /* 0x000000ff04087290 */ /* 0x000fe4000fffe1ff */
[----:B------:R-:W-:Y:S01]  /*0a50*/  MOV R11, UR4 ;  /* 0x00000004000b7c02 */ /* 0x000fe20008000f00 */
[----:B0-----:R-:W-:-:S04]  /*0a60*/  UIADD3 UR5, UP1, UPT, UR6, 0x10, URZ ;  /* 0x0000001006057890 */ /* 0x001fc8000ff3e0ff */
[----:B------:R-:W-:-:S12]  /*0a70*/  UIADD3.X UR6, UPT, UPT, URZ, UR7, URZ, UP1, !UPT ;  /* 0x00000007ff067290 */ /* 0x000fd80008ffe4ff */
.L_x_137:
[----:B-1----:R-:W2:Y:S01]  /*0a80*/  LDG.E R9, desc[UR10][R6.64+-0x10] ;  /* 0xfffff00a06097981 */ /* 0x002ea2000c1e1900 */
[----:B------:R-:W-:Y:S01]  /*0a90*/  HFMA2 R12, -RZ, RZ, 0.96630859375, -0.0022525787353515625 ;  /* 0x3bbb989dff0c7431 */ /* 0x000fe200000001ff */
[----:B------:R-:W-:Y:S01]  /*0aa0*/  MOV R13, 0x437c0000 ;  /* 0x437c0000000d7802 */ /* 0x000fe20000000f00 */
[----:B--2---:R-:W-:-:S04]  /*0ab0*/  FADD R9, R9, -R0 ;  /* 0x8000000009097221 */ /* 0x004fc80000000000 */
[----:B------:R-:W-:-:S04]  /*0ac0*/  FFMA.SAT R8, R9, R12, 0.5 ;  /* 0x3f00000009087423 */ /* 0x000fc8000000200c */
[----:B------:R-:W-:-:S04]  /*0ad0*/  FFMA.RM R14, R8, R13, 12582913 ;  /* 0x4b400001080e7423 */ /* 0x000fc8000000400d */
[C---:B------:R-:W-:Y:S01]  /*0ae0*/  FADD R8, R14.reuse, -12583039 ;  /* 0xcb40007f0e087421 */ /* 0x040fe20000000000 */
[----:B------:R-:W-:-:S03]  /*0af0*/  SHF.L.U32 R14, R14, 0x17, RZ ;  /* 0x000000170e0e7819 */ /* 0x000fc600000006ff */
[----:B------:R-:W-:-:S04]  /*0b00*/  FFMA R8, R9, 1.4426950216293334961, -R8 ;  /* 0x3fb8aa3b09087823 */ /* 0x000fc80000000808 */
[----:B------:R-:W-:Y:S01]  /*0b10*/  FFMA R15, R9, 1.925963033500011079e-08, R8 ;  /* 0x32a57060090f7823 */ /* 0x000fe20000000008 */
[----:B------:R-:W-:Y:S02]  /*0b20*/  MOV R8, UR5 ;  /* 0x0000000500087c02 */ /* 0x000fe40008000f00 */
[----:B------:R-:W-:-:S03]  /*0b30*/  MOV R9, UR6 ;  /* 0x0000000600097c02 */ /* 0x000fc60008000f00 */
[----:B------:R-:W0:Y:S01]  /*0b40*/  MUFU.EX2 R15, R15 ;  /* 0x0000000f000f7308 */ /* 0x000e220000000800 */
[----:B------:R-:W-:-:S04]  /*0b50*/  IMAD.WIDE R8, R10, 0x4, R8 ;  /* 0x000000040a087825 */ /* 0x000fc800078e0208 */
[----:B0-----:R-:W-:-:S05]  /*0b60*/  FMUL R14, R14, R15 ;  /* 0x0000000f0e0e7220 */ /* 0x001fca0000400000 */
[----:B------:R0:W-:Y:S04]  /*0b70*/  STG.E desc[UR10][R8.64+-0x10], R14 ;  /* 0xfffff00e08007986 */ /* 0x0001e8000c10190a */
[----:B------:R-:W2:Y:S02]  /*0b80*/  LDG.E R17, desc[UR10][R6.64+-0xc] ;  /* 0xfffff40a06117981 */ /* 0x000ea4000c1e1900 */
[----:B--2---:R-:W-:-:S04]  /*0b90*/  FADD R17, R17, -R0 ;  /* 0x8000000011117221 */ /* 0x004fc80000000000 */
[----:B------:R-:W-:-:S04]  /*0ba0*/  FFMA.SAT R16, R17, R12, 0.5 ;  /* 0x3f00000011107423 */ /* 0x000fc8000000200c */
[----:B------:R-:W-:-:S04]  /*0bb0*/  FFMA.RM R16, R16, R13, 12582913 ;  /* 0x4b40000110107423 */ /* 0x000fc8000000400d */
[C---:B------:R-:W-:Y:S01]  /*0bc0*/  FADD R18, R16.reuse, -12583039 ;  /* 0xcb40007f10127421 */ /* 0x040fe20000000000 */
[----:B------:R-:W-:-:S03]  /*0bd0*/  SHF.L.U32 R15, R16, 0x17, RZ ;  /* 0x00000017100f7819 */ /* 0x000fc600000006ff */
[----:B------:R-:W-:-:S04]  /*0be0*/  FFMA R18, R17, 1.4426950216293334961, -R18 ;  /* 0x3fb8aa3b11127823 */ /* 0x000fc80000000812 */
[----:B------:R-:W-:-:S06]  /*0bf0*/  FFMA R18, R17, 1.925963033500011079e-08, R18 ;  /* 0x32a5706011127823 */ /* 0x000fcc0000000012 */
[----:B------:R-:W1:Y:S02]  /*0c00*/  MUFU.EX2 R18, R18 ;  /* 0x0000001200127308 */ /* 0x000e640000000800 */
[----:B-1----:R-:W-:-:S05]  /*0c10*/  FMUL R15, R15, R18 ;  /* 0x000000120f0f7220 */ /* 0x002fca0000400000 */
[----:B------:R1:W-:Y:S04]  /*0c20*/  STG.E desc[UR10][R8.64+-0xc], R15 ;  /* 0xfffff40f08007986 */ /* 0x0003e8000c10190a */
[----:B------:R-:W2:Y:S02]  /*0c30*/  LDG.E R17, desc[UR10][R6.64+-0x8] ;  /* 0xfffff80a06117981 */ /* 0x000ea4000c1e1900 */
[----:B--2---:R-:W-:-:S04]  /*0c40*/  FADD R17, R17, -R0 ;  /* 0x8000000011117221 */ /* 0x004fc80000000000 */
[----:B------:R-:W-:-:S04]  /*0c50*/  FFMA.SAT R16, R17, R12, 0.5 ;  /* 0x3f00000011107423 */ /* 0x000fc8000000200c */
[----:B------:R-:W-:-:S04]  /*0c60*/  FFMA.RM R16, R16, R13, 12582913 ;  /* 0x4b40000110107423 */ /* 0x000fc8000000400d */
[----:B------:R-:W-:-:S04]  /*0c70*/  FADD R20, R16, -12583039 ;  /* 0xcb40007f10147421 */ /* 0x000fc80000000000 */
[----:B------:R-:W-:-:S04]  /*0c80*/  FFMA R20, R17, 1.4426950216293334961, -R20 ;  /* 0x3fb8aa3b11147823 */ /* 0x000fc80000000814 */
[----:B------:R-:W-:Y:S01]  /*0c90*/  FFMA R20, R17, 1.925963033500011079e-08, R20 ;  /* 0x32a5706011147823 */ /* 0x000fe20000000014 */
[----:B------:R-:W-:-:S05]  /*0ca0*/  SHF.L.U32 R17, R16, 0x17, RZ ;  /* 0x0000001710117819 */ /* 0x000fca00000006ff */
[----:B------:R-:W2:Y:S02]  /*0cb0*/  MUFU.EX2 R20, R20 ;  /* 0x0000001400147308 */ /* 0x000ea40000000800 */
[----:B--2---:R-:W-:-:S05]  /*0cc0*/  FMUL R17, R17, R20 ;  /* 0x0000001411117220 */ /* 0x004fca0000400000 */
        /* <DEDUP_REMOVED lines=45> */
[----:B------:R2:W3:Y:S01]  /*0fa0*/  LDG.E R27, desc[UR10][R6.64+0xc] ;  /* 0x00000c0a061b7981 */ /* 0x0004e2000c1e1900 */
[----:B0-----:R-:W-:Y:S01]  /*0fb0*/  FADD R14, R14, R3 ;  /* 0x000000030e0e7221 */ /* 0x001fe20000000000 */
[----:B------:R-:W-:Y:S01]  /*0fc0*/  UIADD3 UR8, UPT, UPT, UR8, 0x8, URZ ;  /* 0x0000000808087890 */ /* 0x000fe2000fffe0ff */
[----:B------:R-:W-:Y:S02]  /*0fd0*/  IADD3 R10, PT, PT, R10, 0x8, RZ ;  /* 0x000000080a0a7810 */ /* 0x000fe40007ffe0ff */
[----:B------:R-:W-:Y:S01]  /*0fe0*/  FADD R14, R14, R15 ;  /* 0x0000000f0e0e7221 */ /* 0x000fe20000000000 */
[----:B------:R-:W-:-:S03]  /*0ff0*/  UISETP.NE.AND UP1, UPT, UR8, URZ, UPT ;  /* 0x000000ff0800728c */ /* 0x000fc6000bf25270 */
[----:B------:R-:W-:Y:S01]  /*1000*/  FADD R14, R14, R17 ;  /* 0x000000110e0e7221 */ /* 0x000fe20000000000 */
[----:B--2---:R-:W-:-:S03]  /*1010*/  IADD3 R6, P0, PT, R6, 0x20, RZ ;  /* 0x0000002006067810 */ /* 0x004fc60007f1e0ff */
[----:B------:R-:W-:Y:S01]  /*1020*/  FADD R14, R14, R19 ;  /* 0x000000130e0e7221 */ /* 0x000fe20000000000 */
[----:B------:R-:W-:-:S03]  /*1030*/  IADD3.X R7, PT, PT, RZ, R7, RZ, P0, !PT ;  /* 0x00000007ff077210 */ /* 0x000fc600007fe4ff */
[----:B------:R-:W-:-:S04]  /*1040*/  FADD R14, R14, R21 ;  /* 0x000000150e0e7221 */ /* 0x000fc80000000000 */
[----:B------:R-:W-:-:S04]  /*1050*/  FADD R14, R14, R23 ;  /* 0x000000170e0e7221 */ /* 0x000fc80000000000 */
[----:B------:R-:W-:Y:S01]  /*1060*/  FADD R14, R14, R25 ;  /* 0x000000190e0e7221 */ /* 0x000fe20000000000 */
[----:B---3--:R-:W-:-:S04]  /*1070*/  FADD R27, R27, -R0 ;  /* 0x800000001b1b7221 */ /* 0x008fc80000000000 */
[----:B------:R-:W-:-:S04]  /*1080*/  FFMA.SAT R12, R27, R12, 0.5 ;  /* 0x3f0000001b0c7423 */ /* 0x000fc8000000200c */
[----:B------:R-:W-:-:S04]  /*1090*/  FFMA.RM R12, R12, R13, 12582913 ;  /* 0x4b4000010c0c7423 */ /* 0x000fc8000000400d */
[C---:B------:R-:W-:Y:S01]  /*10a0*/  FADD R16, R12.reuse, -12583039 ;  /* 0xcb40007f0c107421 */ /* 0x040fe20000000000 */
[----:B------:R-:W-:-:S03]  /*10b0*/  SHF.L.U32 R12, R12, 0x17, RZ ;  /* 0x000000170c0c7819 */ /* 0x000fc600000006ff */
[----:B------:R-:W-:-:S04]  /*10c0*/  FFMA R16, R27, 1.4426950216293334961, -R16 ;  /* 0x3fb8aa3b1b107823 */ /* 0x000fc80000000810 */
[----:B------:R-:W-:-:S04]  /*10d0*/  FFMA R16, R27, 1.925963033500011079e-08, R16 ;  /* 0x32a570601b107823 */ /* 0x000fc80000000010 */
[----:B------:R-:W0:Y:S02]  /*10e0*/  MUFU.EX2 R13, R16 ;  /* 0x00000010000d7308 */ /* 0x000e240000000800 */
[----:B0-----:R-:W-:-:S04]  /*10f0*/  FMUL R13, R12, R13 ;  /* 0x0000000d0c0d7220 */ /* 0x001fc80000400000 */
[----:B------:R-:W-:Y:S01]  /*1100*/  FADD R3, R14, R13 ;  /* 0x0000000d0e037221 */ /* 0x000fe20000000000 */
[----:B------:R1:W-:Y:S01]  /*1110*/  STG.E desc[UR10][R8.64+0xc], R13 ;  /* 0x00000c0d08007986 */ /* 0x0003e2000c10190a */
[----:B------:R-:W-:Y:S05]  /*1120*/  BRA.U UP1, `(.L_x_137) ;  /* 0xfffffff901547547 */ /* 0x000fea000b83ffff */
.L_x_136:
[----:B------:R-:W-:Y:S05]  /*1130*/  BRA.U !UP0, `(.L_x_135) ;  /* 0x0000000508cc7547 */ /* 0x000fea000b800000 */
[----:B------:R-:W0:Y:S01]  /*1140*/  LDCU UR4, c[0x0][0x38c] ;  /* 0x00007180ff0477ac */ /* 0x000e220008000800 */
[----:B------:R-:W-:Y:S02]  /*1150*/  UISETP.GE.U32.AND UP0, UPT, UR9, 0x4, UPT ;  /* 0x000000040900788c */ /* 0x000fe4000bf06070 */
[----:B0-----:R-:W-:-:S04]  /*1160*/  ULOP3.LUT UR5, UR4, 0x3, URZ, 0xc0, !UPT ;  /* 0x0000000304057892 */ /* 0x001fc8000f8ec0ff */
[----:B------:R-:W-:-:S03]  /*1170*/  UISETP.NE.AND UP1, UPT, UR5, URZ, UPT ;  /* 0x000000ff0500728c */ /* 0x000fc6000bf25270 */
[----:B------:R-:W-:Y:S08]  /*1180*/  BRA.U !UP0, `(.L_x_138) ;  /* 0x0000000108dc7547 */ /* 0x000ff0000b800000 */
[----:B------:R-:W-:-:S05]  /*1190*/  IMAD.WIDE.U32 R6, R11, 0x4, R4 ;  /* 0x000000040b067825 */ /* 0x000fca00078e0004 */
[----:B-1----:R-:W2:Y:S01]  /*11a0*/  LDG.E R9, desc[UR10][R6.64] ;  /* 0x0000000a06097981 */ /* 0x002ea2000c1e1900 */
[----:B------:R-:W-:Y:S01]  /*11b0*/  HFMA2 R10, -RZ, RZ, 0.96630859375, -0.0022525787353515625 ;  /* 0x3bbb989dff0a7431 */ /* 0x000fe200000001ff */
[----:B------:R-:W-:Y:S02]  /*11c0*/  MOV R12, 0x437c0000 ;  /* 0x437c0000000c7802 */ /* 0x000fe40000000f00 */
[----:B------:R-:W-:Y:S01]  /*11d0*/  IADD3 R15, PT, PT, R2, R11, RZ ;  /* 0x0000000b020f7210 */ /* 0x000fe20007ffe0ff */
[----:B--2---:R-:W-:-:S04]  /*11e0*/  FADD R13, R9, -R0 ;  /* 0x80000000090d7221 */ /* 0x004fc80000000000 */
[----:B------:R-:W-:-:S04]  /*11f0*/  FFMA.SAT R9, R13, R10, 0.5 ;  /* 0x3f0000000d097423 */ /* 0x000fc8000000200a */
[----:B------:R-:W-:Y:S02]  /*1200*/  FFMA.RM R14, R9, R12, 12582913 ;  /* 0x4b400001090e7423 */ /* 0x000fe4000000400c */
[----:B------:R-:W0:Y:S02]  /*1210*/  LDC.64 R8, c[0x0][0x398] ;  /* 0x0000e600ff087b82 */ /* 0x000e240000000a00 */
[----:B------:R-:W-:-:S04]  /*1220*/  FADD R16, R14, -12583039 ;  /* 0xcb40007f0e107421 */ /* 0x000fc80000000000 */
[----:B------:R-:W-:-:S04]  /*1230*/  FFMA R16, R13, 1.4426950216293334961, -R16 ;  /* 0x3fb8aa3b0d107823 */ /* 0x000fc80000000810 */
[----:B------:R-:W-:Y:S01]  /*1240*/  FFMA R16, R13, 1.925963033500011079e-08, R16 ;  /* 0x32a570600d107823 */ /* 0x000fe20000000010 */
[----:B------:R-:W-:-:S05]  /*1250*/  SHF.L.U32 R13, R14, 0x17, RZ ;  /* 0x000000170e0d7819 */ /* 0x000fca00000006ff */
[----:B------:R-:W1:Y:S01]  /*1260*/  MUFU.EX2 R16, R16 ;  /* 0x0000001000107308 */ /* 0x000e620000000800 */
[----:B0-----:R-:W-:-:S04]  /*1270*/  IMAD.WIDE R8, R15, 0x4, R8 ;  /* 0x000000040f087825 */ /* 0x001fc800078e0208 */
        /* <DEDUP_REMOVED lines=10> */
[----:B------:R-:W1:Y:S02]  /*1320*/  MUFU.EX2 R14, R14 ;  /* 0x0000000e000e7308 */ /* 0x000e640000000800 */
[----:B-1----:R-:W-:-:S05]  /*1330*/  FMUL R15, R15, R14 ;  /* 0x0000000e0f0f7220 */ /* 0x002fca0000400000 */
        /* <DEDUP_REMOVED lines=12> */
[----:B------:R1:W2:Y:S01]  /*1400*/  LDG.E R7, desc[UR10][R6.64+0xc] ;  /* 0x00000c0a06077981 */ /* 0x0002a2000c1e1900 */
[----:B------:R-:W-:Y:S01]  /*1410*/  IADD3 R11, PT, PT, R11, 0x4, RZ ;  /* 0x000000040b0b7810 */ /* 0x000fe20007ffe0ff */
[----:B-1----:R-:W-:-:S04]  /*1420*/  FADD R6, R3, R13 ;  /* 0x0000000d03067221 */ /* 0x002fc80000000000 */
[----:B------:R-:W-:-:S04]  /*1430*/  FADD R6, R6, R15 ;  /* 0x0000000f06067221 */ /* 0x000fc80000000000 */
[----:B------:R-:W-:Y:S01]  /*1440*/  FADD R6, R6, R19 ;  /* 0x0000001306067221 */ /* 0x000fe20000000000 */
        /* <DEDUP_REMOVED lines=8> */
[----:B-1----:R-:W-:-:S04]  /*14d0*/  FMUL R21, R21, R10 ;  /* 0x0000000a15157220 */ /* 0x002fc80000400000 */
[----:B------:R-:W-:Y:S01]  /*14e0*/  FADD R3, R6, R21 ;  /* 0x0000001506037221 */ /* 0x000fe20000000000 */
[----:B------:R0:W-:Y:S06]  /*14f0*/  STG.E desc[UR10][R8.64+0xc], R21 ;  /* 0x00000c1508007986 */ /* 0x0001ec000c10190a */
.L_x_138:
[----:B------:R-:W-:Y:S05]  /*1500*/  BRA.U !UP1, `(.L_x_135) ;  /* 0x0000000109d87547 */ /* 0x000fea000b800000 */
[----:B------:R-:W-:Y:S02]  /*1510*/  UISETP.NE.AND UP0, UPT, UR5, 0x1, UPT ;  /* 0x000000010500788c */ /* 0x000fe4000bf05270 */
[----:B------:R-:W-:-:S04]  /*1520*/  ULOP3.LUT UR4, UR4, 0x1, URZ, 0xc0, !UPT ;  /* 0x0000000104047892 */ /* 0x000fc8000f8ec0ff */
[----:B------:R-:W-:-:S03]  /*1530*/  UISETP.NE.U32.AND UP1, UPT, UR4, 0x1, UPT ;  /* 0x000000010400788c */ /* 0x000fc6000bf25070 */
[----:B------:R-:W-:Y:S08]  /*1540*/  BRA.U !UP0, `(.L_x_139) ;  /* 0x00000001087c7547 */ /* 0x000ff0000b800000 */
[----:B------:R-:W-:-:S05]  /*1550*/  IMAD.WIDE.U32 R6, R11, 0x4, R4 ;  /* 0x000000040b067825 */ /* 0x000fca00078e0004 */
[----:B01----:R-:W2:Y:S01]  /*1560*/  LDG.E R9, desc[UR10][R6.64] ;  /* 0x0000000a06097981 */ /* 0x003ea2000c1e1900 */
[----:B------:R-:W-:Y:S01]  /*1570*/  HFMA2 R15, -RZ, RZ, 0.96630859375, -0.0022525787353515625 ;  /* 0x3bbb989dff0f7431 */ /* 0x000fe200000001ff */
[----:B------:R-:W-:Y:S02]  /*1580*/  MOV R17, 0x437c0000 ;  /* 0x437c000000117802 */ /* 0x000fe40000000f00 */
[----:B------:R-:W-:Y:S01]  /*1590*/  IADD3 R19, PT, PT, R2, R11, RZ ;  /* 0x0000000b02137210 */ /* 0x000fe20007ffe0ff */
[----:B--2---:R-:W-:-:S04]  /*15a0*/  FADD R10, R9, -R0 ;  /* 0x80000000090a7221 */ /* 0x004fc80000000000 */
[----:B------:R-:W-:-:S04]  /*15b0*/  FFMA.SAT R8, R10, R15, 0.5 ;  /* 0x3f0000000a087423 */ /* 0x000fc8000000200f */
[----:B------:R-:W-:Y:S02]  /*15c0*/  FFMA.RM R12, R8, R17, 12582913 ;  /* 0x4b400001080c7423 */ /* 0x000fe40000004011 */
[----:B------:R-:W0:Y:S02]  /*15d0*/  LDC.64 R8, c[0x0][0x398] ;  /* 0x0000e600ff087b82 */ /* 0x000e240000000a00 */
[C---:B------:R-:W-:Y:S01]  /*15e0*/  FADD R13, R12.reuse, -12583039 ;  /* 0xcb40007f0c0d7421 */ /* 0x040fe20000000000 */
[----:B------:R-:W-:-:S03]  /*15f0*/  SHF.L.U32 R12, R12, 0x17, RZ ;  /* 0x000000170c0c7819 */ /* 0x000fc600000006ff */
[----:B------:R-:W-:-:S04]  /*1600*/  FFMA R13, R10, 1.4426950216293334961, -R13 ;  /* 0x3fb8aa3b0a0d7823 */ /* 0x000fc8000000080d */
[----:B------:R-:W-:-:S06]  /*1610*/  FFMA R13, R10, 1.925963033500011079e-08, R13 ;  /* 0x32a570600a0d7823 */ /* 0x000fcc000000000d */
[----:B------:R-:W1:Y:S01]  /*1620*/  MUFU.EX2 R13, R13 ;  /* 0x0000000d000d7308 */ /* 0x000e620000000800 */
[----:B0-----:R-:W-:-:S04]  /*1630*/  IMAD.WIDE R8, R19, 0x4, R8 ;  /* 0x0000000413087825 */ /* 0x001fc800078e0208 */
[----:B-1----:R-:W-:-:S05]  /*1640*/  FMUL R12, R12, R13 ;  /* 0x0000000d0c0c7220 */ /* 0x002fca0000400000 */
[----:B------:R2:W-:Y:S04]  /*1650*/  STG.E desc[UR10][R8.64], R12 ;  /* 0x0000000c08007986 */ /* 0x0005e8000c10190a */
[----:B------:R-:W3:Y:S01]  /*1660*/  LDG.E R7, desc[UR10][R6.64+0x4] ;  /* 0x0000040a06077981 */ /* 0x000ee2000c1e1900 */
[----:B------:R-:W-:Y:S01]  /*1670*/  FADD R3, R3, R12 ;  /* 0x0000000c03037221 */ /* 0x000fe20000000000 */
[----:B------:R-:W-:Y:S01]  /*1680*/  IADD3 R11, PT, PT, R11, 0x2, RZ ;  /* 0x000000020b0b7810 */ /* 0x000fe20007ffe0ff */
[----:B---3--:R-:W-:-:S04]  /*1690*/  FADD R10, R7, -R0 ;  /* 0x80000000070a7221 */ /* 0x008fc80000000000 */
[----:B------:R-:W-:-:S04]  /*16a0*/  FFMA.SAT R14, R10, R15, 0.5 ;  /* 0x3f0000000a0e7423 */ /* 0x000fc8000000200f */
[----:B------:R-:W-:-:S04]  /*16b0*/  FFMA.RM R14, R14, R17, 12582913 ;  /* 0x4b4000010e0e7423 */ /* 0x000fc80000004011 */
[C---:B------:R-:W-:Y:S01]  /*16c0*/  FADD R15, R14.reuse, -12583039 ;  /* 0xcb40007f0e0f7421 */ /* 0x040fe20000000000 */
[----:B------:R-:W-:-:S03]  /*16d0*/  SHF.L.U32 R14, R14, 0x17, RZ ;  /* 0x000000170e0e7819 */ /* 0x000fc600000006ff */
[----:B------:R-:W-:-:S04]  /*16e0*/  FFMA R15, R10, 1.4426950216293334961, -R15 ;  /* 0x3fb8aa3b0a0f7823 */ /* 0x000fc8000000080f */
[----:B------:R-:W-:-:S06]  /*16f0*/  FFMA R15, R10, 1.925963033500011079e-08, R15 ;  /* 0x32a570600a0f7823 */ /* 0x000fcc000000000f */
[----:B------:R-:W0:Y:S02]  /*1700*/  MUFU.EX2 R15, R15 ;  /* 0x0000000f000f7308 */ /* 0x000e240000000800 */
[----:B0-----:R-:W-:-:S04]  /*1710*/  FMUL R14, R14, R15 ;  /* 0x0000000f0e0e7220 */ /* 0x001fc80000400000 */
[----:B------:R-:W-:Y:S01]  /*1720*/  FADD R3, R3, R14 ;  /* 0x0000000e03037221 */ /* 0x000fe20000000000 */
[----:B------:R2:W-:Y:S06]  /*1730*/  STG.E desc[UR10][R8.64+0x4], R14 ;  /* 0x0000040e08007986 */ /* 0x0005ec000c10190a */
.L_x_139:
[----:B------:R-:W-:Y:S05]  /*1740*/  BRA.U UP1, `(.L_x_135) ;  /* 0x0000000101487547 */ /* 0x000fea000b800000 */
[----:B------:R-:W-:-:S06]  /*1750*/  IMAD.WIDE.U32 R4, R11, 0x4, R4 ;  /* 0x000000040b047825 */ /* 0x000fcc00078e0004 */
[----:B------:R-:W3:Y:S01]  /*1760*/  LDG.E R5, desc[UR10][R4.64] ;  /* 0x0000000a04057981 */ /* 0x000ee2000c1e1900 */
[----:B------:R-:W-:Y:S01]  /*1770*/  HFMA2 R7, -RZ, RZ, 0.96630859375, -0.0022525787353515625 ;  /* 0x3bbb989dff077431 */ /* 0x000fe200000001ff */
[----:B012---:R-:W-:Y:S01]  /*1780*/  MOV R9, 0x437c0000 ;  /* 0x437c000000097802 */ /* 0x007fe20000000f00 */
[----:B---3--:R-:W-:Y:S01]  /*1790*/  FADD R0, R5, -R0 ;  /* 0x8000000005007221 */ /* 0x008fe20000000000 */
[----:B------:R-:W-:-:S03]  /*17a0*/  IADD3 R5, PT, PT, R2, R11, RZ ;  /* 0x0000000b02057210 */ /* 0x000fc60007ffe0ff */
        /* <DEDUP_REMOVED lines=9> */
[----:B-1----:R-:W-:-:S04]  /*1840*/  FMUL R8, R8, R9 ;  /* 0x0000000908087220 */ /* 0x002fc80000400000 */
[----:B------:R-:W-:Y:S01]  /*1850*/  FADD R3, R3, R8 ;  /* 0x0000000803037221 */ /* 0x000fe20000000000 */
[----:B------:R3:W-:Y:S06]  /*1860*/  STG.E desc[UR10][R4.64], R8 ;  /* 0x0000000804007986 */ /* 0x0007ec000c10190a */
.L_x_135:
[----:B------:R-:W4:Y:S02]  /*1870*/  LDC R0, c[0x0][0x38c] ;  /* 0x0000e300ff007b82 */ /* 0x000f240000000800 */
[----:B----4-:R-:W-:-:S13]  /*1880*/  ISETP.GE.AND P0, PT, R0, 0x1, PT ;  /* 0x000000010000780c */ /* 0x010fda0003f06270 */
[----:B------:R-:W-:Y:S05]  /*1890*/  @!P0 EXIT ;  /* 0x000000000000894d */ /* 0x000fea0003800000 */
[C---:B------:R-:W-:Y:S01]  /*18a0*/  ISETP.GE.U32.AND P0, PT, R0.reuse, 0x10, PT ;  /* 0x000000100000780c */ /* 0x040fe20003f06070 */
[----:B------:R-:W-:Y:S01]  /*18b0*/  HFMA2 R7, -RZ, RZ, 0, 0 ;  /* 0x00000000ff077431 */ /* 0x000fe200000001ff */
[----:B------:R-:W-:-:S11]  /*18c0*/  LOP3.LUT R11, R0, 0xf, RZ, 0xc0, !PT ;  /* 0x0000000f000b7812 */ /* 0x000fd600078ec0ff */
[----:B------:R-:W-:Y:S05]  /*18d0*/  @!P0 BRA `(.L_x_140) ;  /* 0x0000001000108947 */ /* 0x000fea0003800000 */
[----:B------:R-:W4:Y:S01]  /*18e0*/  LDCU.64 UR4, c[0x0][0x398] ;  /* 0x00007300ff0477ac */ /* 0x000f220008000a00 */
[----:B------:R-:W-:Y:S02]  /*18f0*/  LOP3.LUT R7, R0, 0x7ffffff0, RZ, 0xc0, !PT ;  /* 0x7ffffff000077812 */ /* 0x000fe400078ec0ff */
[----:B------:R-:W-:Y:S02]  /*1900*/  MOV R6, R2 ;  /* 0x0000000200067202 */ /* 0x000fe40000000f00 */
[----:B0123--:R-:W-:Y:S01]  /*1910*/  IADD3 R8, PT, PT, -R7, RZ, RZ ;  /* 0x000000ff07087210 */ /* 0x00ffe20007ffe1ff */
[----:B----4-:R-:W-:-:S04]  /*1920*/  UIADD3 UR4, UP0, UPT, UR4, 0x20, URZ ;  /* 0x0000002004047890 */ /* 0x010fc8000ff1e0ff */
[----:B------:R-:W-:-:S12]  /*1930*/  UIADD3.X UR5, UPT, UPT, URZ, UR5, URZ, UP0, !UPT ;  /* 0x00000005ff057290 */ /* 0x000fd800087fe4ff */
.L_x_173:
[----:B----4-:R-:W-:Y:S02]  /*1940*/  MOV R4, UR4 ;  /* 0x0000000400047c02 */ /* 0x010fe40008000f00 */
[----:B------:R-:W-:-:S03]  /*1950*/  MOV R5, UR5 ;  /* 0x0000000500057c02 */ /* 0x000fc60008000f00 */
[----:B------:R-:W-:-:S05]  /*1960*/  IMAD.WIDE R4, R6, 0x4, R4 ;  /* 0x0000000406047825 */ /* 0x000fca00078e0204 */
        /* <DEDUP_REMOVED lines=13> */
[----:B------:R-:W-:Y:S05]  /*1a40*/  CALL.REL.NOINC `($__internal_4_$__cuda_sm3x_div_rn_noftz_f32_slowpath) ;  /* 0x0000001c00547944 */ /* 0x000fea0003c00000 */
.L_x_142:
[----:B------:R-:W-:Y:S05]  /*1a50*/  BSYNC.RECONVERGENT B2 ;  /* 0x0000000000027941 */ /* 0x000fea0003800200 */
.L_x_141:
        /* <DEDUP_REMOVED lines=13> */
[----:B------:R-:W-:Y:S05]  /*1b30*/  CALL.REL.NOINC `($__internal_4_$__cuda_sm3x_div_rn_noftz_f32_slowpath) ;  /* 0x0000001c00187944 */ /* 0x000fea0003c00000 */
[----:B------:R-:W-:-:S07]  /*1b40*/  MOV R13, R9 ;  /* 0x00000009000d7202 */ /* 0x000fce0000000f00 */
.L_x_144:
[----:B------:R-:W-:Y:S05]  /*1b50*/  BSYNC.RECONVERGENT B2 ;  /* 0x0000000000027941 */ /* 0x000fea0003800200 */
.L_x_143:
        /* <DEDUP_REMOVED lines=14> */
.L_x_146:
[----:B------:R-:W-:Y:S05]  /*1c40*/  BSYNC.RECONVERGENT B2 ;  /* 0x0000000000027941 */ /* 0x000fea0003800200 */
.L_x_145:
        /* <DEDUP_REMOVED lines=15> */
.L_x_148:
[----:B------:R-:W-:Y:S05]  /*1d40*/  BSYNC.RECONVERGENT B2 ;  /* 0x0000000000027941 */ /* 0x000fea0003800200 */
.L_x_147:
        /* <DEDUP_REMOVED lines=14> */
.L_x_150:
[----:B------:R-:W-:Y:S05]  /*1e30*/  BSYNC.RECONVERGENT B2 ;  /* 0x0000000000027941 */ /* 0x000fea0003800200 */
.L_x_149:
        /* <DEDUP_REMOVED lines=15> */
.L_x_152:
[----:B------:R-:W-:Y:S05]  /*1f30*/  BSYNC.RECONVERGENT B2 ;  /* 0x0000000000027941 */ /* 0x000fea0003800200 */
.L_x_151:
        /* <DEDUP_REMOVED lines=14> */
.L_x_154:
[----:B------:R-:W-:Y:S05]  /*2020*/  BSYNC.RECONVERGENT B2 ;  /* 0x0000000000027941 */ /* 0x000fea0003800200 */
.L_x_153:
        /* <DEDUP_REMOVED lines=15> */
.L_x_156:
[----:B------:R-:W-:Y:S05]  /*2120*/  BSYNC.RECONVERGENT B2 ;  /* 0x0000000000027941 */ /* 0x000fea0003800200 */
.L_x_155:
        /* <DEDUP_REMOVED lines=14> */
.L_x_158:
[----:B------:R-:W-:Y:S05]  /*2210*/  BSYNC.RECONVERGENT B2 ;  /* 0x0000000000027941 */ /* 0x000fea0003800200 */
.L_x_157:
        /* <DEDUP_REMOVED lines=15> */
.L_x_160:
[----:B------:R-:W-:Y:S05]  /*2310*/  BSYNC.RECONVERGENT B2 ;  /* 0x0000000000027941 */ /* 0x000fea0003800200 */
.L_x_159:
        /* <DEDUP_REMOVED lines=14> */
.L_x_162:
[----:B------:R-:W-:Y:S05]  /*2400*/  BSYNC.RECONVERGENT B2 ;  /* 0x0000000000027941 */ /* 0x000fea0003800200 */
.L_x_161:
        /* <DEDUP_REMOVED lines=15> */
.L_x_164:
[----:B------:R-:W-:Y:S05]  /*2500*/  BSYNC.RECONVERGENT B2 ;  /* 0x0000000000027941 */ /* 0x000fea0003800200 */
.L_x_163:
        /* <DEDUP_REMOVED lines=14> */
.L_x_166:
[----:B------:R-:W-:Y:S05]  /*25f0*/  BSYNC.RECONVERGENT B2 ;  /* 0x0000000000027941 */ /* 0x000fea0003800200 */
.L_x_165:
        /* <DEDUP_REMOVED lines=15> */
.L_x_168:
[----:B------:R-:W-:Y:S05]  /*26f0*/  BSYNC.RECONVERGENT B2 ;  /* 0x0000000000027941 */ /* 0x000fea0003800200 */
.L_x_167:
        /* <DEDUP_REMOVED lines=14> */
.L_x_170:
[----:B------:R-:W-:Y:S05]  /*27e0*/  BSYNC.RECONVERGENT B2 ;  /* 0x0000000000027941 */ /* 0x000fea0003800200 */
.L_x_169:
        /* <DEDUP_REMOVED lines=15> */
.L_x_172:
[----:B------:R-:W-:Y:S05]  /*28e0*/  BSYNC.RECONVERGENT B2 ;  /* 0x0000000000027941 */ /* 0x000fea0003800200 */
.L_x_171:
[----:B------:R4:W-:Y:S01]  /*28f0*/  STG.E desc[UR10][R4.64+0x1c], R13 ;  /* 0x00001c0d04007986 */ /* 0x0009e2000c10190a */
[----:B------:R-:W-:Y:S01]  /*2900*/  IADD3 R6, PT, PT, R6, 0x10, RZ ;  /* 0x0000001006067810 */ /* 0x000fe20007ffe0ff */
[----:B------:R-:W-:Y:S06]  /*2910*/  @P2 BRA `(.L_x_173) ;  /* 0xfffffff000082947 */ /* 0x000fec000383ffff */
.L_x_140:
[----:B------:R-:W-:-:S13]  /*2920*/  ISETP.NE.AND P0, PT, R11, RZ, PT ;  /* 0x000000ff0b00720c */ /* 0x000fda0003f05270 */
[----:B------:R-:W-:Y:S05]  /*2930*/  @!P0 EXIT ;  /* 0x000000000000894d */ /* 0x000fea0003800000 */
[----:B------:R-:W5:Y:S01]  /*2940*/  LDCU UR4, c[0x0][0x38c] ;  /* 0x00007180ff0477ac */ /* 0x000f620008000800 */
[----:B------:R-:W-:Y:S01]  /*2950*/  ISETP.GE.U32.AND P0, PT, R11, 0x8, PT ;  /* 0x000000080b00780c */ /* 0x000fe20003f06070 */
[----:B-----5:R-:W-:-:S12]  /*2960*/  ULOP3.LUT UR4, UR4, 0x7, URZ, 0xc0, !UPT ;  /* 0x0000000704047892 */ /* 0x020fd8000f8ec0ff */
[----:B------:R-:W-:Y:S05]  /*2970*/  @!P0 BRA `(.L_x_174) ;  /* 0x0000000800008947 */ /* 0x000fea0003800000 */
[----:B---34-:R-:W3:Y:S01]  /*2980*/  LDC.64 R4, c[0x0][0x398] ;  /* 0x0000e600ff047b82 */ /* 0x018ee20000000a00 */
[----:B012---:R-:W-:-:S05]  /*2990*/  IADD3 R9, PT, PT, R2, R7, RZ ;  /* 0x0000000702097210 */ /* 0x007fca0007ffe0ff */
[----:B---3--:R-:W-:-:S05]  /*29a0*/  IMAD.WIDE R4, R9, 0x4, R4 ;  /* 0x0000000409047825 */ /* 0x008fca00078e0204 */
        /* <DEDUP_REMOVED lines=12> */
[----:B------:R-:W-:Y:S05]  /*2a70*/  CALL.REL.NOINC `($__internal_4_$__cuda_sm3x_div_rn_noftz_f32_slowpath) ;  /* 0x0000000c00487944 */ /* 0x000fea0003c00000 */
.L_x_176:
[----:B------:R-:W-:Y:S05]  /*2a80*/  BSYNC.RECONVERGENT B2 ;  /* 0x0000000000027941 */ /* 0x000fea0003800200 */
.L_x_175:
        /* <DEDUP_REMOVED lines=15> */
.L_x_178:
[----:B------:R-:W-:Y:S05]  /*2b80*/  BSYNC.RECONVERGENT B2 ;  /* 0x0000000000027941 */ /* 0x000fea0003800200 */
.L_x_177:
        /* <DEDUP_REMOVED lines=14> */
.L_x_180:
[----:B------:R-:W-:Y:S05]  /*2c70*/  BSYNC.RECONVERGENT B2 ;  /* 0x0000000000027941 */ /* 0x000fea0003800200 */
.L_x_179:
        /* <DEDUP_REMOVED lines=15> */
.L_x_182:
[----:B------:R-:W-:Y:S05]  /*2d70*/  BSYNC.RECONVERGENT B2 ;  /* 0x0000000000027941 */ /* 0x000fea0003800200 */
.L_x_181:
        /* <DEDUP_REMOVED lines=14> */
.L_x_184:
[----:B------:R-:W-:Y:S05]  /*2e60*/  BSYNC.RECONVERGENT B2 ;  /* 0x0000000000027941 */ /* 0x000fea0003800200 */
.L_x_183:
        /* <DEDUP_REMOVED lines=15> */
.L_x_186:
[----:B------:R-:W-:Y:S05]  /*2f60*/  BSYNC.RECONVERGENT B2 ;  /* 0x0000000000027941 */ /* 0x000fea0003800200 */
.L_x_185:
        /* <DEDUP_REMOVED lines=14> */
.L_x_188:
[----:B------:R-:W-:Y:S05]  /*3050*/  BSYNC.RECONVERGENT B2 ;  /* 0x0000000000027941 */ /* 0x000fea0003800200 */
.L_x_187:
        /* <DEDUP_REMOVED lines=15> */
.L_x_190:
[----:B------:R-:W-:Y:S05]  /*3150*/  BSYNC.RECONVERGENT B2 ;  /* 0x0000000000027941 */ /* 0x000fea0003800200 */
.L_x_189:
[----:B------:R0:W-:Y:S01]  /*3160*/  STG.E desc[UR10][R4.64+0x1c], R11 ;  /* 0x00001c0b04007986 */ /* 0x0001e2000c10190a */
[----:B------:R-:W-:-:S07]  /*3170*/  IADD3 R7, PT, PT, R7, 0x8, RZ ;  /* 0x0000000807077810 */ /* 0x000fce0007ffe0ff */
.L_x_174:
[----:B------:R-:W-:-:S13]  /*3180*/  ISETP.NE.AND P0, PT, RZ, UR4, PT ;  /* 0x00000004ff007c0c */ /* 0x000fda000bf05270 */
[----:B------:R-:W-:Y:S05]  /*3190*/  @!P0 EXIT ;  /* 0x000000000000894d */ /* 0x000fea0003800000 */
[----:B------:R-:W5:Y:S01]  /*31a0*/  LDCU UR5, c[0x0][0x38c] ;  /* 0x00007180ff0577ac */ /* 0x000f620008000800 */
[----:B------:R-:W-:Y:S02]  /*31b0*/  UISETP.GE.U32.AND UP0, UPT, UR4, 0x4, UPT ;  /* 0x000000040400788c */ /* 0x000fe4000bf06070 */
[----:B-----5:R-:W-:-:S07]  /*31c0*/  ULOP3.LUT UR5, UR5, 0x3, URZ, 0xc0, !UPT ;  /* 0x0000000305057892 */ /* 0x020fce000f8ec0ff */
[----:B------:R-:W-:Y:S05]  /*31d0*/  BRA.U !UP0, `(.L_x_191) ;  /* 0x0000000508087547 */ /* 0x000fea000b800000 */
[----:B0--34-:R-:W0:Y:S01]  /*31e0*/  LDC.64 R4, c[0x0][0x398] ;  /* 0x0000e600ff047b82 */ /* 0x019e220000000a00 */
[----:B-12---:R-:W-:-:S05]  /*31f0*/  IADD3 R9, PT, PT, R2, R7, RZ ;  /* 0x0000000702097210 */ /* 0x006fca0007ffe0ff */
[----:B0-----:R-:W-:-:S05]  /*3200*/  IMAD.WIDE R4, R9, 0x4, R4 ;  /* 0x0000000409047825 */ /* 0x001fca00078e0204 */
        /* <DEDUP_REMOVED lines=13> */
.L_x_193:
[----:B------:R-:W-:Y:S05]  /*32e0*/  BSYNC.RECONVERGENT B2 ;  /* 0x0000000000027941 */ /* 0x000fea0003800200 */
.L_x_192:
        /* <DEDUP_REMOVED lines=15> */
.L_x_195:
[----:B------:R-:W-:Y:S05]  /*33e0*/  BSYNC.RECONVERGENT B2 ;  /* 0x0000000000027941 */ /* 0x000fea0003800200 */
.L_x_194:
        /* <DEDUP_REMOVED lines=14> */
.L_x_197:
[----:B------:R-:W-:Y:S05]  /*34d0*/  BSYNC.RECONVERGENT B2 ;  /* 0x0000000000027941 */ /* 0x000fea0003800200 */
.L_x_196:
        /* <DEDUP_REMOVED lines=15> */
.L_x_199:
[----:B------:R-:W-:Y:S05]  /*35d0*/  BSYNC.RECONVERGENT B2 ;  /* 0x0000000000027941 */ /* 0x000fea0003800200 */
.L_x_198:
[----:B------:R0:W-:Y:S01]  /*35e0*/  STG.E desc[UR10][R4.64+0xc], R11 ;  /* 0x00000c0b04007986 */ /* 0x0001e2000c10190a */
[----:B------:R-:W-:-:S07]  /*35f0*/  IADD3 R7, PT, PT, R7, 0x4, RZ ;  /* 0x0000000407077810 */ /* 0x000fce0007ffe0ff */
.L_x_191:
[----:B------:R-:W-:-:S13]  /*3600*/  ISETP.NE.AND P0, PT, RZ, UR5, PT ;  /* 0x00000005ff007c0c */ /* 0x000fda000bf05270 */
[----:B------:R-:W-:Y:S05]  /*3610*/  @!P0 EXIT ;  /* 0x000000000000894d */ /* 0x000fea0003800000 */
[----:B0--34-:R-:W0:Y:S01]  /*3620*/  LDC.64 R4, c[0x0][0x398] ;  /* 0x0000e600ff047b82 */ /* 0x019e220000000a00 */
[----:B------:R-:W-:Y:S01]  /*3630*/  IADD3 R11, PT, PT, R2, R7, RZ ;  /* 0x00000007020b7210 */ /* 0x000fe20007ffe0ff */
[----:B------:R-:W-:-:S12]  /*3640*/  UIADD3 UR4, UPT, UPT, -UR5, URZ, URZ ;  /* 0x000000ff05047290 */ /* 0x000fd8000fffe1ff */
.L_x_202:
[----:B0--3--:R-:W-:-:S05]  /*3650*/  IMAD.WIDE R6, R11, 0x4, R4 ;  /* 0x000000040b067825 */ /* 0x009fca00078e0204 */
[----:B-1----:R-:W3:Y:S01]  /*3660*/  LDG.E R13, desc[UR10][R6.64] ;  /* 0x0000000a060d7981 */ /* 0x002ee2000c1e1900 */
        /* <DEDUP_REMOVED lines=11> */
[----:B------:R-:W-:Y:S02]  /*3720*/  MOV R0, R13 ;  /* 0x0000000d00007202 */ /* 0x000fe40000000f00 */
[----:B------:R-:W-:-:S07]  /*3730*/  MOV R12, 0x3750 ;  /* 0x00003750000c7802 */ /* 0x000fce0000000f00 */
[----:B------:R-:W-:Y:S05]  /*3740*/  CALL.REL.NOINC `($__internal_4_$__cuda_sm3x_div_rn_noftz_f32_slowpath) ;  /* 0x0000000000147944 */ /* 0x000fea0003c00000 */
.L_x_201:
[----:B------:R-:W-:Y:S05]  /*3750*/  BSYNC.RECONVERGENT B2 ;  /* 0x0000000000027941 */ /* 0x000fea0003800200 */
.L_x_200:
[----:B------:R3:W-:Y:S01]  /*3760*/  STG.E desc[UR10][R6.64], R9 ;  /* 0x0000000906007986 */ /* 0x0007e2000c10190a */
[----:B------:R-:W-:Y:S01]  /*3770*/  IADD3 R11, PT, PT, R11, 0x1, RZ ;  /* 0x000000010b0b7810 */ /* 0x000fe20007ffe0ff */
[----:B------:R-:W-:Y:S06]  /*3780*/  BRA.U UP0, `(.L_x_202) ;  /* 0xfffffffd00b07547 */ /* 0x000fec000b83ffff */
[----:B------:R-:W-:Y:S05]  /*3790*/  EXIT ;  /* 0x000000000000794d */ /* 0x000fea0003800000 */
        .weak           $__internal_4_$__cuda_sm3x_div_rn_noftz_f32_slowpath
        .type           $__internal_4_$__cuda_sm3x_div_rn_noftz_f32_slowpath,@function
        .size           $__internal_4_$__cuda_sm3x_div_rn_noftz_f32_slowpath,(.L_x_696 - $__internal_4_$__cuda_sm3x_div_rn_noftz_f32_slowpath)
$__internal_4_$__cuda_sm3x_div_rn_noftz_f32_slowpath:
[----:B------:R-:W-:Y:S01]  /*37a0*/  SHF.R.U32.HI R10, RZ, 0x17, R3 ;  /* 0x00000017ff0a7819 */ /* 0x000fe20000011603 */
[----:B------:R-:W-:Y:S01]  /*37b0*/  BSSY.RECONVERGENT B0, `(.L_x_203) ;  /* 0x0000063000007945 */ /* 0x000fe20003800200 */
[----:B------:R-:W-:Y:S02]  /*37c0*/  SHF.R.U32.HI R13, RZ, 0x17, R0 ;  /* 0x00000017ff0d7819 */ /* 0x000fe40000011600 */
[----:B------:R-:W-:Y:S02]  /*37d0*/  LOP3.LUT R10, R10, 0xff, RZ, 0xc0, !PT ;  /* 0x000000ff0a0a7812 */ /* 0x000fe400078ec0ff */
[----:B------:R-:W-:Y:S02]  /*37e0*/  LOP3.LUT R13, R13, 0xff, RZ, 0xc0, !PT ;  /* 0x000000ff0d0d7812 */ /* 0x000fe400078ec0ff */
[----:B------:R-:W-:Y:S02]  /*37f0*/  IADD3 R16, PT, PT, R10, -0x1, RZ ;  /* 0xffffffff0a107810 */ /* 0x000fe40007ffe0ff */
[----:B------:R-:W-:-:S02]  /*3800*/  IADD3 R14, PT, PT, R13, -0x1, RZ ;  /* 0xffffffff0d0e7810 */ /* 0x000fc40007ffe0ff */
[----:B------:R-:W-:Y:S02]  /*3810*/  ISETP.GT.U32.AND P0, PT, R16, 0xfd, PT ;  /* 0x000000fd1000780c */ /* 0x000fe40003f04070 */
[----:B------:R-:W-:Y:S02]  /*3820*/  MOV R15, R3 ;  /* 0x00000003000f7202 */ /* 0x000fe40000000f00 */
        /* <DEDUP_REMOVED lines=24> */
[----:B------:R-:W-:-:S03]  /*39b0*/  @!P1 FFMA R15, R3, 1.84467440737095516160e+19, RZ ;  /* 0x5f800000030f9823 */ /* 0x000fc600000000ff */
[----:B------:R-:W-:-:S07]  /*39c0*/  @!P1 IADD3 R9, PT, PT, R9, 0x40, RZ ;  /* 0x0000004009099810 */ /* 0x000fce0007ffe0ff */
.L_x_204:
[----:B------:R-:W-:Y:S01]  /*39d0*/  LEA R14, R10, 0xc0800000, 0x17 ;  /* 0xc08000000a0e7811 */ /* 0x000fe200078eb8ff */
[----:B------:R-:W-:Y:S01]  /*39e0*/  BSSY.RECONVERGENT B1, `(.L_x_209) ;  /* 0x0000036000017945 */ /* 0x000fe20003800200 */
[----:B------:R-:W-:Y:S02]  /*39f0*/  IADD3 R13, PT, PT, R13, -0x7f, RZ ;  /* 0xffffff810d0d7810 */ /* 0x000fe40007ffe0ff */
[----:B------:R-:W-:-:S03]  /*3a00*/  IADD3 R16, PT, PT, -R14, R15, RZ ;  /* 0x0000000f0e107210 */ /* 0x000fc60007ffe1ff */
[C---:B------:R-:W-:Y:S01]  /*3a10*/  IMAD R0, R13.reuse, -0x800000, R0 ;  /* 0xff8000000d007824 */ /* 0x040fe200078e0200 */
[----:B------:R0:W1:Y:S01]  /*3a20*/  MUFU.RCP R14, R16 ;  /* 0x00000010000e7308 */ /* 0x0000620000001000 */
[----:B------:R-:W-:Y:S01]  /*3a30*/  FADD.FTZ R17, -R16, -RZ ;  /* 0x800000ff10117221 */ /* 0x000fe20000010100 */
[----:B0-----:R-:W-:-:S04]  /*3a40*/  IADD3 R16, PT, PT, R13, 0x7f, -R10 ;  /* 0x0000007f0d107810 */ /* 0x001fc80007ffe80a */
[----:B------:R-:W-:Y:S01]  /*3a50*/  IADD3 R9, PT, PT, R16, R9, RZ ;  /* 0x0000000910097210 */ /* 0x000fe20007ffe0ff */
        /* <DEDUP_REMOVED lines=21> */
[C---:B------:R-:W-:Y:S02]  /*3bb0*/  IADD3 R16, PT, PT, R10.reuse, 0x20, RZ ;  /* 0x000000200a107810 */ /* 0x040fe40007ffe0ff */
[C---:B------:R-:W-:Y:S02]  /*3bc0*/  ISETP.NE.AND P3, PT, R10.reuse, RZ, PT ;  /* 0x000000ff0a00720c */ /* 0x040fe40003f65270 */
[----:B------:R-:W-:Y:S01]  /*3bd0*/  LOP3.LUT R13, R9, 0x7fffff, RZ, 0xc0, !PT ;  /* 0x007fffff090d7812 */ /* 0x000fe200078ec0ff */
[CCC-:B------:R-:W-:Y:S01]  /*3be0*/  FFMA.RP R9, R15.reuse, R17.reuse, R14.reuse ;  /* 0x000000110f097223 */ /* 0x1c0fe2000000800e */
[----:B------:R-:W-:Y:S01]  /*3bf0*/  FFMA.RM R14, R15, R17, R14 ;  /* 0x000000110f0e7223 */ /* 0x000fe2000000400e */
[----:B------:R-:W-:Y:S02]  /*3c00*/  ISETP.NE.AND P1, PT, R10, RZ, PT ;  /* 0x000000ff0a00720c */ /* 0x000fe40003f25270 */
[----:B------:R-:W-:-:S02]  /*3c10*/  LOP3.LUT R13, R13, 0x800000, RZ, 0xfc, !PT ;  /* 0x008000000d0d7812 */ /* 0x000fc400078efcff */
[----:B------:R-:W-:Y:S02]  /*3c20*/  IADD3 R10, PT, PT, -R10, RZ, RZ ;  /* 0x000000ff0a0a7210 */ /* 0x000fe40007ffe1ff */
[----:B------:R-:W-:Y:S02]  /*3c30*/  SHF.L.U32 R16, R13, R16, RZ ;  /* 0x000000100d107219 */ /* 0x000fe400000006ff */
[----:B------:R-:W-:Y:S02]  /*3c40*/  FSETP.NEU.FTZ.AND P0, PT, R9, R14, PT ;  /* 0x0000000e0900720b */ /* 0x000fe40003f1d000 */
[----:B------:R-:W-:Y:S02]  /*3c50*/  SEL R10, R10, RZ, P3 ;  /* 0x000000ff0a0a7207 */ /* 0x000fe40001800000 */
[----:B------:R-:W-:Y:S02]  /*3c60*/  ISETP.NE.AND P1, PT, R16, RZ, P1 ;  /* 0x000000ff1000720c */ /* 0x000fe40000f25270 */
[----:B------:R-:W-:-:S02]  /*3c70*/  SHF.R.U32.HI R10, RZ, R10, R13 ;  /* 0x0000000aff0a7219 */ /* 0x000fc4000001160d */
[----:B------:R-:W-:Y:S02]  /*3c80*/  PLOP3.LUT P0, PT, P0, P1, PT, 0xf8, 0x8f ;  /* 0x00000000008f781c */ /* 0x000fe40000703f70 */
[----:B------:R-:W-:Y:S02]  /*3c90*/  SHF.R.U32.HI R14, RZ, 0x1, R10 ;  /* 0x00000001ff0e7819 */ /* 0x000fe4000001160a */
[----:B------:R-:W-:-:S04]  /*3ca0*/  SEL R9, RZ, 0x1, !P0 ;  /* 0x00000001ff097807 */ /* 0x000fc80004000000 */
[----:B------:R-:W-:-:S04]  /*3cb0*/  LOP3.LUT R9, R9, 0x1, R14, 0xf8, !PT ;  /* 0x0000000109097812 */ /* 0x000fc800078ef80e */
[----:B------:R-:W-:-:S04]  /*3cc0*/  LOP3.LUT R9, R9, R10, RZ, 0xc0, !PT ;  /* 0x0000000a09097212 */ /* 0x000fc800078ec0ff */
[----:B------:R-:W-:-:S04]  /*3cd0*/  IADD3 R9, PT, PT, R14, R9, RZ ;  /* 0x000000090e097210 */ /* 0x000fc80007ffe0ff */
[----:B------:R-:W-:Y:S01]  /*3ce0*/  LOP3.LUT R0, R9, R0, RZ, 0xfc, !PT ;  /* 0x0000000009007212 */ /* 0x000fe200078efcff */
[----:B------:R-:W-:Y:S06]  /*3cf0*/  BRA `(.L_x_212) ;  /* 0x0000000000107947 */ /* 0x000fec0003800000 */
.L_x_211:
[----:B------:R-:W-:-:S04]  /*3d00*/  LOP3.LUT R0, R0, 0x80000000, RZ, 0xc0, !PT ;  /* 0x8000000000007812 */ /* 0x000fc800078ec0ff */
[----:B------:R-:W-:Y:S01]  /*3d10*/  LOP3.LUT R0, R0, 0x7f800000, RZ, 0xfc, !PT ;  /* 0x7f80000000007812 */ /* 0x000fe200078efcff */
[----:B------:R-:W-:Y:S06]  /*3d20*/  BRA `(.L_x_212) ;  /* 0x0000000000047947 */ /* 0x000fec0003800000 */
.L_x_210:
[----:B------:R-:W-:-:S07]  /*3d30*/  LEA R0, R9, R0, 0x17 ;  /* 0x0000000009007211 */ /* 0x000fce00078eb8ff */
.L_x_212:
[----:B------:R-:W-:Y:S05]  /*3d40*/  BSYNC.RECONVERGENT B1 ;  /* 0x0000000000017941 */ /* 0x000fea0003800200 */
.L_x_209:
[----:B------:R-:W-:Y:S05]  /*3d50*/  BRA `(.L_x_213) ;  /* 0x0000000000207947 */ /* 0x000fea0003800000 */
.L_x_208:
[----:B------:R-:W-:-:S04]  /*3d60*/  LOP3.LUT R0, R15, 0x80000000, R0, 0x48, !PT ;  /* 0x800000000f007812 */ /* 0x000fc800078e4800 */
[----:B------:R-:W-:Y:S01]  /*3d70*/  LOP3.LUT R0, R0, 0x7f800000, RZ, 0xfc, !PT ;  /* 0x7f80000000007812 */ /* 0x000fe200078efcff */
[----:B------:R-:W-:Y:S06]  /*3d80*/  BRA `(.L_x_213) ;  /* 0x0000000000147947 */ /* 0x000fec0003800000 */
.L_x_207:
[----:B------:R-:W-:Y:S01]  /*3d90*/  LOP3.LUT R0, R15, 0x80000000, R0, 0x48, !PT ;  /* 0x800000000f007812 */ /* 0x000fe200078e4800 */
[----:B------:R-:W-:Y:S06]  /*3da0*/  BRA `(.L_x_213) ;  /* 0x00000000000c7947 */ /* 0x000fec0003800000 */
.L_x_206:
[----:B------:R-:W0:Y:S01]  /*3db0*/  MUFU.RSQ R0, -QNAN ;  /* 0xffc0000000007908 */ /* 0x000e220000001400 */
[----:B------:R-:W-:Y:S05]  /*3dc0*/  BRA `(.L_x_213) ;  /* 0x0000000000047947 */ /* 0x000fea0003800000 */
.L_x_205:
[----:B------:R-:W-:-:S07]  /*3dd0*/  FADD.FTZ R0, R0, R3 ;  /* 0x0000000300007221 */ /* 0x000fce0000010000 */
.L_x_213:
[----:B------:R-:W-:Y:S05]  /*3de0*/  BSYNC.RECONVERGENT B0 ;  /* 0x0000000000007941 */ /* 0x000fea0003800200 */
.L_x_203:
[----:B------:R-:W-:Y:S01]  /*3df0*/  HFMA2 R13, -RZ, RZ, 0, 0 ;  /* 0x00000000ff0d7431 */ /* 0x000fe200000001ff */
[----:B0-----:R-:W-:-:S03]  /*3e00*/  MOV R9, R0 ;  /* 0x0000000000097202 */ /* 0x001fc60000000f00 */
[----:B------:R-:W-:Y:S05]  /*3e10*/  RET.REL.NODEC R12 `(_ZN10cuda_utils25compute_topk_probs_kernelEPfiiiS0_) ;  /* 0xffffffc00c787950 */ /* 0x000fea0003c3ffff */
.L_x_214:
        /* <DEDUP_REMOVED lines=14> */
.L_x_696:


//--------------------- .text._ZN10cuda_utils13sample_kernelEPfPiS0_iiiS1_y --------------------------
	.section	.text._ZN10cuda_utils13sample_kernelEPfPiS0_iiiS1_y,"ax",@progbits
	.align	128
        .global         _ZN10cuda_utils13sample_kernelEPfPiS0_iiiS1_y
        .type           _ZN10cuda_utils13sample_kernelEPfPiS0_iiiS1_y,@function
        .size           _ZN10cuda_utils13sample_kernelEPfPiS0_iiiS1_y,(.L_x_705 - _ZN10cuda_utils13sample_kernelEPfPiS0_iiiS1_y)
        .other          _ZN10cuda_utils13sample_kernelEPfPiS0_iiiS1_y,@"STO_CUDA_ENTRY STV_DEFAULT"
_ZN10cuda_utils13sample_kernelEPfPiS0_iiiS1_y:
.text._ZN10cuda_utils13sample_kernelEPfPiS0_iiiS1_y:
[----:B------:R-:W0:Y:S01]  /*0000*/  LDC R1, c[0x0][0x37c] ;  /* 0x0000df00ff017b82 */ /* 0x000e220000000800 */
[----:B------:R-:W1:Y:S07]  /*0010*/  S2R R3, SR_TID.X ;  /* 0x0000000000037919 */ /* 0x000e6e0000002100 */
[----:B------:R-:W1:Y:S01]  /*0020*/  S2UR UR4, SR_CTAID.X ;  /* 0x00000000000479c3 */ /* 0x000e620000002500 */
[----:B------:R-:W2:Y:S01]  /*0030*/  LDCU UR5, c[0x0][0x3a0] ;  /* 0x00007400ff0577ac */ /* 0x000ea20008000800 */
[----:B0-----:R-:W-:-:S06]  /*0040*/  VIADD R1, R1, 0xffffffd0 ;  /* 0xffffffd001017836 */ /* 0x001fcc0000000000 */
[----:B------:R-:W1:Y:S02]  /*0050*/  LDC R0, c[0x0][0x360] ;  /* 0x0000d800ff007b82 */ /* 0x000e640000000800 */
[----:B-1----:R-:W-:-:S05]  /*0060*/  IMAD R0, R0, UR4, R3 ;  /* 0x0000000400007c24 */ /* 0x002fca000f8e0203 */
[----:B--2---:R-:W-:-:S13]  /*0070*/  ISETP.GE.AND P0, PT, R0, UR5, PT ;  /* 0x0000000500007c0c */ /* 0x004fda000bf06270 */
[----:B------:R-:W-:Y:S05]  /*0080*/  @P0 EXIT ;  /* 0x000000000000094d */ /* 0x000fea0003800000 */
[----:B------:R-:W0:Y:S01]  /*0090*/  LDC.64 R2, c[0x0][0x3b0] ;  /* 0x0000ec00ff027b82 */ /* 0x000e220000000a00 */
[----:B------:R-:W-:Y:S01]  /*00a0*/  ISETP.NE.AND P0, PT, R0, RZ, PT ;  /* 0x000000ff0000720c */ /* 0x000fe20003f05270 */
[----:B------:R-:W1:Y:S01]  /*00b0*/  LDCU.64 UR6, c[0x0][0x358] ;  /* 0x00006b00ff0677ac */ /* 0x000e620008000a00 */
[----:B------:R-:W-:Y:S01]  /*00c0*/  BSSY.RECONVERGENT B0, `(.L_x_215) ;  /* 0x000025b000007945 */ /* 0x000fe20003800200 */
[----:B------:R-:W-:Y:S02]  /*00d0*/  SHF.R.S32.HI R8, RZ, 0x1f, R0 ;  /* 0x0000001fff087819 */ /* 0x000fe40000011400 */
[----:B0-----:R-:W-:Y:S02]  /*00e0*/  LOP3.LUT R2, R2, 0xaad26b49, RZ, 0x3c, !PT ;  /* 0xaad26b4902027812 */ /* 0x001fe400078e3cff */
[----:B------:R-:W-:-:S03]  /*00f0*/  LOP3.LUT R3, R3, 0xf7dcefdd, RZ, 0x3c, !PT ;  /* 0xf7dcefdd03037812 */ /* 0x000fc600078e3cff */
[----:B------:R-:W-:Y:S02]  /*0100*/  IMAD R2, R2, 0x4182bed5, RZ ;  /* 0x4182bed502027824 */ /* 0x000fe400078e02ff */
[----:B------:R-:W-:Y:S02]  /*0110*/  IMAD R9, R3, -0x658354e5, RZ ;  /* 0x9a7cab1b03097824 */ /* 0x000fe400078e02ff */
[C---:B------:R-:W-:Y:S01]  /*0120*/  VIADD R3, R2.reuse, 0x583f19 ;  /* 0x00583f1902037836 */ /* 0x040fe20000000000 */
[C---:B------:R-:W-:Y:S01]  /*0130*/  LOP3.LUT R6, R2.reuse, 0x159a55e5, RZ, 0x3c, !PT ;  /* 0x159a55e502067812 */ /* 0x040fe200078e3cff */
[C---:B------:R-:W-:Y:S01]  /*0140*/  VIADD R5, R2.reuse, 0x75bcd15 ;  /* 0x075bcd1502057836 */ /* 0x040fe20000000000 */
[----:B------:R-:W-:Y:S01]  /*0150*/  IADD3 R4, PT, PT, R2, 0x64f0c9, R9 ;  /* 0x0064f0c902047810 */ /* 0x000fe20007ffe009 */
[C---:B------:R-:W-:Y:S01]  /*0160*/  VIADD R7, R9.reuse, 0x1f123bb5 ;  /* 0x1f123bb509077836 */ /* 0x040fe20000000000 */
[----:B------:R-:W-:-:S03]  /*0170*/  LOP3.LUT R2, R9, 0x5491333, RZ, 0x3c, !PT ;  /* 0x0549133309027812 */ /* 0x000fc600078e3cff */
[----:B------:R0:W-:Y:S04]  /*0180*/  STL.64 [R1], R4 ;  /* 0x0000000401007387 */ /* 0x0001e80000100a00 */
[----:B------:R0:W-:Y:S04]  /*0190*/  STL.64 [R1+0x8], R6 ;  /* 0x0000080601007387 */ /* 0x0001e80000100a00 */
[----:B------:R0:W-:Y:S01]  /*01a0*/  STL.64 [R1+0x10], R2 ;  /* 0x0000100201007387 */ /* 0x0001e20000100a00 */
[----:B-1----:R-:W-:Y:S05]  /*01b0*/  @!P0 BRA `(.L_x_216) ;  /* 0x00000024002c8947 */ /* 0x002fea0003800000 */
[----:B------:R-:W-:Y:S02]  /*01c0*/  IMAD.MOV.U32 R13, RZ, RZ, R8 ;  /* 0x000000ffff0d7224 */ /* 0x000fe400078e0008 */
[----:B------:R-:W-:Y:S02]  /*01d0*/  IMAD.MOV.U32 R11, RZ, RZ, RZ ;  /* 0x000000ffff0b7224 */ /* 0x000fe400078e00ff */
[----:B------:R-:W-:-:S07]  /*01e0*/  IMAD.MOV.U32 R10, RZ, RZ, R0 ;  /* 0x000000ffff0a7224 */ /* 0x000fce00078e0000 */
.L_x_225:
[----:B0-----:R-:W-:Y:S01]  /*01f0*/  LOP3.LUT R2, R10, 0x3, RZ, 0xc0, !PT ;  /* 0x000000030a027812 */ /* 0x001fe200078ec0ff */
[----:B------:R-:W-:Y:S03]  /*0200*/  BSSY.RECONVERGENT B1, `(.L_x_217) ;  /* 0x0000240000017945 */ /* 0x000fe60003800200 */
[----:B------:R-:W-:-:S04]  /*0210*/  ISETP.NE.U32.AND P0, PT, R2, RZ, PT ;  /* 0x000000ff0200720c */ /* 0x000fc80003f05070 */
[----:B------:R-:W-:-:S13]  /*0220*/  ISETP.NE.AND.EX P0, PT, RZ, RZ, PT, P0 ;  /* 0x000000ffff00720c */ /* 0x000fda0003f05300 */
[----:B------:R-:W-:Y:S05]  /*0230*/  @!P0 BRA `(.L_x_218) ;  /* 0x0000002000f08947 */ /* 0x000fea0003800000 */
[----:B------:R-:W0:Y:S01]  /*0240*/  LDC.64 R8, c[0x4][RZ] ;  /* 0x01000000ff087b82 */ /* 0x000e220000000a00 */
[----:B------:R-:W-:Y:S02]  /*0250*/  CS2R R4, SRZ ;  /* 0x0000000000047805 */ /* 0x000fe4000001ff00 */
[----:B------:R-:W-:Y:S02]  /*0260*/  CS2R R2, SRZ ;  /* 0x0000000000027805 */ /* 0x000fe4000001ff00 */
[----:B------:R-:W-:Y:S01]  /*0270*/  CS2R R6, SRZ ;  /* 0x0000000000067805 */ /* 0x000fe2000001ff00 */
[----:B0-----:R-:W-:-:S07]  /*0280*/  IMAD.WIDE.U32 R8, R11, 0xc80, R8 ;  /* 0x00000c800b087825 */ /* 0x001fce00078e0008 */
.L_x_220:
[----:B------:R-:W-:-:S06]  /*0290*/  IMAD R12, R4, 0x4, R1 ;  /* 0x00000004040c7824 */ /* 0x000fcc00078e0201 */
[----:B------:R-:W5:Y:S01]  /*02a0*/  LDL R12, [R12+0x4] ;  /* 0x000004000c0c7983 */ /* 0x000f620000100800 */
[----:B------:R-:W-:-:S05]  /*02b0*/  UMOV UR4, URZ ;  /* 0x000000ff00047c82 */ /* 0x000fca0008000000 */
.L_x_219:
[----:B-----5:R-:W-:Y:S01]  /*02c0*/  SHF.R.U32.HI R22, RZ, UR4, R12 ;  /* 0x00000004ff167c19 */ /* 0x020fe2000801160c */
[----:B------:R-:W-:-:S03]  /*02d0*/  IMAD.SHL.U32 R14, R4, 0x20, RZ ;  /* 0x00000020040e7824 */ /* 0x000fc600078e00ff */
[----:B------:R-:W-:Y:S01]  /*02e0*/  LOP3.LUT R15, R22, 0x1, RZ, 0xc0, !PT ;  /* 0x00000001160f7812 */ /* 0x000fe200078ec0ff */
[----:B------:R-:W-:-:S03]  /*02f0*/  VIADD R14, R14, UR4 ;  /* 0x000000040e0e7c36 */ /* 0x000fc60008000000 */
[----:B------:R-:W-:Y:S01]  /*0300*/  ISETP.NE.U32.AND P0, PT, R15, 0x1, PT ;  /* 0x000000010f00780c */ /* 0x000fe20003f05070 */
[----:B------:R-:W-:-:S03]  /*0310*/  IMAD R15, R14, 0x5, RZ ;  /* 0x000000050e0f7824 */ /* 0x000fc600078e02ff */
[----:B------:R-:W-:Y:S01]  /*0320*/  R2P PR, R22, 0x7e ;  /* 0x0000007e16007804 */ /* 0x000fe20000000000 */
[----:B------:R-:W-:-:S08]  /*0330*/  IMAD.WIDE.U32 R14, R15, 0x4, R8 ;  /* 0x000000040f0e7825 */ /* 0x000fd000078e0008 */
[----:B------:R-:W2:Y:S04]  /*0340*/  @!P0 LDG.E R16, desc[UR6][R14.64+0x10] ;  /* 0x000010060e108981 */ /* 0x000ea8000c1e1900 */
[----:B------:R-:W3:Y:S04]  /*0350*/  @P1 LDG.E R18, desc[UR6][R14.64+0x24] ;  /* 0x000024060e121981 */ /* 0x000ee8000c1e1900 */
[----:B------:R-:W4:Y:S04]  /*0360*/  @P2 LDG.E R20, desc[UR6][R14.64+0x38] ;  /* 0x000038060e142981 */ /* 0x000f28000c1e1900 */
[----:B------:R-:W4:Y:S04]  /*0370*/  @P3 LDG.E R24, desc[UR6][R14.64+0x4c] ;  /* 0x00004c060e183981 */ /* 0x000f28000c1e1900 */
[----:B------:R-:W4:Y:S04]  /*0380*/  @P4 LDG.E R26, desc[UR6][R14.64+0x60] ;  /* 0x000060060e1a4981 */ /* 0x000f28000c1e1900 */
[----:B------:R-:W4:Y:S04]  /*0390*/  @!P0 LDG.E R17, desc[UR6][R14.64+0x4] ;  /* 0x000004060e118981 */ /* 0x000f28000c1e1900 */
[----:B------:R-:W4:Y:S04]  /*03a0*/  @!P0 LDG.E R19, desc[UR6][R14.64+0xc] ;  /* 0x00000c060e138981 */ /* 0x000f28000c1e1900 */
[----:B------:R-:W4:Y:S04]  /*03b0*/  @P1 LDG.E R21, desc[UR6][R14.64+0x18] ;  /* 0x000018060e151981 */ /* 0x000f28000c1e1900 */
[----:B------:R-:W4:Y:S04]  /*03c0*/  @P3 LDG.E R23, desc[UR6][R14.64+0x40] ;  /* 0x000040060e173981 */ /* 0x000f28000c1e1900 */
[----:B------:R-:W4:Y:S04]  /*03d0*/  @P5 LDG.E R25, desc[UR6][R14.64+0x70] ;  /* 0x000070060e195981 */ /* 0x000f28000c1e1900 */
[----:B------:R-:W4:Y:S01]  /*03e0*/  @P6 LDG.E R28, desc[UR6][R14.64+0x88] ;  /* 0x000088060e1c6981 */ /* 0x000f22000c1e1900 */
[----:B--2---:R-:W-:-:S03]  /*03f0*/  @!P0 LOP3.LUT R3, R3, R16, RZ, 0x3c, !PT ;  /* 0x0000001003038212 */ /* 0x004fc600078e3cff */
[----:B------:R-:W2:Y:S01]  /*0400*/  @!P0 LDG.E R16, desc[UR6][R14.64] ;  /* 0x000000060e108981 */ /* 0x000ea2000c1e1900 */
[----:B---3--:R-:W-:-:S03]  /*0410*/  @P1 LOP3.LUT R3, R3, R18, RZ, 0x3c, !PT ;  /* 0x0000001203031212 */ /* 0x008fc600078e3cff */
[----:B------:R-:W3:Y:S01]  /*0420*/  @!P0 LDG.E R18, desc[UR6][R14.64+0x8] ;  /* 0x000008060e128981 */ /* 0x000ee2000c1e1900 */
[----:B----4-:R-:W-:-:S03]  /*0430*/  @P2 LOP3.LUT R3, R3, R20, RZ, 0x3c, !PT ;  /* 0x0000001403032212 */ /* 0x010fc600078e3cff */
[----:B------:R-:W4:Y:S01]  /*0440*/  @P1 LDG.E R20, desc[UR6][R14.64+0x14] ;  /* 0x000014060e141981 */ /* 0x000f22000c1e1900 */
[----:B------:R-:W-:-:S03]  /*0450*/  @P3 LOP3.LUT R3, R3, R24, RZ, 0x3c, !PT ;  /* 0x0000001803033212 */ /* 0x000fc600078e3cff */
[----:B------:R-:W4:Y:S01]  /*0460*/  @P5 LDG.E R24, desc[UR6][R14.64+0x74] ;  /* 0x000074060e185981 */ /* 0x000f22000c1e1900 */
[----:B------:R-:W-:-:S03]  /*0470*/  @P4 LOP3.LUT R3, R3, R26, RZ, 0x3c, !PT ;  /* 0x0000001a03034212 */ /* 0x000fc600078e3cff */
[----:B------:R-:W4:Y:S01]  /*0480*/  @P3 LDG.E R26, desc[UR6][R14.64+0x44] ;  /* 0x000044060e1a3981 */ /* 0x000f22000c1e1900 */
[----:B------:R-:W-:-:S03]  /*0490*/  @!P0 LOP3.LUT R6, R6, R17, RZ, 0x3c, !PT ;  /* 0x0000001106068212 */ /* 0x000fc600078e3cff */
[----:B------:R-:W4:Y:S01]  /*04a0*/  @P1 LDG.E R17, desc[UR6][R14.64+0x20] ;  /* 0x000020060e111981 */ /* 0x000f22000c1e1900 */
[----:B------:R-:W-:-:S03]  /*04b0*/  @!P0 LOP3.LUT R2, R2, R19, RZ, 0x3c, !PT ;  /* 0x0000001302028212 */ /* 0x000fc600078e3cff */
[----:B------:R-:W4:Y:S01]  /*04c0*/  @P2 LDG.E R19, desc[UR6][R14.64+0x2c] ;  /* 0x00002c060e132981 */ /* 0x000f22000c1e1900 */
[----:B------:R-:W-:-:S03]  /*04d0*/  @P1 LOP3.LUT R6, R6, R21, RZ, 0x3c, !PT ;  /* 0x0000001506061212 */ /* 0x000fc600078e3cff */
[----:B------:R-:W4:Y:S01]  /*04e0*/  @P2 LDG.E R21, desc[UR6][R14.64+0x34] ;  /* 0x000034060e152981 */ /* 0x000f22000c1e1900 */
[----:B--2---:R-:W-:-:S03]  /*04f0*/  @!P0 LOP3.LUT R5, R5, R16, RZ, 0x3c, !PT ;  /* 0x0000001005058212 */ /* 0x004fc600078e3cff */
[----:B------:R-:W2:Y:S01]  /*0500*/  @P1 LDG.E R16, desc[UR6][R14.64+0x1c] ;  /* 0x00001c060e101981 */ /* 0x000ea2000c1e1900 */
[----:B---3--:R-:W-:-:S03]  /*0510*/  @!P0 LOP3.LUT R7, R7, R18, RZ, 0x3c, !PT ;  /* 0x0000001207078212 */ /* 0x008fc600078e3cff */
[----:B------:R-:W3:Y:S01]  /*0520*/  @P2 LDG.E R18, desc[UR6][R14.64+0x28] ;  /* 0x000028060e122981 */ /* 0x000ee2000c1e1900 */
[----:B----4-:R-:W-:-:S03]  /*0530*/  @P1 LOP3.LUT R5, R5, R20, RZ, 0x3c, !PT ;  /* 0x0000001405051212 */ /* 0x010fc600078e3cff */
[----:B------:R-:W4:Y:S01]  /*0540*/  @P2 LDG.E R20, desc[UR6][R14.64+0x30] ;  /* 0x000030060e142981 */ /* 0x000f22000c1e1900 */
[----:B------:R-:W-:-:S03]  /*0550*/  @P5 LOP3.LUT R3, R3, R24, RZ, 0x3c, !PT ;  /* 0x0000001803035212 */ /* 0x000fc600078e3cff */
[----:B------:R-:W4:Y:S01]  /*0560*/  @P3 LDG.E R24, desc[UR6][R14.64+0x3c] ;  /* 0x00003c060e183981 */ /* 0x000f22000c1e1900 */
[----:B------:R-:W-:-:S03]  /*0570*/  @P1 LOP3.LUT R2, R2, R17, RZ, 0x3c, !PT ;  /* 0x0000001102021212 */ /* 0x000fc600078e3cff */
[----:B------:R-:W4:Y:S01]  /*0580*/  @P3 LDG.E R17, desc[UR6][R14.64+0x48] ;  /* 0x000048060e113981 */ /* 0x000f22000c1e1900 */
[----:B------:R-:W-:-:S03]  /*0590*/  @P2 LOP3.LUT R6, R6, R19, RZ, 0x3c, !PT ;  /* 0x0000001306062212 */ /* 0x000fc600078e3cff */
[----:B------:R-:W4:Y:S01]  /*05a0*/  @P4 LDG.E R19, desc[UR6][R14.64+0x54] ;  /* 0x000054060e134981 */ /* 0x000f22000c1e1900 */
[----:B------:R-:W-:Y:S02]  /*05b0*/  @P2 LOP3.LUT R2, R2, R21, RZ, 0x3c, !PT ;  /* 0x0000001502022212 */ /* 0x000fe400078e3cff */
[----:B------:R-:W-:Y:S01]  /*05c0*/  @P3 LOP3.LUT R6, R6, R23, RZ, 0x3c, !PT ;  /* 0x0000001706063212 */ /* 0x000fe200078e3cff */
[----:B------:R-:W4:Y:S04]  /*05d0*/  @P4 LDG.E R21, desc[UR6][R14.64+0x5c] ;  /* 0x00005c060e154981 */ /* 0x000f28000c1e1900 */
[----:B------:R-:W4:Y:S01]  /*05e0*/  @P5 LDG.E R23, desc[UR6][R14.64+0x68] ;  /* 0x000068060e175981 */ /* 0x000f22000c1e1900 */
[----:B--2---:R-:W-:-:S03]  /*05f0*/  @P1 LOP3.LUT R7, R7, R16, RZ, 0x3c, !PT ;  /* 0x0000001007071212 */ /* 0x004fc600078e3cff */
[----:B------:R-:W2:Y:S01]  /*0600*/  @P4 LDG.E R16, desc[UR6][R14.64+0x50] ;  /* 0x000050060e104981 */ /* 0x000ea2000c1e1900 */
[----:B---3--:R-:W-:-:S03]  /*0610*/  @P2 LOP3.LUT R5, R5, R18, RZ, 0x3c, !PT ;  /* 0x0000001205052212 */ /* 0x008fc600078e3cff */
[----:B------:R-:W3:Y:S01]  /*0620*/  @P4 LDG.E R18, desc[UR6][R14.64+0x58] ;  /* 0x000058060e124981 */ /* 0x000ee2000c1e1900 */
[----:B----4-:R-:W-:-:S03]  /*0630*/  @P2 LOP3.LUT R7, R7, R20, RZ, 0x3c, !PT ;  /* 0x0000001407072212 */ /* 0x010fc600078e3cff */
[----:B------:R-:W4:Y:S01]  /*0640*/  @P5 LDG.E R20, desc[UR6][R14.64+0x64] ;  /* 0x000064060e145981 */ /* 0x000f22000c1e1900 */
[----:B------:R-:W-:-:S03]  /*0650*/  @P3 LOP3.LUT R5, R5, R24, RZ, 0x3c, !PT ;  /* 0x0000001805053212 */ /* 0x000fc600078e3cff */
[----:B------:R-:W4:Y:S01]  /*0660*/  @P5 LDG.E R24, desc[UR6][R14.64+0x6c] ;  /* 0x00006c060e185981 */ /* 0x000f22000c1e1900 */
[----:B------:R-:W-:Y:S02]  /*0670*/  LOP3.LUT P0, RZ, R22, 0x80, RZ, 0xc0, !PT ;  /* 0x0000008016ff7812 */ /* 0x000fe4000780c0ff */
[----:B------:R-:W-:Y:S02]  /*0680*/  @P3 LOP3.LUT R7, R7, R26, RZ, 0x3c, !PT ;  /* 0x0000001a07073212 */ /* 0x000fe400078e3cff */
[----:B------:R-:W-:Y:S02]  /*0690*/  @P3 LOP3.LUT R2, R2, R17, RZ, 0x3c, !PT ;  /* 0x0000001102023212 */ /* 0x000fe400078e3cff */
[----:B------:R-:W4:Y:S01]  /*06a0*/  @P6 LDG.E R17, desc[UR6][R14.64+0x7c] ;  /* 0x00007c060e116981 */ /* 0x000f22000c1e1900 */
[----:B------:R-:W-:-:S03]  /*06b0*/  @P4 LOP3.LUT R6, R6, R19, RZ, 0x3c, !PT ;  /* 0x0000001306064212 */ /* 0x000fc600078e3cff */
[----:B------:R-:W4:Y:S01]  /*06c0*/  @P6 LDG.E R19, desc[UR6][R14.64+0x84] ;  /* 0x000084060e136981 */ /* 0x000f22000c1e1900 */
[----:B------:R-:W-:-:S03]  /*06d0*/  @P4 LOP3.LUT R2, R2, R21, RZ, 0x3c, !PT ;  /* 0x0000001502024212 */ /* 0x000fc600078e3cff */
[----:B------:R-:W4:Y:S01]  /*06e0*/  @P0 LDG.E R26, desc[UR6][R14.64+0x9c] ;  /* 0x00009c060e1a0981 */ /* 0x000f22000c1e1900 */
[----:B------:R-:W-:-:S03]  /*06f0*/  @P5 LOP3.LUT R6, R6, R23, RZ, 0x3c, !PT ;  /* 0x0000001706065212 */ /* 0x000fc600078e3cff */
        /* <DEDUP_REMOVED lines=10> */
[----:B------:R-:W-:Y:S02]  /*07a0*/  @P5 LOP3.LUT R2, R2, R25, RZ, 0x3c, !PT ;  /* 0x0000001902025212 */ /* 0x000fe400078e3cff */
[----:B------:R-:W-:Y:S02]  /*07b0*/  @P6 LOP3.LUT R3, R3, R28, RZ, 0x3c, !PT ;  /* 0x0000001c03036212 */ /* 0x000fe400078e3cff */
[----:B------:R-:W-:Y:S02]  /*07c0*/  @P6 LOP3.LUT R6, R6, R17, RZ, 0x3c, !PT ;  /* 0x0000001106066212 */ /* 0x000fe400078e3cff */
[----:B------:R-:W-:Y:S02]  /*07d0*/  @P6 LOP3.LUT R2, R2, R19, RZ, 0x3c, !PT ;  /* 0x0000001302026212 */ /* 0x000fe400078e3cff */
[----:B------:R-:W-:Y:S02]  /*07e0*/  @P0 LOP3.LUT R3, R3, R26, RZ, 0x3c, !PT ;  /* 0x0000001a03030212 */ /* 0x000fe400078e3cff */
[----:B------:R-:W-:-:S02]  /*07f0*/  @P0 LOP3.LUT R6, R6, R21, RZ, 0x3c, !PT ;  /* 0x0000001506060212 */ /* 0x000fc400078e3cff */
[----:B------:R-:W-:Y:S02]  /*0800*/  @P0 LOP3.LUT R2, R2, R23, RZ, 0x3c, !PT ;  /* 0x0000001702020212 */ /* 0x000fe400078e3cff */
[----:B--2---:R-:W-:Y:S02]  /*0810*/  @P6 LOP3.LUT R5, R5, R16, RZ, 0x3c, !PT ;  /* 0x0000001005056212 */ /* 0x004fe400078e3cff */
[----:B---3--:R-:W-:Y:S02]  /*0820*/  @P6 LOP3.LUT R7, R7, R18, RZ, 0x3c, !PT ;  /* 0x0000001207076212 */ /* 0x008fe400078e3cff */
[----:B----4-:R-:W-:Y:S02]  /*0830*/  @P0 LOP3.LUT R5, R5, R20, RZ, 0x3c, !PT ;  /* 0x0000001405050212 */ /* 0x010fe400078e3cff */
[----:B------:R-:W-:Y:S02]  /*0840*/  @P0 LOP3.LUT R7, R7, R24, RZ, 0x3c, !PT ;  /* 0x0000001807070212 */ /* 0x000fe400078e3cff */
[----:B------:R-:W-:-:S13]  /*0850*/  R2P PR, R22.B1, 0x7f ;  /* 0x0000007f16007804 */ /* 0x000fda0000001000 */
[----:B------:R-:W2:Y:S04]  /*0860*/  @P0 LDG.E R18, desc[UR6][R14.64+0xa0] ;  /* 0x0000a0060e120981 */ /* 0x000ea8000c1e1900 */
[----:B------:R-:W3:Y:S04]  /*0870*/  @P0 LDG.E R19, desc[UR6][R14.64+0xa4] ;  /* 0x0000a4060e130981 */ /* 0x000ee8000c1e1900 */
[----:B------:R-:W4:Y:S04]  /*0880*/  @P0 LDG.E R20, desc[UR6][R14.64+0xa8] ;  /* 0x0000a8060e140981 */ /* 0x000f28000c1e1900 */
[----:B------:R-:W4:Y:S04]  /*0890*/  @P0 LDG.E R21, desc[UR6][R14.64+0xac] ;  /* 0x0000ac060e150981 */ /* 0x000f28000c1e1900 */
[----:B------:R-:W4:Y:S04]  /*08a0*/  @P0 LDG.E R24, desc[UR6][R14.64+0xb0] ;  /* 0x0000b0060e180981 */ /* 0x000f28000c1e1900 */
[----:B------:R-:W4:Y:S04]  /*08b0*/  @P1 LDG.E R16, desc[UR6][R14.64+0xbc] ;  /* 0x0000bc060e101981 */ /* 0x000f28000c1e1900 */
[----:B------:R-:W4:Y:S04]  /*08c0*/  @P1 LDG.E R26, desc[UR6][R14.64+0xb4] ;  /* 0x0000b4060e1a1981 */ /* 0x000f28000c1e1900 */
        /* <DEDUP_REMOVED lines=11> */
[----:B------:R-:W-:Y:S01]  /*0980*/  LOP3.LUT P0, RZ, R22, 0x8000, RZ, 0xc0, !PT ;  /* 0x0000800016ff7812 */ /* 0x000fe2000780c0ff */
[----:B------:R-:W4:Y:S01]  /*0990*/  @P2 LDG.E R24, desc[UR6][R14.64+0xd8] ;  /* 0x0000d8060e182981 */ /* 0x000f22000c1e1900 */
[----:B------:R-:W-:-:S03]  /*09a0*/  @P1 LOP3.LUT R7, R7, R16, RZ, 0x3c, !PT ;  /* 0x0000001007071212 */ /* 0x000fc600078e3cff */
[----:B------:R-:W4:Y:S01]  /*09b0*/  @P2 LDG.E R22, desc[UR6][R14.64+0xd0] ;  /* 0x0000d0060e162981 */ /* 0x000f22000c1e1900 */
[----:B------:R-:W-:-:S03]  /*09c0*/  @P1 LOP3.LUT R5, R5, R26, RZ, 0x3c, !PT ;  /* 0x0000001a05051212 */ /* 0x000fc600078e3cff */
[----:B------:R-:W4:Y:S01]  /*09d0*/  @P3 LDG.E R16, desc[UR6][R14.64+0xe4] ;  /* 0x0000e4060e103981 */ /* 0x000f22000c1e1900 */
[----:B------:R-:W-:-:S03]  /*09e0*/  @P1 LOP3.LUT R6, R6, R23, RZ, 0x3c, !PT ;  /* 0x0000001706061212 */ /* 0x000fc600078e3cff */
[----:B------:R-:W4:Y:S01]  /*09f0*/  @P3 LDG.E R26, desc[UR6][R14.64+0xdc] ;  /* 0x0000dc060e1a3981 */ /* 0x000f22000c1e1900 */
[----:B------:R-:W-:-:S03]  /*0a00*/  @P1 LOP3.LUT R2, R2, R17, RZ, 0x3c, !PT ;  /* 0x0000001102021212 */ /* 0x000fc600078e3cff */
        /* <DEDUP_REMOVED lines=43> */
[----:B------:R-:W-:-:S04]  /*0cc0*/  UIADD3 UR4, UPT, UPT, UR4, 0x10, URZ ;  /* 0x0000001004047890 */ /* 0x000fc8000fffe0ff */
[----:B------:R-:W-:Y:S01]  /*0cd0*/  UISETP.NE.AND UP0, UPT, UR4, 0x20, UPT ;  /* 0x000000200400788c */ /* 0x000fe2000bf05270 */
[----:B--2---:R-:W-:Y:S02]  /*0ce0*/  @P5 LOP3.LUT R3, R3, R18, RZ, 0x3c, !PT ;  /* 0x0000001203035212 */ /* 0x004fe400078e3cff */
[----:B---3--:R-:W-:Y:S02]  /*0cf0*/  @P6 LOP3.LUT R6, R6, R19, RZ, 0x3c, !PT ;  /* 0x0000001306066212 */ /* 0x008fe400078e3cff */
[----:B----4-:R-:W-:Y:S02]  /*0d00*/  @P6 LOP3.LUT R5, R5, R20, RZ, 0x3c, !PT ;  /* 0x0000001405056212 */ /* 0x010fe400078e3cff */
[----:B------:R-:W-:Y:S02]  /*0d10*/  @P6 LOP3.LUT R2, R2, R21, RZ, 0x3c, !PT ;  /* 0x0000001502026212 */ /* 0x000fe400078e3cff */
[----:B------:R-:W-:Y:S02]  /*0d20*/  @P6 LOP3.LUT R7, R7, R22, RZ, 0x3c, !PT ;  /* 0x0000001607076212 */ /* 0x000fe400078e3cff */
[----:B------:R-:W-:-:S02]  /*0d30*/  @P6 LOP3.LUT R3, R3, R16, RZ, 0x3c, !PT ;  /* 0x0000001003036212 */ /* 0x000fc400078e3cff */
[----:B------:R-:W-:Y:S02]  /*0d40*/  @P0 LOP3.LUT R5, R5, R24, RZ, 0x3c, !PT ;  /* 0x0000001805050212 */ /* 0x000fe400078e3cff */
[----:B------:R-:W-:Y:S02]  /*0d50*/  @P0 LOP3.LUT R3, R3, R28, RZ, 0x3c, !PT ;  /* 0x0000001c03030212 */ /* 0x000fe400078e3cff */
[----:B------:R-:W-:Y:S02]  /*0d60*/  @P0 LOP3.LUT R7, R7, R26, RZ, 0x3c, !PT ;  /* 0x0000001a07070212 */ /* 0x000fe400078e3cff */
[----:B------:R-:W-:Y:S02]  /*0d70*/  @P0 LOP3.LUT R2, R2, R23, RZ, 0x3c, !PT ;  /* 0x0000001702020212 */ /* 0x000fe400078e3cff */
[----:B------:R-:W-:Y:S01]  /*0d80*/  @P0 LOP3.LUT R6, R6, R17, RZ, 0x3c, !PT ;  /* 0x0000001106060212 */ /* 0x000fe200078e3cff */
[----:B------:R-:W-:Y:S06]  /*0d90*/  BRA.U UP0, `(.L_x_219) ;  /* 0xfffffff500487547 */ /* 0x000fec000b83ffff */
[----:B------:R-:W-:-:S05]  /*0da0*/  VIADD R4, R4, 0x1 ;  /* 0x0000000104047836 */ /* 0x000fca0000000000 */
[----:B------:R-:W-:-:S13]  /*0db0*/  ISETP.NE.AND P0, PT, R4, 0x5, PT ;  /* 0x000000050400780c */ /* 0x000fda0003f05270 */
[----:B------:R-:W-:Y:S05]  /*0dc0*/  @P0 BRA `(.L_x_220) ;  /* 0xfffffff400300947 */ /* 0x000fea000383ffff */
[----:B------:R-:W-:Y:S01]  /*0dd0*/  LOP3.LUT R4, R10, 0x3, RZ, 0xc0, !PT ;  /* 0x000000030a047812 */ /* 0x000fe200078ec0ff */
[----:B------:R0:W-:Y:S03]  /*0de0*/  STL.64 [R1+0x8], R6 ;  /* 0x0000080601007387 */ /* 0x0001e60000100a00 */
[----:B------:R-:W-:Y:S01]  /*0df0*/  ISETP.NE.U32.AND P0, PT, R4, 0x1, PT ;  /* 0x000000010400780c */ /* 0x000fe20003f05070 */
[----:B------:R0:W-:Y:S03]  /*0e00*/  STL.64 [R1+0x10], R2 ;  /* 0x0000100201007387 */ /* 0x0001e60000100a00 */
[----:B------:R-:W-:Y:S01]  /*0e10*/  ISETP.NE.AND.EX P0, PT, RZ, RZ, PT, P0 ;  /* 0x000000ffff00720c */ /* 0x000fe20003f05300 */
[----:B------:R0:W-:-:S12]  /*0e20*/  STL [R1+0x4], R5 ;  /* 0x0000040501007387 */ /* 0x0001d80000100800 */
[----:B0-----:R-:W-:Y:S05]  /*0e30*/  @!P0 BRA `(.L_x_218) ;  /* 0x0000001400f08947 */ /* 0x001fea0003800000 */
[----:B------:R-:W-:Y:S01]  /*0e40*/  UMOV UR4, URZ ;  /* 0x000000ff00047c82 */ /* 0x000fe20008000000 */
[----:B------:R-:W-:Y:S01]  /*0e50*/  CS2R R4, SRZ ;  /* 0x0000000000047805 */ /* 0x000fe2000001ff00 */
[----:B------:R-:W-:Y:S01]  /*0e60*/  IMAD.MOV.U32 R2, RZ, RZ, RZ ;  /* 0x000000ffff027224 */ /* 0x000fe200078e00ff */
[----:B------:R-:W-:Y:S01]  /*0e70*/  CS2R R6, SRZ ;  /* 0x0000000000067805 */ /* 0x000fe2000001ff00 */
[----:B------:R-:W-:-:S07]  /*0e80*/  IMAD.U32 R3, RZ, RZ, UR4 ;  /* 0x00000004ff037e24 */ /* 0x000fce000f8e00ff */
.L_x_222:
[----:B------:R-:W-:-:S06]  /*0e90*/  IMAD R12, R4, 0x4, R1 ;  /* 0x00000004040c7824 */ /* 0x000fcc00078e0201 */
[----:B------:R-:W5:Y:S01]  /*0ea0*/  LDL R12, [R12+0x4] ;  /* 0x000004000c0c7983 */ /* 0x000f620000100800 */
[----:B------:R-:W-:-:S05]  /*0eb0*/  UMOV UR4, URZ ;  /* 0x000000ff00047c82 */ /* 0x000fca0008000000 */
.L_x_221:
        /* <DEDUP_REMOVED lines=180> */
[----:B------:R0:W-:Y:S03]  /*1a00*/  STL [R1+0x4], R5 ;  /* 0x0000040501007387 */ /* 0x0001e60000100800 */
[----:B------:R-:W-:Y:S01]  /*1a10*/  ISETP.NE.AND.EX P0, PT, RZ, RZ, PT, P0 ;  /* 0x000000ffff00720c */ /* 0x000fe20003f05300 */
[----:B------:R0:W-:-:S12]  /*1a20*/  STL.64 [R1+0x10], R2 ;  /* 0x0000100201007387 */ /* 0x0001d80000100a00 */
[----:B0-----:R-:W-:Y:S05]  /*1a30*/  @P0 BRA `(.L_x_218) ;  /* 0x0000000800f00947 */ /* 0x001fea0003800000 */
[----:B------:R-:W-:Y:S01]  /*1a40*/  UMOV UR4, URZ ;  /* 0x000000ff00047c82 */ /* 0x000fe20008000000 */
[----:B------:R-:W-:Y:S01]  /*1a50*/  CS2R R4, SRZ ;  /* 0x0000000000047805 */ /* 0x000fe2000001ff00 */
[----:B------:R-:W-:Y:S01]  /*1a60*/  IMAD.MOV.U32 R2, RZ, RZ, RZ ;  /* 0x000000ffff027224 */ /* 0x000fe200078e00ff */
[----:B------:R-:W-:Y:S01]  /*1a70*/  CS2R R6, SRZ ;  /* 0x0000000000067805 */ /* 0x000fe2000001ff00 */
[----:B------:R-:W-:-:S07]  /*1a80*/  IMAD.U32 R3, RZ, RZ, UR4 ;  /* 0x00000004ff037e24 */ /* 0x000fce000f8e00ff */
.L_x_224:
[----:B------:R-:W-:-:S06]  /*1a90*/  IMAD R12, R4, 0x4, R1 ;  /* 0x00000004040c7824 */ /* 0x000fcc00078e0201 */
[----:B------:R-:W5:Y:S01]  /*1aa0*/  LDL R12, [R12+0x4] ;  /* 0x000004000c0c7983 */ /* 0x000f620000100800 */
[----:B------:R-:W-:-:S05]  /*1ab0*/  UMOV UR4, URZ ;  /* 0x000000ff00047c82 */ /* 0x000fca0008000000 */
.L_x_223:
        /* <DEDUP_REMOVED lines=177> */
[----:B------:R0:W-:Y:S04]  /*25d0*/  STL.64 [R1+0x8], R6 ;  /* 0x0000080601007387 */ /* 0x0001e80000100a00 */
[----:B------:R0:W-:Y:S04]  /*25e0*/  STL [R1+0x4], R5 ;  /* 0x0000040501007387 */ /* 0x0001e80000100800 */
[----:B------:R0:W-:Y:S02]  /*25f0*/  STL.64 [R1+0x10], R2 ;  /* 0x0000100201007387 */ /* 0x0001e40000100a00 */
.L_x_218:
[----:B------:R-:W-:Y:S05]  /*2600*/  BSYNC.RECONVERGENT B1 ;  /* 0x0000000000017941 */ /* 0x000fea0003800200 */
.L_x_217:
[C---:B------:R-:W-:Y:S01]  /*2610*/  ISETP.GT.U32.AND P0, PT, R10.reuse, 0x3, PT ;  /* 0x000000030a00780c */ /* 0x040fe20003f04070 */
[----:B------:R-:W-:Y:S01]  /*2620*/  VIADD R11, R11, 0x1 ;  /* 0x000000010b0b7836 */ /* 0x000fe20000000000 */
[--C-:B------:R-:W-:Y:S02]  /*2630*/  SHF.R.U64 R10, R10, 0x2, R13.reuse ;  /* 0x000000020a0a7819 */ /* 0x100fe4000000120d */
[----:B------:R-:W-:Y:S02]  /*2640*/  ISETP.GT.U32.AND.EX P0, PT, R13, RZ, PT, P0 ;  /* 0x000000ff0d00720c */ /* 0x000fe40003f04100 */
[----:B------:R-:W-:-:S11]  /*2650*/  SHF.R.U32.HI R13, RZ, 0x2, R13 ;  /* 0x00000002ff0d7819 */ /* 0x000fd6000001160d */
[----:B------:R-:W-:Y:S05]  /*2660*/  @P0 BRA `(.L_x_225) ;  /* 0xffffffd800e00947 */ /* 0x000fea000383ffff */
.L_x_216:
[----:B------:R-:W-:Y:S05]  /*2670*/  BSYNC.RECONVERGENT B0 ;  /* 0x0000000000007941 */ /* 0x000fea0003800200 */
.L_x_215:
[----:B------:R-:W0:Y:S01]  /*2680*/  LDCU.64 UR8, c[0x0][0x398] ;  /* 0x00007300ff0877ac */ /* 0x000e220008000a00 */
[----:B------:R-:W-:Y:S01]  /*2690*/  IMAD.MOV.U32 R22, RZ, RZ, RZ ;  /* 0x000000ffff167224 */ /* 0x000fe200078e00ff */
[----:B------:R-:W1:Y:S01]  /*26a0*/  LDCU.64 UR4, c[0x0][0x388] ;  /* 0x00007100ff0477ac */ /* 0x000e620008000a00 */
[----:B0-----:R-:W-:Y:S02]  /*26b0*/  IMAD.U32 R4, RZ, RZ, UR8 ;  /* 0x00000008ff047e24 */ /* 0x001fe4000f8e00ff */
[----:B------:R-:W-:-:S03]  /*26c0*/  IMAD R2, R0, UR9, RZ ;  /* 0x0000000900027c24 */ /* 0x000fc6000f8e02ff */
[----:B------:R-:W-:Y:S01]  /*26d0*/  ISETP.GE.AND P0, PT, R4, 0x1, PT ;  /* 0x000000010400780c */ /* 0x000fe20003f06270 */
[----:B------:R-:W-:-:S03]  /*26e0*/  IMAD.WIDE R10, R2, 0x4, RZ ;  /* 0x00000004020a7825 */ /* 0x000fc600078e02ff */
[----:B-1----:R-:W-:-:S04]  /*26f0*/  IADD3 R12, P1, PT, R10, UR4, RZ ;  /* 0x000000040a0c7c10 */ /* 0x002fc8000ff3e0ff */
[----:B------:R-:W-:-:S05]  /*2700*/  IADD3.X R13, PT, PT, R11, UR5, RZ, P1, !PT ;  /* 0x000000050b0d7c10 */ /* 0x000fca0008ffe4ff */
[----:B------:R-:W-:Y:S05]  /*2710*/  @!P0 BRA `(.L_x_226) ;  /* 0x0000000800f48947 */ /* 0x000fea0003800000 */
[C---:B------:R-:W-:Y:S01]  /*2720*/  ISETP.GE.U32.AND P1, PT, R4.reuse, 0x10, PT ;  /* 0x000000100400780c */ /* 0x040fe20003f26070 */
[----:B------:R-:W-:Y:S01]  /*2730*/  IMAD.MOV.U32 R22, RZ, RZ, RZ ;  /* 0x000000ffff167224 */ /* 0x000fe200078e00ff */
[----:B------:R-:W-:Y:S01]  /*2740*/  LOP3.LUT R6, R4, 0xf, RZ, 0xc0, !PT ;  /* 0x0000000f04067812 */ /* 0x000fe200078ec0ff */
[----:B------:R-:W-:-:S03]  /*2750*/  IMAD.MOV.U32 R7, RZ, RZ, RZ ;  /* 0x000000ffff077224 */ /* 0x000fc600078e00ff */
[----:B------:R-:W-:-:S07]  /*2760*/  ISETP.NE.AND P2, PT, R6, RZ, PT ;  /* 0x000000ff0600720c */ /* 0x000fce0003f45270 */
[----:B------:R-:W-:Y:S06]  /*2770*/  @!P1 BRA `(.L_x_227) ;  /* 0x00000004006c9947 */ /* 0x000fec0003800000 */
[----:B------:R-:W-:Y:S01]  /*2780*/  IADD3 R16, P1, PT, R12, 0x20, RZ ;  /* 0x000000200c107810 */ /* 0x000fe20007f3e0ff */
[----:B------:R-:W-:Y:S01]  /*2790*/  IMAD.MOV.U32 R22, RZ, RZ, RZ ;  /* 0x000000ffff167224 */ /* 0x000fe200078e00ff */
[----:B------:R-:W-:-:S03]  /*27a0*/  LOP3.LUT R7, R4, 0x7ffffff0, RZ, 0xc0, !PT ;  /* 0x7ffffff004077812 */ /* 0x000fc600078ec0ff */
[----:B------:R-:W-:Y:S02]  /*27b0*/  IMAD.X R17, RZ, RZ, R13, P1 ;  /* 0x000000ffff117224 */ /* 0x000fe400008e060d */
[----:B------:R-:W-:-:S07]  /*27c0*/  IMAD.MOV R9, RZ, RZ, -R7 ;  /* 0x000000ffff097224 */ /* 0x000fce00078e0a07 */
.L_x_228:
[----:B------:R-:W2:Y:S01]  /*27d0*/  LDG.E R23, desc[UR6][R16.64+-0x20] ;  /* 0xffffe00610177981 */ /* 0x000ea2000c1e1900 */
[----:B------:R-:W0:Y:S03]  /*27e0*/  LDC.64 R14, c[0x0][0x390] ;  /* 0x0000e400ff0e7b82 */ /* 0x000e260000000a00 */
[----:B------:R-:W3:Y:S04]  /*27f0*/  LDG.E R18, desc[UR6][R16.64+-0x1c] ;  /* 0xffffe40610127981 */ /* 0x000ee8000c1e1900 */
[----:B------:R-:W4:Y:S04]  /*2800*/  LDG.E R21, desc[UR6][R16.64+-0x18] ;  /* 0xffffe80610157981 */ /* 0x000f28000c1e1900 */
[----:B------:R-:W5:Y:S04]  /*2810*/  LDG.E R27, desc[UR6][R16.64+-0x14] ;  /* 0xffffec06101b7981 */ /* 0x000f68000c1e1900 */
[----:B------:R-:W5:Y:S04]  /*2820*/  LDG.E R8, desc[UR6][R16.64+-0x10] ;  /* 0xfffff00610087981 */ /* 0x000f68000c1e1900 */
[----:B------:R-:W5:Y:S04]  /*2830*/  LDG.E R19, desc[UR6][R16.64+-0xc] ;  /* 0xfffff40610137981 */ /* 0x000f68000c1e1900 */
[----:B------:R-:W5:Y:S01]  /*2840*/  LDG.E R25, desc[UR6][R16.64+-0x8] ;  /* 0xfffff80610197981 */ /* 0x000f62000c1e1900 */
[----:B--2---:R-:W-:-:S04]  /*2850*/  IMAD.IADD R23, R2, 0x1, R23 ;  /* 0x0000000102177824 */ /* 0x004fc800078e0217 */
[----:B0-----:R-:W-:-:S04]  /*2860*/  IMAD.WIDE R28, R23, 0x4, R14 ;  /* 0x00000004171c7825 */ /* 0x001fc800078e020e */
[C---:B---3--:R-:W-:Y:S01]  /*2870*/  IMAD.IADD R18, R2.reuse, 0x1, R18 ;  /* 0x0000000102127824 */ /* 0x048fe200078e0212 */
[----:B------:R0:W2:Y:S01]  /*2880*/  LDG.E R23, desc[UR6][R28.64] ;  /* 0x000000061c177981 */ /* 0x0000a2000c1e1900 */
[C---:B----4-:R-:W-:Y:S02]  /*2890*/  IMAD.IADD R21, R2.reuse, 0x1, R21 ;  /* 0x0000000102157824 */ /* 0x050fe400078e0215 */
[----:B-----5:R-:W-:Y:S02]  /*28a0*/  IMAD.IADD R27, R2, 0x1, R27 ;  /* 0x00000001021b7824 */ /* 0x020fe400078e021b */
[----:B------:R-:W-:-:S04]  /*28b0*/  IMAD.WIDE R20, R21, 0x4, R14 ;  /* 0x0000000415147825 */ /* 0x000fc800078e020e */
[--C-:B0-----:R-:W-:Y:S02]  /*28c0*/  IMAD.WIDE R28, R18, 0x4, R14.reuse ;  /* 0x00000004121c7825 */ /* 0x101fe400078e020e */
[----:B------:R-:W3:Y:S02]  /*28d0*/  LDG.E R20, desc[UR6][R20.64] ;  /* 0x0000000614147981 */ /* 0x000ee4000c1e1900 */
[----:B------:R-:W-:Y:S02]  /*28e0*/  IMAD.WIDE R26, R27, 0x4, R14 ;  /* 0x000000041b1a7825 */ /* 0x000fe400078e020e */
[----:B------:R-:W4:Y:S02]  /*28f0*/  LDG.E R24, desc[UR6][R28.64] ;  /* 0x000000061c187981 */ /* 0x000f24000c1e1900 */
[C---:B------:R-:W-:Y:S02]  /*2900*/  IMAD.IADD R8, R2.reuse, 0x1, R8 ;  /* 0x0000000102087824 */ /* 0x040fe400078e0208 */
[----:B------:R-:W-:Y:S01]  /*2910*/  IMAD.IADD R19, R2, 0x1, R19 ;  /* 0x0000000102137824 */ /* 0x000fe200078e0213 */
[----:B------:R0:W5:Y:S03]  /*2920*/  LDG.E R21, desc[UR6][R26.64] ;  /* 0x000000061a157981 */ /* 0x000166000c1e1900 */
[----:B------:R-:W-:-:S06]  /*2930*/  IMAD.WIDE R18, R19, 0x4, R14 ;  /* 0x0000000413127825 */ /* 0x000fcc00078e020e */
[----:B------:R-:W5:Y:S01]  /*2940*/  LDG.E R18, desc[UR6][R18.64] ;  /* 0x0000000612127981 */ /* 0x000f62000c1e1900 */
[----:B0-----:R-:W-:-:S05]  /*2950*/  IMAD.WIDE R26, R8, 0x4, R14 ;  /* 0x00000004081a7825 */ /* 0x001fca00078e020e */
[----:B------:R-:W5:Y:S01]  /*2960*/  LDG.E R8, desc[UR6][R26.64] ;  /* 0x000000061a087981 */ /* 0x000f62000c1e1900 */
[----:B------:R-:W-:-:S03]  /*2970*/  IMAD.IADD R25, R2, 0x1, R25 ;  /* 0x0000000102197824 */ /* 0x000fc600078e0219 */
[----:B------:R-:W5:Y:S01]  /*2980*/  LDG.E R19, desc[UR6][R16.64] ;  /* 0x0000000610137981 */ /* 0x000f62000c1e1900 */
[----:B------:R-:W-:-:S03]  /*2990*/  IMAD.WIDE R28, R25, 0x4, R14 ;  /* 0x00000004191c7825 */ /* 0x000fc600078e020e */
[----:B------:R-:W5:Y:S04]  /*29a0*/  LDG.E R25, desc[UR6][R16.64+0x8] ;  /* 0x0000080610197981 */ /* 0x000f68000c1e1900 */
[----:B------:R-:W5:Y:S04]  /*29b0*/  LDG.E R27, desc[UR6][R16.64+-0x4] ;  /* 0xfffffc06101b7981 */ /* 0x000f68000c1e1900 */
[----:B------:R-:W5:Y:S01]  /*29c0*/  LDG.E R29, desc[UR6][R28.64] ;  /* 0x000000061c1d7981 */ /* 0x000f62000c1e1900 */
[----:B--2---:R-:W-:-:S03]  /*29d0*/  FADD R23, R23, R22 ;  /* 0x0000001617177221 */ /* 0x004fc60000000000 */
[----:B------:R-:W2:Y:S01]  /*29e0*/  LDG.E R22, desc[UR6][R16.64+0xc] ;  /* 0x00000c0610167981 */ /* 0x000ea2000c1e1900 */
[----:B----4-:R-:W-:-:S03]  /*29f0*/  FADD R23, R23, R24 ;  /* 0x0000001817177221 */ /* 0x010fc60000000000 */
[----:B------:R-:W4:Y:S01]  /*2a00*/  LDG.E R24, desc[UR6][R16.64+0x4] ;  /* 0x0000040610187981 */ /* 0x000f22000c1e1900 */
[----:B---3--:R-:W-:-:S03]  /*2a10*/  FADD R20, R23, R20 ;  /* 0x0000001417147221 */ /* 0x008fc60000000000 */
[----:B------:R-:W3:Y:S01]  /*2a20*/  LDG.E R23, desc[UR6][R16.64+0x14] ;  /* 0x0000140610177981 */ /* 0x000ee2000c1e1900 */
[----:B-----5:R-:W-:-:S03]  /*2a30*/  FADD R21, R20, R21 ;  /* 0x0000001514157221 */ /* 0x020fc60000000000 */
[----:B------:R-:W5:Y:S01]  /*2a40*/  LDG.E R20, desc[UR6][R16.64+0x10] ;  /* 0x0000100610147981 */ /* 0x000f62000c1e1900 */
[----:B------:R-:W-:-:S04]  /*2a50*/  FADD R21, R21, R8 ;  /* 0x0000000815157221 */ /* 0x000fc80000000000 */
[----:B------:R-:W-:Y:S02]  /*2a60*/  FADD R18, R21, R18 ;  /* 0x0000001215127221 */ /* 0x000fe40000000000 */
[----:B------:R-:W3:Y:S01]  /*2a70*/  LDG.E R21, desc[UR6][R16.64+0x18] ;  /* 0x0000180610157981 */ /* 0x000ee2000c1e1900 */
[C---:B------:R-:W-:Y:S02]  /*2a80*/  IMAD.IADD R26, R2.reuse, 0x1, R19 ;  /* 0x00000001021a7824 */ /* 0x040fe400078e0213 */
[----:B------:R-:W-:Y:S02]  /*2a90*/  IMAD.IADD R27, R2, 0x1, R27 ;  /* 0x00000001021b7824 */ /* 0x000fe400078e021b */
[----:B------:R-:W-:Y:S02]  /*2aa0*/  FADD R29, R18, R29 ;  /* 0x0000001d121d7221 */ /* 0x000fe40000000000 */
[----:B------:R-:W-:-:S04]  /*2ab0*/  IMAD.WIDE R18, R27, 0x4, R14 ;  /* 0x000000041b127825 */ /* 0x000fc800078e020e */
[----:B------:R-:W-:Y:S01]  /*2ac0*/  IMAD.WIDE R26, R26, 0x4, R14 ;  /* 0x000000041a1a7825 */ /* 0x000fe200078e020e */
[----:B------:R0:W3:Y:S03]  /*2ad0*/  LDG.E R8, desc[UR6][R18.64] ;  /* 0x0000000612087981 */ /* 0x0000e6000c1e1900 */
[C---:B------:R-:W-:Y:S02]  /*2ae0*/  IMAD.IADD R25, R2.reuse, 0x1, R25 ;  /* 0x0000000102197824 */ /* 0x040fe400078e0219 */
[----:B------:R-:W3:Y:S01]  /*2af0*/  LDG.E R27, desc[UR6][R26.64] ;  /* 0x000000061a1b7981 */ /* 0x000ee2000c1e1900 */
[C---:B--2---:R-:W-:Y:S02]  /*2b00*/  IMAD.IADD R22, R2.reuse, 0x1, R22 ;  /* 0x0000000102167824 */ /* 0x044fe400078e0216 */
[----:B----4-:R-:W-:-:S04]  /*2b10*/  IMAD.IADD R24, R2, 0x1, R24 ;  /* 0x0000000102187824 */ /* 0x010fc800078e0218 */
[----:B0-----:R-:W-:-:S04]  /*2b20*/  IMAD.WIDE R18, R24, 0x4, R14 ;  /* 0x0000000418127825 */ /* 0x001fc800078e020e */
[----:B------:R-:W-:Y:S01]  /*2b30*/  IMAD.WIDE R24, R25, 0x4, R14 ;  /* 0x0000000419187825 */ /* 0x000fe200078e020e */
[----:B------:R0:W2:Y:S03]  /*2b40*/  LDG.E R26, desc[UR6][R18.64] ;  /* 0x00000006121a7981 */ /* 0x0000a6000c1e1900 */
[C---:B-----5:R-:W-:Y:S02]  /*2b50*/  IMAD.IADD R20, R2.reuse, 0x1, R20 ;  /* 0x0000000102147824 */ /* 0x060fe400078e0214 */
[----:B---3--:R-:W-:Y:S01]  /*2b60*/  IMAD.IADD R23, R2, 0x1, R23 ;  /* 0x0000000102177824 */ /* 0x008fe200078e0217 */
[----:B------:R-:W3:Y:S01]  /*2b70*/  LDG.E R25, desc[UR6][R24.64] ;  /* 0x0000000618197981 */ /* 0x000ee2000c1e1900 */
[----:B0-----:R-:W-:-:S05]  /*2b80*/  IMAD.WIDE R18, R22, 0x4, R14 ;  /* 0x0000000416127825 */ /* 0x001fca00078e020e */
[----:B------:R0:W4:Y:S01]  /*2b90*/  LDG.E R24, desc[UR6][R18.64] ;  /* 0x0000000612187981 */ /* 0x000122000c1e1900 */
[----:B------:R-:W-:Y:S02]  /*2ba0*/  IMAD.IADD R22, R2, 0x1, R21 ;  /* 0x0000000102167824 */ /* 0x000fe400078e0215 */
[----:B0-----:R-:W-:-:S04]  /*2bb0*/  IMAD.WIDE R18, R20, 0x4, R14 ;  /* 0x0000000414127825 */ /* 0x001fc800078e020e */
[--C-:B------:R-:W-:Y:S01]  /*2bc0*/  IMAD.WIDE R20, R23, 0x4, R14.reuse ;  /* 0x0000000417147825 */ /* 0x100fe200078e020e */
[----:B------:R-:W5:Y:S05]  /*2bd0*/  LDG.E R28, desc[UR6][R18.64] ;  /* 0x00000006121c7981 */ /* 0x000f6a000c1e1900 */
[----:B------:R0:W5:Y:S04]  /*2be0*/  LDG.E R20, desc[UR6][R20.64] ;  /* 0x0000000614147981 */ /* 0x000168000c1e1900 */
[----:B------:R-:W0:Y:S01]  /*2bf0*/  LDG.E R21, desc[UR6][R16.64+0x1c] ;  /* 0x00001c0610157981 */ /* 0x000e22000c1e1900 */
[----:B------:R-:W-:-:S06]  /*2c00*/  IMAD.WIDE R22, R22, 0x4, R14 ;  /* 0x0000000416167825 */ /* 0x000fcc00078e020e */
[----:B------:R-:W5:Y:S01]  /*2c10*/  LDG.E R22, desc[UR6][R22.64] ;  /* 0x0000000616167981 */ /* 0x000f62000c1e1900 */
[----:B------:R-:W-:-:S04]  /*2c20*/  FADD R8, R29, R8 ;  /* 0x000000081d087221 */ /* 0x000fc80000000000 */
[----:B------:R-:W-:Y:S01]  /*2c30*/  FADD R27, R8, R27 ;  /* 0x0000001b081b7221 */ /* 0x000fe20000000000 */
[----:B0-----:R-:W-:-:S04]  /*2c40*/  IMAD.IADD R21, R2, 0x1, R21 ;  /* 0x0000000102157824 */ /* 0x001fc800078e0215 */
[----:B------:R-:W-:-:S06]  /*2c50*/  IMAD.WIDE R14, R21, 0x4, R14 ;  /* 0x00000004150e7825 */ /* 0x000fcc00078e020e */
[----:B------:R-:W5:Y:S01]  /*2c60*/  LDG.E R14, desc[UR6][R14.64] ;  /* 0x000000060e0e7981 */ /* 0x000f62000c1e1900 */
[----:B--2---:R-:W-:Y:S01]  /*2c70*/  FADD R26, R27, R26 ;  /* 0x0000001a1b1a7221 */ /* 0x004fe20000000000 */
[----:B------:R-:W-:-:S03]  /*2c80*/  VIADD R9, R9, 0x10 ;  /* 0x0000001009097836 */ /* 0x000fc60000000000 */
[----:B---3--:R-:W-:Y:S02]  /*2c90*/  FADD R25, R26, R25 ;  /* 0x000000191a197221 */ /* 0x008fe40000000000 */
[----:B------:R-:W-:Y:S02]  /*2ca0*/  ISETP.NE.AND P1, PT, R9, RZ, PT ;  /* 0x000000ff0900720c */ /* 0x000fe40003f25270 */
[----:B----4-:R-:W-:-:S04]  /*2cb0*/  FADD R25, R25, R24 ;  /* 0x0000001819197221 */ /* 0x010fc80000000000 */
[----:B-----5:R-:W-:Y:S01]  /*2cc0*/  FADD R25, R25, R28 ;  /* 0x0000001c19197221 */ /* 0x020fe20000000000 */
[----:B------:R-:W-:-:S03]  /*2cd0*/  IADD3 R16, P3, PT, R16, 0x40, RZ ;  /* 0x0000004010107810 */ /* 0x000fc60007f7e0ff */
[----:B------:R-:W-:-:S04]  /*2ce0*/  FADD R25, R25, R20 ;  /* 0x0000001419197221 */ /* 0x000fc80000000000 */
[----:B------:R-:W-:Y:S01]  /*2cf0*/  FADD R25, R25, R22 ;  /* 0x0000001619197221 */ /* 0x000fe20000000000 */
[----:B------:R-:W-:-:S03]  /*2d00*/  IMAD.X R17, RZ, RZ, R17, P3 ;  /* 0x000000ffff117224 */ /* 0x000fc600018e0611 */
[----:B------:R-:W-:Y:S01]  /*2d10*/  FADD R22, R25, R14 ;  /* 0x0000000e19167221 */ /* 0x000fe20000000000 */
[----:B------:R-:W-:Y:S06]  /*2d20*/  @P1 BRA `(.L_x_228) ;  /* 0xfffffff800a81947 */ /* 0x000fec000383ffff */
.L_x_227:
[----:B------:R-:W-:Y:S05]  /*2d30*/  @!P2 BRA `(.L_x_226) ;  /* 0x00000004006ca947 */ /* 0x000fea0003800000 */
[----:B------:R-:W-:Y:S02]  /*2d40*/  ISETP.GE.U32.AND P1, PT, R6, 0x8, PT ;  /* 0x000000080600780c */ /* 0x000fe40003f26070 */
[----:B------:R-:W-:-:S04]  /*2d50*/  LOP3.LUT R26, R4, 0x7, RZ, 0xc0, !PT ;  /* 0x00000007041a7812 */ /* 0x000fc800078ec0ff */
[----:B------:R-:W-:-:S07]  /*2d60*/  ISETP.NE.AND P2, PT, R26, RZ, PT ;  /* 0x000000ff1a00720c */ /* 0x000fce0003f45270 */
[----:B------:R-:W-:Y:S06]  /*2d70*/  @!P1 BRA `(.L_x_229) ;  /* 0x0000000000ac9947 */ /* 0x000fec0003800000 */
[----:B------:R-:W-:Y:S01]  /*2d80*/  IMAD.WIDE.U32 R16, R7, 0x4, R12 ;  /* 0x0000000407107825 */ /* 0x000fe200078e000c */
[----:B------:R-:W0:Y:S04]  /*2d90*/  LDC.64 R8, c[0x0][0x390] ;  /* 0x0000e400ff087b82 */ /* 0x000e280000000a00 */
[----:B------:R-:W2:Y:S04]  /*2da0*/  LDG.E R21, desc[UR6][R16.64] ;  /* 0x0000000610157981 */ /* 0x000ea8000c1e1900 */
[----:B------:R-:W3:Y:S04]  /*2db0*/  LDG.E R23, desc[UR6][R16.64+0x4] ;  /* 0x0000040610177981 */ /* 0x000ee8000c1e1900 */
[----:B------:R-:W4:Y:S04]  /*2dc0*/  LDG.E R25, desc[UR6][R16.64+0x8] ;  /* 0x0000080610197981 */ /* 0x000f28000c1e1900 */
[----:B------:R-:W5:Y:S04]  /*2dd0*/  LDG.E R15, desc[UR6][R16.64+0xc] ;  /* 0x00000c06100f7981 */ /* 0x000f68000c1e1900 */
[----:B------:R-:W5:Y:S04]  /*2de0*/  LDG.E R18, desc[UR6][R16.64+0x10] ;  /* 0x0000100610127981 */ /* 0x000f68000c1e1900 */
[----:B------:R-:W5:Y:S04]  /*2df0*/  LDG.E R19, desc[UR6][R16.64+0x14] ;  /* 0x0000140610137981 */ /* 0x000f68000c1e1900 */
[----:B------:R-:W5:Y:S04]  /*2e00*/  LDG.E R29, desc[UR6][R16.64+0x18] ;  /* 0x00001806101d7981 */ /* 0x000f68000c1e1900 */
[----:B------:R1:W5:Y:S01]  /*2e10*/  LDG.E R27, desc[UR6][R16.64+0x1c] ;  /* 0x00001c06101b7981 */ /* 0x000362000c1e1900 */
[----:B--2---:R-:W-:-:S02]  /*2e20*/  IMAD.IADD R21, R2, 0x1, R21 ;  /* 0x0000000102157824 */ /* 0x004fc400078e0215 */
[----:B---3--:R-:W-:Y:S02]  /*2e30*/  IMAD.IADD R23, R2, 0x1, R23 ;  /* 0x0000000102177824 */ /* 0x008fe400078e0217 */
[----:B0-----:R-:W-:-:S04]  /*2e40*/  IMAD.WIDE R20, R21, 0x4, R8 ;  /* 0x0000000415147825 */ /* 0x001fc800078e0208 */
[C---:B----4-:R-:W-:Y:S02]  /*2e50*/  IMAD.IADD R14, R2.reuse, 0x1, R25 ;  /* 0x00000001020e7824 */ /* 0x050fe400078e0219 */
[----:B------:R-:W-:Y:S02]  /*2e60*/  IMAD.WIDE R24, R23, 0x4, R8 ;  /* 0x0000000417187825 */ /* 0x000fe400078e0208 */
[----:B------:R0:W2:Y:S02]  /*2e70*/  LDG.E R23, desc[UR6][R20.64] ;  /* 0x0000000614177981 */ /* 0x0000a4000c1e1900 */
[----:B-----5:R-:W-:Y:S02]  /*2e80*/  IMAD.IADD R28, R2, 0x1, R15 ;  /* 0x00000001021c7824 */ /* 0x020fe400078e020f */
[----:B------:R-:W-:Y:S01]  /*2e90*/  IMAD.WIDE R14, R14, 0x4, R8 ;  /* 0x000000040e0e7825 */ /* 0x000fe200078e0208 */
[----:B------:R3:W4:Y:S03]  /*2ea0*/  LDG.E R6, desc[UR6][R24.64] ;  /* 0x0000000618067981 */ /* 0x000726000c1e1900 */
[----:B------:R-:W-:-:S02]  /*2eb0*/  IMAD.IADD R18, R2, 0x1, R18 ;  /* 0x0000000102127824 */ /* 0x000fc400078e0212 */
[----:B-1----:R-:W-:Y:S01]  /*2ec0*/  IMAD.WIDE R16, R28, 0x4, R8 ;  /* 0x000000041c107825 */ /* 0x002fe200078e0208 */
[----:B------:R-:W5:Y:S03]  /*2ed0*/  LDG.E R14, desc[UR6][R14.64] ;  /* 0x000000060e0e7981 */ /* 0x000f66000c1e1900 */
[----:B------:R-:W-:Y:S02]  /*2ee0*/  IMAD.IADD R28, R2, 0x1, R19 ;  /* 0x00000001021c7824 */ /* 0x000fe400078e0213 */
[----:B------:R-:W-:Y:S01]  /*2ef0*/  IMAD.WIDE R18, R18, 0x4, R8 ;  /* 0x0000000412127825 */ /* 0x000fe200078e0208 */
[----:B------:R-:W5:Y:S03]  /*2f00*/  LDG.E R16, desc[UR6][R16.64] ;  /* 0x0000000610107981 */ /* 0x000f66000c1e1900 */
[----:B------:R-:W-:-:S02]  /*2f10*/  IMAD.IADD R29, R2, 0x1, R29 ;  /* 0x00000001021d7824 */ /* 0x000fc400078e021d */
[----:B0-----:R-:W-:Y:S01]  /*2f20*/  IMAD.WIDE R20, R28, 0x4, R8 ;  /* 0x000000041c147825 */ /* 0x001fe200078e0208 */
[----:B------:R-:W5:Y:S03]  /*2f30*/  LDG.E R18, desc[UR6][R18.64] ;  /* 0x0000000612127981 */ /* 0x000f66000c1e1900 */
[----:B------:R-:W-:Y:S02]  /*2f40*/  IMAD.IADD R27, R2, 0x1, R27 ;  /* 0x00000001021b7824 */ /* 0x000fe400078e021b */
[--C-:B---3--:R-:W-:Y:S01]  /*2f50*/  IMAD.WIDE R24, R29, 0x4, R8.reuse ;  /* 0x000000041d187825 */ /* 0x108fe200078e0208 */
[----:B------:R-:W3:Y:S03]  /*2f60*/  LDG.E R20, desc[UR6][R20.64] ;  /* 0x0000000614147981 */ /* 0x000ee6000c1e1900 */
[----:B------:R-:W-:-:S02]  /*2f70*/  IMAD.WIDE R8, R27, 0x4, R8 ;  /* 0x000000041b087825 */ /* 0x000fc400078e0208 */
[----:B------:R-:W3:Y:S04]  /*2f80*/  LDG.E R24, desc[UR6][R24.64] ;  /* 0x0000000618187981 */ /* 0x000ee8000c1e1900 */
[----:B------:R-:W3:Y:S01]  /*2f90*/  LDG.E R8, desc[UR6][R8.64] ;  /* 0x0000000608087981 */ /* 0x000ee2000c1e1900 */
[----:B------:R-:W-:Y:S02]  /*2fa0*/  VIADD R7, R7, 0x8 ;  /* 0x0000000807077836 */ /* 0x000fe40000000000 */
[----:B--2---:R-:W-:-:S04]  /*2fb0*/  FADD R23, R22, R23 ;  /* 0x0000001716177221 */ /* 0x004fc80000000000 */
[----:B----4-:R-:W-:-:S04]  /*2fc0*/  FADD R23, R23, R6 ;  /* 0x0000000617177221 */ /* 0x010fc80000000000 */
[----:B-----5:R-:W-:-:S04]  /*2fd0*/  FADD R23, R23, R14 ;  /* 0x0000000e17177221 */ /* 0x020fc80000000000 */
[----:B------:R-:W-:-:S04]  /*2fe0*/  FADD R23, R23, R16 ;  /* 0x0000001017177221 */ /* 0x000fc80000000000 */
[----:B------:R-:W-:-:S04]  /*2ff0*/  FADD R23, R23, R18 ;  /* 0x0000001217177221 */ /* 0x000fc80000000000 */
[----:B---3--:R-:W-:-:S04]  /*3000*/  FADD R23, R23, R20 ;  /* 0x0000001417177221 */ /* 0x008fc80000000000 */
[----:B------:R-:W-:-:S04]  /*3010*/  FADD R23, R23, R24 ;  /* 0x0000001817177221 */ /* 0x000fc80000000000 */
[----:B------:R-:W-:-:S07]  /*3020*/  FADD R22, R23, R8 ;  /* 0x0000000817167221 */ /* 0x000fce0000000000 */
.L_x_229:
        /* <DEDUP_REMOVED lines=10> */
[----:B------:R-:W5:Y:S01]  /*30d0*/  LDG.E R25, desc[UR6][R20.64+0xc] ;  /* 0x00000c0614197981 */ /* 0x000f62000c1e1900 */
[----:B--2---:R-:W-:-:S02]  /*30e0*/  IMAD.IADD R15, R2, 0x1, R15 ;  /* 0x00000001020f7824 */ /* 0x004fc400078e020f */
[----:B---3--:R-:W-:Y:S02]  /*30f0*/  IMAD.IADD R17, R2, 0x1, R17 ;  /* 0x0000000102117824 */ /* 0x008fe400078e0211 */
[----:B0-----:R-:W-:-:S04]  /*3100*/  IMAD.WIDE R18, R15, 0x4, R8 ;  /* 0x000000040f127825 */ /* 0x001fc800078e0208 */
[C---:B----4-:R-:W-:Y:S02]  /*3110*/  IMAD.IADD R23, R2.reuse, 0x1, R23 ;  /* 0x0000000102177824 */ /* 0x050fe400078e0217 */
[----:B------:R-:W-:Y:S01]  /*3120*/  IMAD.WIDE R14, R17, 0x4, R8 ;  /* 0x00000004110e7825 */ /* 0x000fe200078e0208 */
[----:B------:R-:W2:Y:S03]  /*3130*/  LDG.E R19, desc[UR6][R18.64] ;  /* 0x0000000612137981 */ /* 0x000ea6000c1e1900 */
[----:B-----5:R-:W-:Y:S02]  /*3140*/  IMAD.IADD R25, R2, 0x1, R25 ;  /* 0x0000000102197824 */ /* 0x020fe400078e0219 */
[--C-:B------:R-:W-:Y:S01]  /*3150*/  IMAD.WIDE R16, R23, 0x4, R8.reuse ;  /* 0x0000000417107825 */ /* 0x100fe200078e0208 */
[----:B------:R-:W3:Y:S03]  /*3160*/  LDG.E R15, desc[UR6][R14.64] ;  /* 0x000000060e0f7981 */ /* 0x000ee6000c1e1900 */
[----:B------:R-:W-:-:S02]  /*3170*/  IMAD.WIDE R8, R25, 0x4, R8 ;  /* 0x0000000419087825 */ /* 0x000fc400078e0208 */
[----:B------:R-:W4:Y:S04]  /*3180*/  LDG.E R17, desc[UR6][R16.64] ;  /* 0x0000000610117981 */ /* 0x000f28000c1e1900 */
[----:B------:R-:W5:Y:S01]  /*3190*/  LDG.E R9, desc[UR6][R8.64] ;  /* 0x0000000608097981 */ /* 0x000f62000c1e1900 */
[----:B------:R-:W-:Y:S02]  /*31a0*/  VIADD R7, R7, 0x4 ;  /* 0x0000000407077836 */ /* 0x000fe40000000000 */
[----:B--2---:R-:W-:-:S04]  /*31b0*/  FADD R22, R22, R19 ;  /* 0x0000001316167221 */ /* 0x004fc80000000000 */
[----:B---3--:R-:W-:-:S04]  /*31c0*/  FADD R22, R22, R15 ;  /* 0x0000000f16167221 */ /* 0x008fc80000000000 */
[----:B----4-:R-:W-:-:S04]  /*31d0*/  FADD R22, R22, R17 ;  /* 0x0000001116167221 */ /* 0x010fc80000000000 */
[----:B-----5:R-:W-:-:S07]  /*31e0*/  FADD R22, R22, R9 ;  /* 0x0000000916167221 */ /* 0x020fce0000000000 */
.L_x_230:
[----:B------:R-:W-:Y:S05]  /*31f0*/  @!P2 BRA `(.L_x_226) ;  /* 0x00000000003ca947 */ /* 0x000fea0003800000 */
[----:B------:R-:W0:Y:S01]  /*3200*/  LDC.64 R8, c[0x0][0x390] ;  /* 0x0000e400ff087b82 */ /* 0x000e220000000a00 */
[----:B------:R-:W-:-:S04]  /*3210*/  IMAD.WIDE.U32 R10, R7, 0x4, R10 ;  /* 0x00000004070a7825 */ /* 0x000fc800078e000a */
[----:B------:R-:W-:Y:S01]  /*3220*/  IMAD.MOV R14, RZ, RZ, -R6 ;  /* 0x000000ffff0e7224 */ /* 0x000fe200078e0a06 */
[----:B------:R-:W-:-:S04]  /*3230*/  IADD3 R10, P1, PT, R10, UR4, RZ ;  /* 0x000000040a0a7c10 */ /* 0x000fc8000ff3e0ff */
[----:B------:R-:W-:-:S09]  /*3240*/  IADD3.X R11, PT, PT, R11, UR5, RZ, P1, !PT ;  /* 0x000000050b0b7c10 */ /* 0x000fd20008ffe4ff */
.L_x_231:
[----:B------:R-:W2:Y:S01]  /*3250*/  LDG.E R7, desc[UR6][R10.64] ;  /* 0x000000060a077981 */ /* 0x000ea2000c1e1900 */
[----:B------:R-:W-:Y:S02]  /*3260*/  VIADD R14, R14, 0x1 ;  /* 0x000000010e0e7836 */ /* 0x000fe40000000000 */
[----:B--2---:R-:W-:-:S04]  /*3270*/  IMAD.IADD R7, R2, 0x1, R7 ;  /* 0x0000000102077824 */ /* 0x004fc800078e0207 */
[----:B0-----:R-:W-:-:S06]  /*3280*/  IMAD.WIDE R6, R7, 0x4, R8 ;  /* 0x0000000407067825 */ /* 0x001fcc00078e0208 */
[----:B------:R-:W2:Y:S01]  /*3290*/  LDG.E R7, desc[UR6][R6.64] ;  /* 0x0000000606077981 */ /* 0x000ea2000c1e1900 */
[----:B------:R-:W-:Y:S02]  /*32a0*/  ISETP.NE.AND P1, PT, R14, RZ, PT ;  /* 0x000000ff0e00720c */ /* 0x000fe40003f25270 */
[----:B------:R-:W-:-:S05]  /*32b0*/  IADD3 R10, P2, PT, R10, 0x4, RZ ;  /* 0x000000040a0a7810 */ /* 0x000fca0007f5e0ff */
[----:B------:R-:W-:Y:S02]  /*32c0*/  IMAD.X R11, RZ, RZ, R11, P2 ;  /* 0x000000ffff0b7224 */ /* 0x000fe400010e060b */
[----:B--2---:R-:W-:-:S04]  /*32d0*/  FADD R22, R7, R22 ;  /* 0x0000001607167221 */ /* 0x004fc80000000000 */
[----:B------:R-:W-:Y:S05]  /*32e0*/  @P1 BRA `(.L_x_231) ;  /* 0xfffffffc00d81947 */ /* 0x000fea000383ffff */
.L_x_226:
[----:B------:R-:W-:Y:S01]  /*32f0*/  BSSY.RECONVERGENT B0, `(.L_x_232) ;  /* 0x0000024000007945 */ /* 0x000fe20003800200 */
[----:B------:R-:W-:-:S03]  /*3300*/  SHF.R.S32.HI R7, RZ, 0x1f, R0 ;  /* 0x0000001fff077819 */ /* 0x000fc60000011400 */
[----:B------:R-:W-:Y:S05]  /*3310*/  @!P0 BRA `(.L_x_233) ;  /* 0x0000000000848947 */ /* 0x000fea0003800000 */
[----:B------:R-:W0:Y:S01]  /*3320*/  LDC.64 R8, c[0x0][0x3b0] ;  /* 0x0000ec00ff087b82 */ /* 0x000e220000000a00 */
[----:B------:R-:W-:Y:S01]  /*3330*/  SHF.R.U32.HI R4, RZ, 0x2, R5 ;  /* 0x00000002ff047819 */ /* 0x000fe20000011605 */
[----:B------:R-:W-:Y:S01]  /*3340*/  IMAD.MOV.U32 R15, RZ, RZ, RZ ;  /* 0x000000ffff0f7224 */ /* 0x000fe200078e00ff */
[----:B------:R-:W1:Y:S02]  /*3350*/  LDCU UR8, c[0x0][0x398] ;  /* 0x00007300ff0877ac */ /* 0x000e640008000800 */
[----:B------:R-:W-:Y:S01]  /*3360*/  LOP3.LUT R4, R4, R5, RZ, 0x3c, !PT ;  /* 0x0000000504047212 */ /* 0x000fe200078e3cff */
[----:B------:R-:W-:-:S04]  /*3370*/  IMAD.SHL.U32 R5, R3, 0x10, RZ ;  /* 0x0000001003057824 */ /* 0x000fc800078e00ff */
[----:B------:R-:W-:-:S05]  /*3380*/  IMAD.SHL.U32 R6, R4, 0x2, RZ ;  /* 0x0000000204067824 */ /* 0x000fca00078e00ff */
[----:B------:R-:W-:-:S04]  /*3390*/  LOP3.LUT R6, R4, R6, R5, 0x96, !PT ;  /* 0x0000000604067212 */ /* 0x000fc800078e9605 */
[----:B------:R-:W-:Y:S01]  /*33a0*/  LOP3.LUT R6, R6, R3, RZ, 0x3c, !PT ;  /* 0x0000000306067212 */ /* 0x000fe200078e3cff */
[----:B------:R-:W-:Y:S01]  /*33b0*/  IMAD.MOV.U32 R3, RZ, RZ, 0x2f800000 ;  /* 0x2f800000ff037424 */ /* 0x000fe200078e00ff */
[----:B0-----:R-:W-:Y:S02]  /*33c0*/  LOP3.LUT R8, R8, 0xaad26b49, RZ, 0x3c, !PT ;  /* 0xaad26b4908087812 */ /* 0x001fe400078e3cff */
[----:B------:R-:W-:-:S03]  /*33d0*/  LOP3.LUT R9, R9, 0xf7dcefdd, RZ, 0x3c, !PT ;  /* 0xf7dcefdd09097812 */ /* 0x000fc600078e3cff */
[----:B------:R-:W-:Y:S02]  /*33e0*/  IMAD R8, R8, 0x4182bed5, RZ ;  /* 0x4182bed508087824 */ /* 0x000fe400078e02ff */
[----:B------:R-:W-:-:S05]  /*33f0*/  IMAD R9, R9, -0x658354e5, RZ ;  /* 0x9a7cab1b09097824 */ /* 0x000fca00078e02ff */
[----:B------:R-:W-:Y:S02]  /*3400*/  IADD3 R5, PT, PT, R8, 0x64f0c9, R9 ;  /* 0x0064f0c908057810 */ /* 0x000fe40007ffe009 */
[----:B------:R-:W0:Y:S02]  /*3410*/  LDC.64 R8, c[0x0][0x390] ;  /* 0x0000e400ff087b82 */ /* 0x000e240000000a00 */
[----:B------:R-:W-:-:S04]  /*3420*/  IADD3 R6, PT, PT, R5, 0x587c5, R6 ;  /* 0x000587c505067810 */ /* 0x000fc80007ffe006 */
[----:B------:R-:W-:-:S05]  /*3430*/  I2FP.F32.U32 R6, R6 ;  /* 0x0000000600067245 */ /* 0x000fca0000201000 */
[----:B------:R-:W-:-:S04]  /*3440*/  FFMA R3, R6, R3, 1.1641532182693481445e-10 ;  /* 0x2f00000006037423 */ /* 0x000fc80000000003 */
[----:B------:R-:W-:Y:S01]  /*3450*/  FMUL R22, R3, R22 ;  /* 0x0000001603167220 */ /* 0x000fe20000400000 */
[----:B-1----:R-:W-:-:S07]  /*3460*/  IMAD.MOV.U32 R3, RZ, RZ, RZ ;  /* 0x000000ffff037224 */ /* 0x002fce00078e00ff */
.L_x_235:
[----:B------:R-:W-:-:S06]  /*3470*/  IMAD.WIDE.U32 R4, R15, 0x4, R12 ;  /* 0x000000040f047825 */ /* 0x000fcc00078e000c */
[----:B------:R-:W2:Y:S02]  /*3480*/  LDG.E R5, desc[UR6][R4.64] ;  /* 0x0000000604057981 */ /* 0x000ea4000c1e1900 */
[----:B--2---:R-:W-:-:S04]  /*3490*/  IMAD.IADD R11, R2, 0x1, R5 ;  /* 0x00000001020b7824 */ /* 0x004fc800078e0205 */
[----:B0-----:R-:W-:-:S06]  /*34a0*/  IMAD.WIDE R10, R11, 0x4, R8 ;  /* 0x000000040b0a7825 */ /* 0x001fcc00078e0208 */
[----:B------:R-:W2:Y:S02]  /*34b0*/  LDG.E R10, desc[UR6][R10.64] ;  /* 0x000000060a0a7981 */ /* 0x000ea4000c1e1900 */
[----:B--2---:R-:W-:-:S05]  /*34c0*/  FADD R3, R10, R3 ;  /* 0x000000030a037221 */ /* 0x004fca0000000000 */
[----:B------:R-:W-:-:S13]  /*34d0*/  FSETP.GT.AND P0, PT, R3, R22, PT ;  /* 0x000000160300720b */ /* 0x000fda0003f04000 */
[----:B------:R-:W-:Y:S05]  /*34e0*/  @P0 BRA `(.L_x_234) ;  /* 0x0000000000300947 */ /* 0x000fea0003800000 */
[----:B------:R-:W-:Y:S02]  /*34f0*/  VIADD R15, R15, 0x1 ;  /* 0x000000010f0f7836 */ /* 0x000fe40000000000 */
[----:B------:R-:W-:-:S05]  /*3500*/  IMAD.U32 R4, RZ, RZ, UR8 ;  /* 0x00000008ff047e24 */ /* 0x000fca000f8e00ff */
[----:B------:R-:W-:-:S13]  /*3510*/  ISETP.NE.AND P0, PT, R15, R4, PT ;  /* 0x000000040f00720c */ /* 0x000fda0003f05270 */
[----:B------:R-:W-:Y:S05]  /*3520*/  @P0 BRA `(.L_x_235) ;  /* 0xfffffffc00d00947 */ /* 0x000fea000383ffff */
.L_x_233:
[----:B------:R-:W-:Y:S05]  /*3530*/  BSYNC.RECONVERGENT B0 ;  /* 0x0000000000007941 */ /* 0x000fea0003800200 */
.L_x_232:
[----:B------:R-:W-:Y:S01]  /*3540*/  IMAD.WIDE R4, R4, 0x4, R12 ;  /* 0x0000000404047825 */ /* 0x000fe200078e020c */
[----:B------:R-:W0:Y:S05]  /*3550*/  LDCU.64 UR4, c[0x0][0x3a8] ;  /* 0x00007500ff0477ac */ /* 0x000e2a0008000a00 */
[----:B------:R-:W2:Y:S01]  /*3560*/  LDG.E R5, desc[UR6][R4.64+-0x4] ;  /* 0xfffffc0604057981 */ /* 0x000ea2000c1e1900 */
[----:B0-----:R-:W-:-:S04]  /*3570*/  LEA R2, P0, R0, UR4, 0x2 ;  /* 0x0000000400027c11 */ /* 0x001fc8000f8010ff */
[----:B------:R-:W-:-:S05]  /*3580*/  LEA.HI.X R3, R0, UR5, R7, 0x2, P0 ;  /* 0x0000000500037c11 */ /* 0x000fca00080f1407 */
[----:B--2---:R-:W-:Y:S01]  /*3590*/  STG.E desc[UR6][R2.64], R5 ;  /* 0x0000000502007986 */ /* 0x004fe2000c101906 */
[----:B------:R-:W-:Y:S05]  /*35a0*/  EXIT ;  /* 0x000000000000794d */ /* 0x000fea0003800000 */
.L_x_234:
[----:B------:R-:W0:Y:S02]  /*35b0*/  LDCU.64 UR4, c[0x0][0x3a8] ;  /* 0x00007500ff0477ac */ /* 0x000e240008000a00 */
[----:B0-----:R-:W-:-:S04]  /*35c0*/  LEA R2, P0, R0, UR4, 0x2 ;  /* 0x0000000400027c11 */ /* 0x001fc8000f8010ff */
[----:B------:R-:W-:-:S05]  /*35d0*/  LEA.HI.X R3, R0, UR5, R7, 0x2, P0 ;  /* 0x0000000500037c11 */ /* 0x000fca00080f1407 */
[----:B------:R-:W-:Y:S01]  /*35e0*/  STG.E desc[UR6][R2.64], R5 ;  /* 0x0000000502007986 */ /* 0x000fe2000c101906 */
[----:B------:R-:W-:Y:S05]  /*35f0*/  EXIT ;  /* 0x000000000000794d */ /* 0x000fea0003800000 */
.L_x_236:
        /* <DEDUP_REMOVED lines=16> */
.L_x_705:


//--------------------- .text._ZN10cuda_utils24index_causal_mask_kernelEPKiiiPb --------------------------
	.section	.text._ZN10cuda_utils24index_causal_mask_kernelEPKiiiPb,"ax",@progbits
	.align	128
        .global         _ZN10cuda_utils24index_causal_mask_kernelEPKiiiPb
        .type           _ZN10cuda_utils24index_causal_mask_kernelEPKiiiPb,@function
        .size           _ZN10cuda_utils24index_causal_mask_kernelEPKiiiPb,(.L_x_706 - _ZN10cuda_utils24index_causal_mask_kernelEPKiiiPb)
        .other          _ZN10cuda_utils24index_causal_mask_kernelEPKiiiPb,@"STO_CUDA_ENTRY STV_DEFAULT"
_ZN10cuda_utils24index_causal_mask_kernelEPKiiiPb:
.text._ZN10cuda_utils24index_causal_mask_kernelEPKiiiPb:
        /* <DEDUP_REMOVED lines=13> */
[----:B------:R-:W0:Y:S01]  /*00d0*/  LDC.64 R2, c[0x0][0x380] ;  /* 0x0000e000ff027b82 */ /* 0x000e220000000a00 */
[----:B------:R-:W1:Y:S01]  /*00e0*/  LDCU.64 UR4, c[0x0][0x358] ;  /* 0x00006b00ff0477ac */ /* 0x000e620008000a00 */
[----:B------:R-:W2:Y:S01]  /*00f0*/  LDCU.64 UR8, c[0x0][0x390] ;  /* 0x00007200ff0877ac */ /* 0x000ea20008000a00 */
[----:B0-----:R-:W-:-:S06]  /*0100*/  IMAD.WIDE.U32 R2, R5, 0x4, R2 ;  /* 0x0000000405027825 */ /* 0x001fcc00078e0002 */
[----:B-1----:R-:W3:Y:S01]  /*0110*/  LDG.E R3, desc[UR4][R2.64] ;  /* 0x0000000402037981 */ /* 0x002ee2000c1e1900 */
[----:B------:R-:W-:-:S05]  /*0120*/  IMAD R5, R5, UR7, R0 ;  /* 0x0000000705057c24 */ /* 0x000fca000f8e0200 */
[----:B--2---:R-:W-:-:S04]  /*0130*/  IADD3 R4, P1, PT, R5, UR8, RZ ;  /* 0x0000000805047c10 */ /* 0x004fc8000ff3e0ff */
[----:B------:R-:W-:Y:S02]  /*0140*/  LEA.HI.X.SX32 R5, R5, UR9, 0x1, P1 ;  /* 0x0000000905057c11 */ /* 0x000fe400088f0eff */
[----:B---3--:R-:W-:-:S04]  /*0150*/  ISETP.GT.AND P0, PT, R0, R3, PT ;  /* 0x000000030000720c */ /* 0x008fc80003f04270 */
[----:B------:R-:W-:-:S05]  /*0160*/  SEL R7, RZ, 0x1, P0 ;  /* 0x00000001ff077807 */ /* 0x000fca0000000000 */
[----:B------:R-:W-:Y:S01]  /*0170*/  STG.E.U8 desc[UR4][R4.64], R7 ;  /* 0x0000000704007986 */ /* 0x000fe2000c101104 */
[----:B------:R-:W-:Y:S05]  /*0180*/  EXIT ;  /* 0x000000000000794d */ /* 0x000fea0003800000 */
.L_x_237:
        /* <DEDUP_REMOVED lines=15> */
.L_x_706:


//--------------------- .text._ZN10cuda_utils25create_causal_mask_kernelEiPb --------------------------
	.section	.text._ZN10cuda_utils25create_causal_mask_kernelEiPb,"ax",@progbits
	.align	128
        .global         _ZN10cuda_utils25create_causal_mask_kernelEiPb
        .type           _ZN10cuda_utils25create_causal_mask_kernelEiPb,@function
        .size           _ZN10cuda_utils25create_causal_mask_kernelEiPb,(.L_x_707 - _ZN10cuda_utils25create_causal_mask_kernelEiPb)
        .other          _ZN10cuda_utils25create_causal_mask_kernelEiPb,@"STO_CUDA_ENTRY STV_DEFAULT"
_ZN10cuda_utils25create_causal_mask_kernelEiPb:
.text._ZN10cuda_utils25create_causal_mask_kernelEiPb:
[----:B------:R-:W-:Y:S01]  /*0000*/  LDC R1, c[0x0][0x37c] ;  /* 0x0000df00ff017b82 */ /* 0x000fe20000000800 */
[----:B------:R-:W0:Y:S07]  /*0010*/  S2R R3, SR_TID.Y ;  /* 0x0000000000037919 */ /* 0x000e2e0000002200 */
[----:B------:R-:W0:Y:S01]  /*0020*/  S2UR UR4, SR_CTAID.Y ;  /* 0x00000000000479c3 */ /* 0x000e220000002600 */
[----:B------:R-:W1:Y:S01]  /*0030*/  LDCU UR6, c[0x0][0x380] ;  /* 0x00007000ff0677ac */ /* 0x000e620008000800 */
[----:B------:R-:W2:Y:S06]  /*0040*/  S2R R5, SR_TID.X ;  /* 0x0000000000057919 */ /* 0x000eac0000002100 */
[----:B------:R-:W0:Y:S08]  /*0050*/  LDC R0, c[0x0][0x364] ;  /* 0x0000d900ff007b82 */ /* 0x000e300000000800 */
[----:B------:R-:W2:Y:S08]  /*0060*/  S2UR UR5, SR_CTAID.X ;  /* 0x00000000000579c3 */ /* 0x000eb00000002500 */
[----:B------:R-:W2:Y:S01]  /*0070*/  LDC R2, c[0x0][0x360] ;  /* 0x0000d800ff027b82 */ /* 0x000ea20000000800 */
[----:B0-----:R-:W-:-:S02]  /*0080*/  IMAD R0, R0, UR4, R3 ;  /* 0x0000000400007c24 */ /* 0x001fc4000f8e0203 */
[----:B--2---:R-:W-:-:S05]  /*0090*/  IMAD R3, R2, UR5, R5 ;  /* 0x0000000502037c24 */ /* 0x004fca000f8e0205 */
[----:B------:R-:W-:-:S04]  /*00a0*/  VIMNMX R2, PT, PT, R0, R3, !PT ;  /* 0x0000000300027248 */ /* 0x000fc80007fe0100 */
[----:B-1----:R-:W-:-:S13]  /*00b0*/  ISETP.GE.AND P0, PT, R2, UR6, PT ;  /* 0x0000000602007c0c */ /* 0x002fda000bf06270 */
[----:B------:R-:W-:Y:S05]  /*00c0*/  @P0 EXIT ;  /* 0x000000000000094d */ /* 0x000fea0003800000 */
[----:B------:R-:W0:Y:S01]  /*00d0*/  LDCU.64 UR8, c[0x0][0x388] ;  /* 0x00007100ff0877ac */ /* 0x000e220008000a00 */
[C---:B------:R-:W-:Y:S01]  /*00e0*/  IMAD R4, R0.reuse, UR6, R3 ;  /* 0x0000000600047c24 */ /* 0x040fe2000f8e0203 */
[----:B------:R-:W-:Y:S01]  /*00f0*/  ISETP.GE.AND P0, PT, R0, R3, PT ;  /* 0x000000030000720c */ /* 0x000fe20003f06270 */
[----:B------:R-:W1:Y:S03]  /*0100*/  LDCU.64 UR4, c[0x0][0x358] ;  /* 0x00006b00ff0477ac */ /* 0x000e660008000a00 */
[----:B------:R-:W-:Y:S02]  /*0110*/  SEL R5, RZ, 0x1, !P0 ;  /* 0x00000001ff057807 */ /* 0x000fe40004000000 */
[----:B0-----:R-:W-:-:S04]  /*0120*/  IADD3 R2, P1, PT, R4, UR8, RZ ;  /* 0x0000000804027c10 */ /* 0x001fc8000ff3e0ff */
[----:B------:R-:W-:-:S05]  /*0130*/  LEA.HI.X.SX32 R3, R4, UR9, 0x1, P1 ;  /* 0x0000000904037c11 */ /* 0x000fca00088f0eff */
[----:B-1----:R-:W-:Y:S01]  /*0140*/  STG.E.U8 desc[UR4][R2.64], R5 ;  /* 0x0000000502007986 */ /* 0x002fe2000c101104 */
[----:B------:R-:W-:Y:S05]  /*0150*/  EXIT ;  /* 0x000000000000794d */ /* 0x000fea0003800000 */
.L_x_238:
        /* <DEDUP_REMOVED lines=10> */
.L_x_707:


//--------------------- .text._ZN3cub18CUB_300001_SM_10006detail10radix_sort29DeviceRadixSortOnesweepKernelINS1_5radix10policy_hubIffyE10Policy1000ELNS0_9SortOrderE1EffyiiNS1_21identity_decomposer_tEEEvPT5_SB_PT3_PKSC_PT1_PKSG_PT2_PKSK_T4_iiT6_ --------------------------
	.section	.text._ZN3cub18CUB_300001_SM_10006detail10radix_sort29DeviceRadixSortOnesweepKernelINS1_5radix10policy_hubIffyE10Policy1000ELNS0_9SortOrderE1EffyiiNS1_21identity_decomposer_tEEEvPT5_SB_PT3_PKSC_PT1_PKSG_PT2_PKSK_T4_iiT6_,"ax",@progbits
	.align	128
        .global         _ZN3cub18CUB_300001_SM_10006detail10radix_sort29DeviceRadixSortOnesweepKernelINS1_5radix10policy_hubIffyE10Policy1000ELNS0_9SortOrderE1EffyiiNS1_21identity_decomposer_tEEEvPT5_SB_PT3_PKSC_PT1_PKSG_PT2_PKSK_T4_iiT6_
        .type           _ZN3cub18CUB_300001_SM_10006detail10radix_sort29DeviceRadixSortOnesweepKernelINS1_5radix10policy_hubIffyE10Policy1000ELNS0_9SortOrderE1EffyiiNS1_21identity_decomposer_tEEEvPT5_SB_PT3_PKSC_PT1_PKSG_PT2_PKSK_T4_iiT6_,@function
        .size           _ZN3cub18CUB_300001_SM_10006detail10radix_sort29DeviceRadixSortOnesweepKernelINS1_5radix10policy_hubIffyE10Policy1000ELNS0_9SortOrderE1EffyiiNS1_21identity_decomposer_tEEEvPT5_SB_PT3_PKSC_PT1_PKSG_PT2_PKSK_T4_iiT6_,(.L_x_708 - _ZN3cub18CUB_300001_SM_10006detail10radix_sort29DeviceRadixSortOnesweepKernelINS1_5radix10policy_hubIffyE10Policy1000ELNS0_9SortOrderE1EffyiiNS1_21identity_decomposer_tEEEvPT5_SB_PT3_PKSC_PT1_PKSG_PT2_PKSK_T4_iiT6_)
        .other          _ZN3cub18CUB_300001_SM_10006detail10radix_sort29DeviceRadixSortOnesweepKernelINS1_5radix10policy_hubIffyE10Policy1000ELNS0_9SortOrderE1EffyiiNS1_21identity_decomposer_tEEEvPT5_SB_PT3_PKSC_PT1_PKSG_PT2_PKSK_T4_iiT6_,@"STO_CUDA_ENTRY STV_DEFAULT"
_ZN3cub18CUB_300001_SM_10006detail10radix_sort29DeviceRadixSortOnesweepKernelINS1_5radix10policy_hubIffyE10Policy1000ELNS0_9SortOrderE1EffyiiNS1_21identity_decomposer_tEEEvPT5_SB_PT3_PKSC_PT1_PKSG_PT2_PKSK_T4_iiT6_:
.text._ZN3cub18CUB_300001_SM_10006detail10radix_sort29DeviceRadixSortOnesweepKernelINS1_5radix10policy_hubIffyE10Policy1000ELNS0_9SortOrderE1EffyiiNS1_21identity_decomposer_tEEEvPT5_SB_PT3_PKSC_PT1_PKSG_PT2_PKSK_T4_iiT6_:
[----:B------:R-:W-:Y:S01]  /*0000*/  LDC R1, c[0x0][0x37c] ;  /* 0x0000df00ff017b82 */ /* 0x000fe20000000800 */
[----:B------:R-:W0:Y:S01]  /*0010*/  S2R R3, SR_TID.X ;  /* 0x0000000000037919 */ /* 0x000e220000002100 */
[----:B------:R-:W-:Y:S01]  /*0020*/  MOV R9, 0x400 ;  /* 0x0000040000097802 */ /* 0x000fe20000000f00 */
[----:B------:R-:W1:Y:S01]  /*0030*/  LDCU.64 UR6, c[0x0][0x358] ;  /* 0x00006b00ff0677ac */ /* 0x000e620008000a00 */
[----:B------:R-:W-:Y:S01]  /*0040*/  BSSY.RECONVERGENT B0, `(.L_x_239) ;  /* 0x000000c000007945 */ /* 0x000fe20003800200 */
[----:B------:R-:W2:Y:S01]  /*0050*/  S2R R0, SR_CgaCtaId ;  /* 0x0000000000007919 */ /* 0x000ea20000008800 */
[----:B0-----:R-:W-:Y:S02]  /*0060*/  ISETP.NE.AND P0, PT, R3, RZ, PT ;  /* 0x000000ff0300720c */ /* 0x001fe40003f05270 */
[----:B--2---:R-:W-:-:S11]  /*0070*/  LEA R9, R0, R9, 0x18 ;  /* 0x0000000900097211 */ /* 0x004fd600078ec0ff */
[----:B-1----:R-:W-:Y:S05]  /*0080*/  @P0 BRA `(.L_x_240) ;  /* 0x00000000001c0947 */ /* 0x002fea0003800000 */
[----:B------:R-:W0:Y:S01]  /*0090*/  LDC.64 R4, c[0x0][0x388] ;  /* 0x0000e200ff047b82 */ /* 0x000e220000000a00 */
[----:B------:R-:W-:-:S05]  /*00a0*/  IMAD.MOV.U32 R7, RZ, RZ, 0x1 ;  /* 0x00000001ff077424 */ /* 0x000fca00078e00ff */
[----:B0-----:R-:W2:Y:S02]  /*00b0*/  ATOMG.E.ADD.STRONG.GPU PT, R4, desc[UR6][R4.64], R7 ;  /* 0x80000007040479a8 */ /* 0x001ea400081ef106 */
[----:B------:R-:W0:Y:S01]  /*00c0*/  S2UR UR5, SR_CgaCtaId ;  /* 0x00000000000579c3 */ /* 0x000e220000008800 */
[----:B------:R-:W-:Y:S02]  /*00d0*/  UMOV UR4, 0x400 ;  /* 0x0000040000047882 */ /* 0x000fe40000000000 */
[----:B0-----:R-:W-:-:S09]  /*00e0*/  ULEA UR4, UR5, UR4, 0x18 ;  /* 0x0000000405047291 */ /* 0x001fd2000f8ec0ff */
[----:B--2---:R0:W-:Y:S03]  /*00f0*/  STS [UR4+0x6600], R4 ;  /* 0x00660004ff007988 */ /* 0x0041e60008000804 */
.L_x_240:
[----:B------:R-:W-:Y:S05]  /*0100*/  BSYNC.RECONVERGENT B0 ;  /* 0x0000000000007941 */ /* 0x000fea0003800200 */
.L_x_239:
[----:B------:R-:W-:Y:S06]  /*0110*/  BAR.SYNC.DEFER_BLOCKING 0x0 ;  /* 0x0000000000007b1d */ /* 0x000fec0000010000 */
[----:B------:R-:W1:Y:S01]  /*0120*/  LDCU UR4, c[0x0][0x3c0] ;  /* 0x00007800ff0477ac */ /* 0x000e620008000800 */
[----:B------:R-:W2:Y:S01]  /*0130*/  S2R R24, SR_LANEID ;  /* 0x0000000000187919 */ /* 0x000ea20000000000 */
[----:B------:R-:W3:Y:S02]  /*0140*/  LDS R45, [R9+0x6600] ;  /* 0x00660000092d7984 */ /* 0x000ee40000000800 */
[----:B---3--:R-:W-:-:S04]  /*0150*/  IMAD R5, R45, 0x1980, RZ ;  /* 0x000019802d057824 */ /* 0x008fc800078e02ff */
[----:B------:R-:W-:Y:S01]  /*0160*/  VIADD R47, R5, 0x1980 ;  /* 0x00001980052f7836 */ /* 0x000fe20000000000 */
[----:B------:R-:W-:-:S04]  /*0170*/  SHF.R.S32.HI R48, RZ, 0x1f, R5 ;  /* 0x0000001fff307819 */ /* 0x000fc80000011405 */
[----:B-1----:R-:W-:-:S13]  /*0180*/  ISETP.GT.AND P0, PT, R47, UR4, PT ;  /* 0x000000042f007c0c */ /* 0x002fda000bf04270 */
[----:B--2---:R-:W-:Y:S05]  /*0190*/  @P0 BRA `(.L_x_241) ;  /* 0x0000000000680947 */ /* 0x004fea0003800000 */
[----:B------:R-:W1:Y:S01]  /*01a0*/  LDCU.64 UR4, c[0x0][0x3a8] ;  /* 0x00007500ff0477ac */ /* 0x000e620008000a00 */
[C---:B------:R-:W-:Y:S02]  /*01b0*/  LOP3.LUT R0, R3.reuse, 0x1f, RZ, 0xc0, !PT ;  /* 0x0000001f03007812 */ /* 0x040fe400078ec0ff */
[----:B------:R-:W-:-:S05]  /*01c0*/  LOP3.LUT R7, R3, 0x3e0, RZ, 0xc0, !PT ;  /* 0x000003e003077812 */ /* 0x000fca00078ec0ff */
[----:B------:R-:W-:-:S05]  /*01d0*/  IMAD R0, R7, 0x11, R0 ;  /* 0x0000001107007824 */ /* 0x000fca00078e0200 */
[----:B------:R-:W-:-:S05]  /*01e0*/  IADD3 R0, P0, PT, R5, R0, RZ ;  /* 0x0000000005007210 */ /* 0x000fca0007f1e0ff */
[----:B------:R-:W-:Y:S01]  /*01f0*/  IMAD.X R7, RZ, RZ, R48, P0 ;  /* 0x000000ffff077224 */ /* 0x000fe200000e0630 */
[----:B-1----:R-:W-:-:S04]  /*0200*/  LEA R6, P0, R0, UR4, 0x2 ;  /* 0x0000000400067c11 */ /* 0x002fc8000f8010ff */
[----:B------:R-:W-:-:S05]  /*0210*/  LEA.HI.X R7, R0, UR5, R7, 0x2, P0 ;  /* 0x0000000500077c11 */ /* 0x000fca00080f1407 */
[----:B------:R1:W5:Y:S04]  /*0220*/  LDG.E R28, desc[UR6][R6.64] ;  /* 0x00000006061c7981 */ /* 0x000368000c1e1900 */
        /* <DEDUP_REMOVED lines=15> */
[----:B------:R1:W5:Y:S01]  /*0320*/  LDG.E R46, desc[UR6][R6.64+0x800] ;  /* 0x00080006062e7981 */ /* 0x000362000c1e1900 */
[----:B------:R-:W-:Y:S05]  /*0330*/  BRA `(.L_x_242) ;  /* 0x0000000400307947 */ /* 0x000fea0003800000 */
.L_x_241:
[C---:B------:R-:W-:Y:S01]  /*0340*/  LOP3.LUT R0, R3.reuse, 0x1f, RZ, 0xc0, !PT ;  /* 0x0000001f03007812 */ /* 0x040fe200078ec0ff */
[----:B------:R-:W1:Y:S01]  /*0350*/  LDCU.64 UR8, c[0x0][0x3a8] ;  /* 0x00007500ff0877ac */ /* 0x000e620008000a00 */
[----:B------:R-:W-:Y:S01]  /*0360*/  LOP3.LUT R7, R3, 0x3e0, RZ, 0xc0, !PT ;  /* 0x000003e003077812 */ /* 0x000fe200078ec0ff */
[----:B------:R-:W-:-:S04]  /*0370*/  IMAD.MOV.U32 R28, RZ, RZ, -0x1 ;  /* 0xffffffffff1c7424 */ /* 0x000fc800078e00ff */
[----:B0-----:R-:W-:Y:S01]  /*0380*/  IMAD R4, R7, 0x11, R0 ;  /* 0x0000001107047824 */ /* 0x001fe200078e0200 */
[----:B------:R-:W-:-:S03]  /*0390*/  IADD3 R0, PT, PT, -R5, UR4, RZ ;  /* 0x0000000405007c10 */ /* 0x000fc6000fffe1ff */
[C---:B------:R-:W-:Y:S01]  /*03a0*/  VIADD R11, R4.reuse, 0x40 ;  /* 0x00000040040b7836 */ /* 0x040fe20000000000 */
[----:B------:R-:W-:Y:S01]  /*03b0*/  IADD3 R8, P0, PT, R5, R4, RZ ;  /* 0x0000000405087210 */ /* 0x000fe20007f1e0ff */
[C---:B------:R-:W-:Y:S01]  /*03c0*/  VIADD R7, R4.reuse, 0x20 ;  /* 0x0000002004077836 */ /* 0x040fe20000000000 */
[CC--:B------:R-:W-:Y:S02]  /*03d0*/  ISETP.GE.AND P2, PT, R4.reuse, R0.reuse, PT ;  /* 0x000000000400720c */ /* 0x0c0fe40003f46270 */
[-C--:B------:R-:W-:Y:S01]  /*03e0*/  ISETP.GE.AND P4, PT, R11, R0.reuse, PT ;  /* 0x000000000b00720c */ /* 0x080fe20003f86270 */
[C---:B------:R-:W-:Y:S01]  /*03f0*/  VIADD R11, R4.reuse, 0x80 ;  /* 0x00000080040b7836 */ /* 0x040fe20000000000 */
[-C--:B------:R-:W-:Y:S01]  /*0400*/  ISETP.GE.AND P3, PT, R7, R0.reuse, PT ;  /* 0x000000000700720c */ /* 0x080fe20003f66270 */
[C---:B------:R-:W-:Y:S02]  /*0410*/  VIADD R7, R4.reuse, 0x60 ;  /* 0x0000006004077836 */ /* 0x040fe40000000000 */
[----:B------:R-:W-:Y:S01]  /*0420*/  IMAD.X R13, RZ, RZ, R48, P0 ;  /* 0x000000ffff0d7224 */ /* 0x000fe200000e0630 */
[----:B------:R-:W-:Y:S01]  /*0430*/  ISETP.GE.AND P6, PT, R11, R0, PT ;  /* 0x000000000b00720c */ /* 0x000fe20003fc6270 */
[----:B------:R-:W-:Y:S01]  /*0440*/  VIADD R11, R4, 0xa0 ;  /* 0x000000a0040b7836 */ /* 0x000fe20000000000 */
[----:B-1----:R-:W-:-:S02]  /*0450*/  LEA R6, P0, R8, UR8, 0x2 ;  /* 0x0000000808067c11 */ /* 0x002fc4000f8010ff */
[-C--:B------:R-:W-:Y:S02]  /*0460*/  ISETP.GE.AND P5, PT, R7, R0.reuse, PT ;  /* 0x000000000700720c */ /* 0x080fe40003fa6270 */
[----:B------:R-:W-:Y:S01]  /*0470*/  LEA.HI.X R7, R8, UR9, R13, 0x2, P0 ;  /* 0x0000000908077c11 */ /* 0x000fe200080f140d */
[----:B------:R-:W-:Y:S01]  /*0480*/  IMAD.MOV.U32 R30, RZ, RZ, -0x1 ;  /* 0xffffffffff1e7424 */ /* 0x000fe200078e00ff */
[-C--:B------:R-:W-:Y:S01]  /*0490*/  ISETP.GE.AND P0, PT, R11, R0.reuse, PT ;  /* 0x000000000b00720c */ /* 0x080fe20003f06270 */
[C---:B------:R-:W-:Y:S02]  /*04a0*/  VIADD R11, R4.reuse, 0xe0 ;  /* 0x000000e0040b7836 */ /* 0x040fe40000000000 */
[----:B------:R2:W5:Y:S01]  /*04b0*/  @!P2 LDG.E R28, desc[UR6][R6.64] ;  /* 0x00000006061ca981 */ /* 0x000562000c1e1900 */
[C---:B------:R-:W-:Y:S02]  /*04c0*/  VIADD R13, R4.reuse, 0xc0 ;  /* 0x000000c0040d7836 */ /* 0x040fe40000000000 */
[-C--:B------:R-:W-:Y:S01]  /*04d0*/  ISETP.GE.AND P2, PT, R11, R0.reuse, PT ;  /* 0x000000000b00720c */ /* 0x080fe20003f46270 */
[----:B------:R-:W-:Y:S01]  /*04e0*/  VIADD R11, R4, 0x100 ;  /* 0x00000100040b7836 */ /* 0x000fe20000000000 */
[----:B------:R2:W5:Y:S01]  /*04f0*/  @!P3 LDG.E R30, desc[UR6][R6.64+0x80] ;  /* 0x00008006061eb981 */ /* 0x000562000c1e1900 */
[----:B------:R-:W-:Y:S01]  /*0500*/  IMAD.MOV.U32 R32, RZ, RZ, -0x1 ;  /* 0xffffffffff207424 */ /* 0x000fe200078e00ff */
[----:B------:R-:W-:-:S02]  /*0510*/  ISETP.GE.AND P1, PT, R13, R0, PT ;  /* 0x000000000d00720c */ /* 0x000fc40003f26270 */
[-C--:B------:R-:W-:Y:S01]  /*0520*/  ISETP.GE.AND P3, PT, R11, R0.reuse, PT ;  /* 0x000000000b00720c */ /* 0x080fe20003f66270 */
[C---:B------:R-:W-:Y:S02]  /*0530*/  VIADD R11, R4.reuse, 0x140 ;  /* 0x00000140040b7836 */ /* 0x040fe40000000000 */
[----:B------:R2:W5:Y:S01]  /*0540*/  @!P5 LDG.E R32, desc[UR6][R6.64+0x180] ;  /* 0x000180060620d981 */ /* 0x000562000c1e1900 */
[----:B------:R-:W-:Y:S02]  /*0550*/  IMAD.MOV.U32 R33, RZ, RZ, -0x1 ;  /* 0xffffffffff217424 */ /* 0x000fe400078e00ff */
[-C--:B------:R-:W-:Y:S01]  /*0560*/  ISETP.GE.AND P5, PT, R11, R0.reuse, PT ;  /* 0x000000000b00720c */ /* 0x080fe20003fa6270 */
[C---:B------:R-:W-:Y:S02]  /*0570*/  VIADD R11, R4.reuse, 0x160 ;  /* 0x00000160040b7836 */ /* 0x040fe40000000000 */
[----:B------:R-:W-:Y:S01]  /*0580*/  IMAD.MOV.U32 R31, RZ, RZ, -0x1 ;  /* 0xffffffffff1f7424 */ /* 0x000fe200078e00ff */
[----:B------:R2:W5:Y:S01]  /*0590*/  @!P6 LDG.E R33, desc[UR6][R6.64+0x200] ;  /* 0x000200060621e981 */ /* 0x000562000c1e1900 */
[----:B------:R-:W-:Y:S01]  /*05a0*/  VIADD R13, R4, 0x120 ;  /* 0x00000120040d7836 */ /* 0x000fe20000000000 */
[----:B------:R-:W-:Y:S01]  /*05b0*/  ISETP.GE.AND P6, PT, R11, R0, PT ;  /* 0x000000000b00720c */ /* 0x000fe20003fc6270 */
[----:B------:R-:W-:-:S02]  /*05c0*/  IMAD.MOV.U32 R35, RZ, RZ, -0x1 ;  /* 0xffffffffff237424 */ /* 0x000fc400078e00ff */
[C---:B------:R-:W-:Y:S01]  /*05d0*/  VIADD R11, R4.reuse, 0x1a0 ;  /* 0x000001a0040b7836 */ /* 0x040fe20000000000 */
[----:B------:R2:W5:Y:S01]  /*05e0*/  @!P4 LDG.E R31, desc[UR6][R6.64+0x100] ;  /* 0x00010006061fc981 */ /* 0x000562000c1e1900 */
[-C--:B------:R-:W-:Y:S01]  /*05f0*/  ISETP.GE.AND P4, PT, R13, R0.reuse, PT ;  /* 0x000000000d00720c */ /* 0x080fe20003f86270 */
[----:B------:R-:W-:Y:S02]  /*0600*/  IMAD.MOV.U32 R34, RZ, RZ, -0x1 ;  /* 0xffffffffff227424 */ /* 0x000fe400078e00ff */
[----:B------:R2:W5:Y:S01]  /*0610*/  @!P1 LDG.E R35, desc[UR6][R6.64+0x300] ;  /* 0x0003000606239981 */ /* 0x000562000c1e1900 */
[----:B------:R-:W-:Y:S01]  /*0620*/  IMAD.MOV.U32 R36, RZ, RZ, -0x1 ;  /* 0xffffffffff247424 */ /* 0x000fe200078e00ff */
[----:B------:R-:W-:Y:S01]  /*0630*/  ISETP.GE.AND P1, PT, R11, R0, PT ;  /* 0x000000000b00720c */ /* 0x000fe20003f26270 */
[C---:B------:R-:W-:Y:S01]  /*0640*/  VIADD R13, R4.reuse, 0x180 ;  /* 0x00000180040d7836 */ /* 0x040fe20000000000 */
[----:B------:R2:W5:Y:S01]  /*0650*/  @!P0 LDG.E R34, desc[UR6][R6.64+0x280] ;  /* 0x0002800606228981 */ /* 0x000562000c1e1900 */
[----:B------:R-:W-:-:S02]  /*0660*/  VIADD R11, R4, 0x1c0 ;  /* 0x000001c0040b7836 */ /* 0x000fc40000000000 */
[----:B------:R-:W-:Y:S01]  /*0670*/  IMAD.MOV.U32 R37, RZ, RZ, -0x1 ;  /* 0xffffffffff257424 */ /* 0x000fe200078e00ff */
[----:B------:R2:W5:Y:S01]  /*0680*/  @!P2 LDG.E R36, desc[UR6][R6.64+0x380] ;  /* 0x000380060624a981 */ /* 0x000562000c1e1900 */
[----:B------:R-:W-:Y:S01]  /*0690*/  IMAD.MOV.U32 R38, RZ, RZ, -0x1 ;  /* 0xffffffffff267424 */ /* 0x000fe200078e00ff */
[-C--:B------:R-:W-:Y:S01]  /*06a0*/  ISETP.GE.AND P0, PT, R13, R0.reuse, PT ;  /* 0x000000000d00720c */ /* 0x080fe20003f06270 */
[C---:B------:R-:W-:Y:S01]  /*06b0*/  VIADD R13, R4.reuse, 0x1e0 ;  /* 0x000001e0040d7836 */ /* 0x040fe20000000000 */
[-C--:B------:R-:W-:Y:S01]  /*06c0*/  ISETP.GE.AND P2, PT, R11, R0.reuse, PT ;  /* 0x000000000b00720c */ /* 0x080fe20003f46270 */
[----:B------:R-:W-:Y:S01]  /*06d0*/  VIADD R11, R4, 0x200 ;  /* 0x00000200040b7836 */ /* 0x000fe20000000000 */
[----:B------:R2:W5:Y:S02]  /*06e0*/  @!P3 LDG.E R37, desc[UR6][R6.64+0x400] ;  /* 0x000400060625b981 */ /* 0x000564000c1e1900 */
[-C--:B------:R-:W-:Y:S02]  /*06f0*/  ISETP.GE.AND P3, PT, R13, R0.reuse, PT ;  /* 0x000000000d00720c */ /* 0x080fe40003f66270 */
[----:B------:R2:W5:Y:S01]  /*0700*/  @!P4 LDG.E R38, desc[UR6][R6.64+0x480] ;  /* 0x000480060626c981 */ /* 0x000562000c1e1900 */
[----:B------:R-:W-:Y:S01]  /*0710*/  ISETP.GE.AND P4, PT, R11, R0, PT ;  /* 0x000000000b00720c */ /* 0x000fe20003f86270 */
[----:B------:R-:W-:-:S02]  /*0720*/  IMAD.MOV.U32 R39, RZ, RZ, -0x1 ;  /* 0xffffffffff277424 */ /* 0x000fc400078e00ff */
[----:B------:R-:W-:Y:S02]  /*0730*/  IMAD.MOV.U32 R40, RZ, RZ, -0x1 ;  /* 0xffffffffff287424 */ /* 0x000fe400078e00ff */
[----:B------:R-:W-:Y:S02]  /*0740*/  IMAD.MOV.U32 R41, RZ, RZ, -0x1 ;  /* 0xffffffffff297424 */ /* 0x000fe400078e00ff */
[----:B------:R-:W-:Y:S01]  /*0750*/  IMAD.MOV.U32 R42, RZ, RZ, -0x1 ;  /* 0xffffffffff2a7424 */ /* 0x000fe200078e00ff */
[----:B------:R2:W5:Y:S01]  /*0760*/  @!P5 LDG.E R39, desc[UR6][R6.64+0x500] ;  /* 0x000500060627d981 */ /* 0x000562000c1e1900 */
[----:B------:R-:W-:Y:S02]  /*0770*/  IMAD.MOV.U32 R43, RZ, RZ, -0x1 ;  /* 0xffffffffff2b7424 */ /* 0x000fe400078e00ff */
[----:B------:R-:W-:Y:S01]  /*0780*/  IMAD.MOV.U32 R44, RZ, RZ, -0x1 ;  /* 0xffffffffff2c7424 */ /* 0x000fe200078e00ff */
[----:B------:R2:W5:Y:S01]  /*0790*/  @!P6 LDG.E R40, desc[UR6][R6.64+0x580] ;  /* 0x000580060628e981 */ /* 0x000562000c1e1900 */
[----:B------:R-:W-:-:S03]  /*07a0*/  IMAD.MOV.U32 R46, RZ, RZ, -0x1 ;  /* 0xffffffffff2e7424 */ /* 0x000fc600078e00ff */
[----:B------:R2:W5:Y:S04]  /*07b0*/  @!P0 LDG.E R41, desc[UR6][R6.64+0x600] ;  /* 0x0006000606298981 */ /* 0x000568000c1e1900 */
[----:B------:R2:W5:Y:S04]  /*07c0*/  @!P1 LDG.E R42, desc[UR6][R6.64+0x680] ;  /* 0x00068006062a9981 */ /* 0x000568000c1e1900 */
[----:B------:R2:W5:Y:S04]  /*07d0*/  @!P2 LDG.E R43, desc[UR6][R6.64+0x700] ;  /* 0x00070006062ba981 */ /* 0x000568000c1e1900 */
[----:B------:R2:W5:Y:S04]  /*07e0*/  @!P3 LDG.E R44, desc[UR6][R6.64+0x780] ;  /* 0x00078006062cb981 */ /* 0x000568000c1e1900 */
[----:B------:R2:W5:Y:S02]  /*07f0*/  @!P4 LDG.E R46, desc[UR6][R6.64+0x800] ;  /* 0x00080006062ec981 */ /* 0x000564000c1e1900 */
.L_x_242:
[----:B-12---:R-:W-:Y:S01]  /*0800*/  VIMNMX R7, PT, PT, R24, 0xe0, !PT ;  /* 0x000000e018077848 */ /* 0x006fe20007fe0100 */
[----:B------:R-:W1:Y:S01]  /*0810*/  LDCU UR4, c[0x0][0x3c8] ;  /* 0x00007900ff0477ac */ /* 0x000e620008000800 */
[----:B------:R-:W-:Y:S01]  /*0820*/  IMAD.SHL.U32 R0, R3, 0x20, RZ ;  /* 0x0000002003007824 */ /* 0x000fe200078e00ff */
[----:B------:R-:W-:Y:S01]  /*0830*/  BSSY.RECONVERGENT B0, `(.L_x_243) ;  /* 0x0000024000007945 */ /* 0x000fe20003800200 */
[--C-:B------:R-:W-:Y:S01]  /*0840*/  IADD3 R7, PT, PT, R7, 0x1f, -R24.reuse ;  /* 0x0000001f07077810 */ /* 0x100fe20007ffe818 */
[----:B------:R-:W-:Y:S02]  /*0850*/  UMOV UR5, 0xffffffff ;  /* 0xffffffff00057882 */ /* 0x000fe40000000000 */
[----:B------:R-:W-:Y:S02]  /*0860*/  LOP3.LUT R0, R0, 0x7c00, RZ, 0xc0, !PT ;  /* 0x00007c0000007812 */ /* 0x000fe400078ec0ff */
[C---:B------:R-:W-:Y:S02]  /*0870*/  ISETP.GE.U32.AND P0, PT, R7.reuse, 0x1e0, PT ;  /* 0x000001e00700780c */ /* 0x040fe40003f06070 */
[----:B0-----:R-:W-:Y:S01]  /*0880*/  LEA.HI R4, R7, 0x1, RZ, 0x1b ;  /* 0x0000000107047811 */ /* 0x001fe200078fd8ff */
[----:B------:R-:W-:-:S03]  /*0890*/  IMAD.MOV.U32 R7, RZ, RZ, R24 ;  /* 0x000000ffff077224 */ /* 0x000fc600078e0018 */
[----:B------:R-:W-:Y:S01]  /*08a0*/  LOP3.LUT P1, R10, R4, 0xf, RZ, 0xc0, !PT ;  /* 0x0000000f040a7812 */ /* 0x000fe2000782c0ff */
[----:B-1----:R-:W-:-:S06]  /*08b0*/  USHF.L.U32 UR4, UR5, UR4, URZ ;  /* 0x0000000405047299 */ /* 0x002fcc00080006ff */
[----:B------:R-:W-:Y:S06]  /*08c0*/  @!P0 BRA `(.L_x_244) ;  /* 0x0000000000688947 */ /* 0x000fec0003800000 */
[----:B------:R-:W-:Y:S01]  /*08d0*/  IMAD R8, R24, 0x4, R0 ;  /* 0x0000000418087824 */ /* 0x000fe200078e0200 */
[----:B------:R-:W-:Y:S01]  /*08e0*/  LOP3.LUT R6, R4, 0xffffff0, RZ, 0xc0, !PT ;  /* 0x0ffffff004067812 */ /* 0x000fe200078ec0ff */
[----:B------:R-:W-:-:S03]  /*08f0*/  IMAD.MOV.U32 R7, RZ, RZ, R24 ;  /* 0x000000ffff077224 */ /* 0x000fc600078e0018 */
[----:B------:R-:W-:Y:S01]  /*0900*/  IADD3 R8, PT, PT, R8, 0x400, R9 ;  /* 0x0000040008087810 */ /* 0x000fe20007ffe009 */
[----:B------:R-:W-:-:S07]  /*0910*/  IMAD.MOV R6, RZ, RZ, -R6 ;  /* 0x000000ffff067224 */ /* 0x000fce00078e0a06 */
.L_x_245:
[----:B------:R-:W-:Y:S01]  /*0920*/  VIADD R6, R6, 0x10 ;  /* 0x0000001006067836 */ /* 0x000fe20000000000 */
[----:B------:R-:W-:Y:S01]  /*0930*/  STS [R8+-0x400], RZ ;  /* 0xfffc00ff08007388 */ /* 0x000fe20000000800 */
[----:B------:R-:W-:-:S03]  /*0940*/  VIADD R7, R7, 0x200 ;  /* 0x0000020007077836 */ /* 0x000fc60000000000 */
[----:B------:R-:W-:Y:S01]  /*0950*/  ISETP.NE.AND P0, PT, R6, RZ, PT ;  /* 0x000000ff0600720c */ /* 0x000fe20003f05270 */
[----:B------:R-:W-:Y:S04]  /*0960*/  STS [R8+-0x380], RZ ;  /* 0xfffc80ff08007388 */ /* 0x000fe80000000800 */
[----:B------:R-:W-:Y:S04]  /*0970*/  STS [R8+-0x300], RZ ;  /* 0xfffd00ff08007388 */ /* 0x000fe80000000800 */
[----:B------:R-:W-:Y:S04]  /*0980*/  STS [R8+-0x280], RZ ;  /* 0xfffd80ff08007388 */ /* 0x000fe80000000800 */
[----:B------:R-:W-:Y:S04]  /*0990*/  STS [R8+-0x200], RZ ;  /* 0xfffe00ff08007388 */ /* 0x000fe80000000800 */
[----:B------:R-:W-:Y:S04]  /*09a0*/  STS [R8+-0x180], RZ ;  /* 0xfffe80ff08007388 */ /* 0x000fe80000000800 */
[----:B------:R-:W-:Y:S04]  /*09b0*/  STS [R8+-0x100], RZ ;  /* 0xffff00ff08007388 */ /* 0x000fe80000000800 */
[----:B------:R-:W-:Y:S04]  /*09c0*/  STS [R8+-0x80], RZ ;  /* 0xffff80ff08007388 */ /* 0x000fe80000000800 */
[----:B------:R-:W-:Y:S04]  /*09d0*/  STS [R8], RZ ;  /* 0x000000ff08007388 */ /* 0x000fe80000000800 */
[----:B------:R-:W-:Y:S04]  /*09e0*/  STS [R8+0x80], RZ ;  /* 0x000080ff08007388 */ /* 0x000fe80000000800 */
[----:B------:R-:W-:Y:S04]  /*09f0*/  STS [R8+0x100], RZ ;  /* 0x000100ff08007388 */ /* 0x000fe80000000800 */
[----:B------:R-:W-:Y:S04]  /*0a00*/  STS [R8+0x180], RZ ;  /* 0x000180ff08007388 */ /* 0x000fe80000000800 */
[----:B------:R-:W-:Y:S04]  /*0a10*/  STS [R8+0x200], RZ ;  /* 0x000200ff08007388 */ /* 0x000fe80000000800 */
[----:B------:R-:W-:Y:S04]  /*0a20*/  STS [R8+0x280], RZ ;  /* 0x000280ff08007388 */ /* 0x000fe80000000800 */
[----:B------:R-:W-:Y:S04]  /*0a30*/  STS [R8+0x300], RZ ;  /* 0x000300ff08007388 */ /* 0x000fe80000000800 */
[----:B------:R0:W-:Y:S02]  /*0a40*/  STS [R8+0x380], RZ ;  /* 0x000380ff08007388 */ /* 0x0001e40000000800 */
[----:B0-----:R-:W-:Y:S01]  /*0a50*/  VIADD R8, R8, 0x800 ;  /* 0x0000080008087836 */ /* 0x001fe20000000000 */
[----:B------:R-:W-:Y:S06]  /*0a60*/  @P0 BRA `(.L_x_245) ;  /* 0xfffffffc00ac0947 */ /* 0x000fec000383ffff */
.L_x_244:
[----:B------:R-:W-:Y:S05]  /*0a70*/  BSYNC.RECONVERGENT B0 ;  /* 0x0000000000007941 */ /* 0x000fea0003800200 */
.L_x_243:
[----:B------:R-:W-:Y:S01]  /*0a80*/  BSSY.RECONVERGENT B0, `(.L_x_246) ;  /* 0x0000025000007945 */ /* 0x000fe20003800200 */
[----:B------:R-:W-:-:S03]  /*0a90*/  IMAD.IADD R26, R9, 0x1, R0 ;  /* 0x00000001091a7824 */ /* 0x000fc600078e0200 */
[----:B------:R-:W-:Y:S05]  /*0aa0*/  @!P1 BRA `(.L_x_247) ;  /* 0x0000000000889947 */ /* 0x000fea0003800000 */
[----:B------:R-:W-:Y:S01]  /*0ab0*/  ISETP.GE.U32.AND P0, PT, R10, 0x8, PT ;  /* 0x000000080a00780c */ /* 0x000fe20003f06070 */
[----:B------:R-:W-:Y:S01]  /*0ac0*/  BSSY.RECONVERGENT B1, `(.L_x_248) ;  /* 0x000000d000017945 */ /* 0x000fe20003800200 */
[----:B------:R-:W-:-:S11]  /*0ad0*/  LOP3.LUT P1, R8, R4, 0x7, RZ, 0xc0, !PT ;  /* 0x0000000704087812 */ /* 0x000fd6000782c0ff */
[----:B------:R-:W-:Y:S05]  /*0ae0*/  @!P0 BRA `(.L_x_249) ;  /* 0x0000000000288947 */ /* 0x000fea0003800000 */
[C---:B------:R-:W-:Y:S02]  /*0af0*/  IMAD R6, R7.reuse, 0x4, R26 ;  /* 0x0000000407067824 */ /* 0x040fe400078e021a */
[----:B------:R-:W-:-:S03]  /*0b00*/  VIADD R7, R7, 0x100 ;  /* 0x0000010007077836 */ /* 0x000fc60000000000 */
[----:B------:R0:W-:Y:S04]  /*0b10*/  STS [R6], RZ ;  /* 0x000000ff06007388 */ /* 0x0001e80000000800 */
[----:B------:R0:W-:Y:S04]  /*0b20*/  STS [R6+0x80], RZ ;  /* 0x000080ff06007388 */ /* 0x0001e80000000800 */
[----:B------:R0:W-:Y:S04]  /*0b30*/  STS [R6+0x100], RZ ;  /* 0x000100ff06007388 */ /* 0x0001e80000000800 */
[----:B------:R0:W-:Y:S04]  /*0b40*/  STS [R6+0x180], RZ ;  /* 0x000180ff06007388 */ /* 0x0001e80000000800 */
[----:B------:R0:W-:Y:S04]  /*0b50*/  STS [R6+0x200], RZ ;  /* 0x000200ff06007388 */ /* 0x0001e80000000800 */
[----:B------:R0:W-:Y:S04]  /*0b60*/  STS [R6+0x280], RZ ;  /* 0x000280ff06007388 */ /* 0x0001e80000000800 */
[----:B------:R0:W-:Y:S04]  /*0b70*/  STS [R6+0x300], RZ ;  /* 0x000300ff06007388 */ /* 0x0001e80000000800 */
[----:B------:R0:W-:Y:S02]  /*0b80*/  STS [R6+0x380], RZ ;  /* 0x000380ff06007388 */ /* 0x0001e40000000800 */
.L_x_249:
[----:B------:R-:W-:Y:S05]  /*0b90*/  BSYNC.RECONVERGENT B1 ;  /* 0x0000000000017941 */ /* 0x000fea0003800200 */
.L_x_248:
[----:B------:R-:W-:Y:S05]  /*0ba0*/  @!P1 BRA `(.L_x_247) ;  /* 0x0000000000489947 */ /* 0x000fea0003800000 */
[----:B------:R-:W-:Y:S02]  /*0bb0*/  ISETP.GE.U32.AND P0, PT, R8, 0x4, PT ;  /* 0x000000040800780c */ /* 0x000fe40003f06070 */
[----:B------:R-:W-:-:S04]  /*0bc0*/  LOP3.LUT R4, R4, 0x3, RZ, 0xc0, !PT ;  /* 0x0000000304047812 */ /* 0x000fc800078ec0ff */
[----:B------:R-:W-:-:S07]  /*0bd0*/  ISETP.NE.AND P1, PT, R4, RZ, PT ;  /* 0x000000ff0400720c */ /* 0x000fce0003f25270 */
[C---:B0-----:R-:W-:Y:S02]  /*0be0*/  @P0 IMAD R6, R7.reuse, 0x4, R26 ;  /* 0x0000000407060824 */ /* 0x041fe400078e021a */
[----:B------:R-:W-:-:S03]  /*0bf0*/  @P0 VIADD R7, R7, 0x80 ;  /* 0x0000008007070836 */ /* 0x000fc60000000000 */
[----:B------:R1:W-:Y:S04]  /*0c00*/  @P0 STS [R6], RZ ;  /* 0x000000ff06000388 */ /* 0x0003e80000000800 */
[----:B------:R1:W-:Y:S04]  /*0c10*/  @P0 STS [R6+0x80], RZ ;  /* 0x000080ff06000388 */ /* 0x0003e80000000800 */
[----:B------:R1:W-:Y:S04]  /*0c20*/  @P0 STS [R6+0x100], RZ ;  /* 0x000100ff06000388 */ /* 0x0003e80000000800 */
[----:B------:R1:W-:Y:S01]  /*0c30*/  @P0 STS [R6+0x180], RZ ;  /* 0x000180ff06000388 */ /* 0x0003e20000000800 */
[----:B------:R-:W-:Y:S05]  /*0c40*/  @!P1 BRA `(.L_x_247) ;  /* 0x0000000000209947 */ /* 0x000fea0003800000 */
[----:B------:R-:W-:Y:S02]  /*0c50*/  IMAD R0, R7, 0x4, R0 ;  /* 0x0000000407007824 */ /* 0x000fe400078e0200 */
[----:B------:R-:W-:Y:S02]  /*0c60*/  IMAD.MOV R4, RZ, RZ, -R4 ;  /* 0x000000ffff047224 */ /* 0x000fe400078e0a04 */
[----:B------:R-:W-:-:S07]  /*0c70*/  IMAD.IADD R0, R9, 0x1, R0 ;  /* 0x0000000109007824 */ /* 0x000fce00078e0200 */
.L_x_250:
[----:B------:R-:W-:Y:S01]  /*0c80*/  VIADD R4, R4, 0x1 ;  /* 0x0000000104047836 */ /* 0x000fe20000000000 */
[----:B------:R0:W-:Y:S04]  /*0c90*/  STS [R0], RZ ;  /* 0x000000ff00007388 */ /* 0x0001e80000000800 */
[----:B------:R-:W-:Y:S01]  /*0ca0*/  ISETP.NE.AND P0, PT, R4, RZ, PT ;  /* 0x000000ff0400720c */ /* 0x000fe20003f05270 */
[----:B0-----:R-:W-:-:S12]  /*0cb0*/  VIADD R0, R0, 0x80 ;  /* 0x0000008000007836 */ /* 0x001fd80000000000 */
[----:B------:R-:W-:Y:S05]  /*0cc0*/  @P0 BRA `(.L_x_250) ;  /* 0xfffffffc00ec0947 */ /* 0x000fea000383ffff */
.L_x_247:
[----:B------:R-:W-:Y:S05]  /*0cd0*/  BSYNC.RECONVERGENT B0 ;  /* 0x0000000000007941 */ /* 0x000fea0003800200 */
.L_x_246:
[----:B-----5:R-:W-:Y:S01]  /*0ce0*/  ISETP.GE.AND P1, PT, R30, RZ, PT ;  /* 0x000000ff1e00720c */ /* 0x020fe20003f26270 */
[----:B------:R-:W2:Y:S01]  /*0cf0*/  LDCU UR5, c[0x0][0x3c4] ;  /* 0x00007880ff0577ac */ /* 0x000ea20008000800 */
[----:B------:R-:W-:Y:S01]  /*0d00*/  ISETP.GE.AND P0, PT, R28, RZ, PT ;  /* 0x000000ff1c00720c */ /* 0x000fe20003f06270 */
[----:B------:R-:W-:Y:S01]  /*0d10*/  BSSY.RECONVERGENT B0, `(.L_x_251) ;  /* 0x00000c3000007945 */ /* 0x000fe20003800200 */
[----:B------:R-:W-:Y:S02]  /*0d20*/  SEL R7, RZ, 0x7fffffff, !P1 ;  /* 0x7fffffffff077807 */ /* 0x000fe40004800000 */
[----:B------:R-:W-:Y:S02]  /*0d30*/  SEL R29, RZ, 0x7fffffff, !P0 ;  /* 0x7fffffffff1d7807 */ /* 0x000fe40004000000 */
[----:B------:R-:W-:Y:S02]  /*0d40*/  LOP3.LUT R22, R7, R30, RZ, 0x3c, !PT ;  /* 0x0000001e07167212 */ /* 0x000fe400078e3cff */
[----:B------:R-:W-:-:S02]  /*0d50*/  LOP3.LUT R29, R29, R28, RZ, 0x3c, !PT ;  /* 0x0000001c1d1d7212 */ /* 0x000fc400078e3cff */
[C---:B------:R-:W-:Y:S02]  /*0d60*/  ISETP.NE.AND P1, PT, R22.reuse, 0x7fffffff, PT ;  /* 0x7fffffff1600780c */ /* 0x040fe40003f25270 */
[C---:B------:R-:W-:Y:S02]  /*0d70*/  ISETP.NE.AND P0, PT, R29.reuse, 0x7fffffff, PT ;  /* 0x7fffffff1d00780c */ /* 0x040fe40003f05270 */
[----:B------:R-:W-:Y:S02]  /*0d80*/  SEL R4, R22, 0x80000000, P1 ;  /* 0x8000000016047807 */ /* 0x000fe40000800000 */
[----:B------:R-:W-:Y:S02]  /*0d90*/  SEL R0, R29, 0x80000000, P0 ;  /* 0x800000001d007807 */ /* 0x000fe40000000000 */
[----:B--2---:R-:W-:Y:S02]  /*0da0*/  SHF.R.U32.HI R4, RZ, UR5, R4 ;  /* 0x00000005ff047c19 */ /* 0x004fe40008011604 */
[----:B------:R-:W-:-:S02]  /*0db0*/  ISETP.GE.AND P0, PT, R31, RZ, PT ;  /* 0x000000ff1f00720c */ /* 0x000fc40003f06270 */
[----:B------:R-:W-:Y:S02]  /*0dc0*/  SHF.R.U32.HI R0, RZ, UR5, R0 ;  /* 0x00000005ff007c19 */ /* 0x000fe40008011600 */
[----:B------:R-:W-:Y:S02]  /*0dd0*/  LOP3.LUT R7, R4, UR4, RZ, 0x30, !PT ;  /* 0x0000000404077c12 */ /* 0x000fe4000f8e30ff */
[----:B------:R-:W-:Y:S02]  /*0de0*/  ISETP.GE.AND P1, PT, R32, RZ, PT ;  /* 0x000000ff2000720c */ /* 0x000fe40003f26270 */
[----:B------:R-:W-:Y:S01]  /*0df0*/  ISETP.GE.AND P3, PT, R34, RZ, PT ;  /* 0x000000ff2200720c */ /* 0x000fe20003f66270 */
[----:B------:R-:W-:Y:S01]  /*0e00*/  IMAD R7, R7, 0x4, R26 ;  /* 0x0000000407077824 */ /* 0x000fe200078e021a */
[----:B------:R-:W-:Y:S02]  /*0e10*/  SEL R4, RZ, 0x7fffffff, !P0 ;  /* 0x7fffffffff047807 */ /* 0x000fe40004000000 */
[----:B------:R-:W-:-:S02]  /*0e20*/  LOP3.LUT R49, R0, UR4, RZ, 0x30, !PT ;  /* 0x0000000400317c12 */ /* 0x000fc4000f8e30ff */
[----:B------:R-:W-:Y:S02]  /*0e30*/  ISETP.GE.AND P2, PT, R33, RZ, PT ;  /* 0x000000ff2100720c */ /* 0x000fe40003f46270 */
[----:B------:R-:W-:Y:S01]  /*0e40*/  SEL R11, RZ, 0x7fffffff, !P1 ;  /* 0x7fffffffff0b7807 */ /* 0x000fe20004800000 */
[----:B------:R-:W-:Y:S01]  /*0e50*/  IMAD R0, R49, 0x4, R26 ;  /* 0x0000000431007824 */ /* 0x000fe200078e021a */
[----:B------:R-:W-:Y:S01]  /*0e60*/  SEL R13, RZ, 0x7fffffff, !P3 ;  /* 0x7fffffffff0d7807 */ /* 0x000fe20005800000 */
[----:B------:R-:W-:Y:S01]  /*0e70*/  NOP ;  /* 0x0000000000007918 */ /* 0x000fe20000000000 */
[----:B------:R-:W-:Y:S02]  /*0e80*/  LOP3.LUT R23, R4, R31, RZ, 0x3c, !PT ;  /* 0x0000001f04177212 */ /* 0x000fe400078e3cff */
[----:B------:R2:W-:Y:S01]  /*0e90*/  ATOMS.POPC.INC.32 RZ, [R0+URZ] ;  /* 0x0000000000ff7f8c */ /* 0x0005e2000d8000ff */
[----:B01----:R-:W-:Y:S02]  /*0ea0*/  SEL R6, RZ, 0x7fffffff, !P2 ;  /* 0x7fffffffff067807 */ /* 0x003fe40005000000 */
[----:B------:R-:W-:Y:S01]  /*0eb0*/  ISETP.GE.AND P4, PT, R35, RZ, PT ;  /* 0x000000ff2300720c */ /* 0x000fe20003f86270 */
[----:B------:R0:W-:Y:S01]  /*0ec0*/  ATOMS.POPC.INC.32 RZ, [R7+URZ] ;  /* 0x0000000007ff7f8c */ /* 0x0001e2000d8000ff */
[----:B------:R-:W-:-:S02]  /*0ed0*/  LOP3.LUT R16, R11, R32, RZ, 0x3c, !PT ;  /* 0x000000200b107212 */ /* 0x000fc400078e3cff */
[----:B------:R-:W-:Y:S02]  /*0ee0*/  LOP3.LUT R18, R13, R34, RZ, 0x3c, !PT ;  /* 0x000000220d127212 */ /* 0x000fe400078e3cff */
[----:B------:R-:W-:Y:S02]  /*0ef0*/  ISETP.NE.AND P0, PT, R23, 0x7fffffff, PT ;  /* 0x7fffffff1700780c */ /* 0x000fe40003f05270 */
[----:B------:R-:W-:Y:S02]  /*0f00*/  LOP3.LUT R25, R6, R33, RZ, 0x3c, !PT ;  /* 0x0000002106197212 */ /* 0x000fe400078e3cff */
[----:B------:R-:W-:Y:S02]  /*0f10*/  SEL R8, RZ, 0x7fffffff, !P4 ;  /* 0x7fffffffff087807 */ /* 0x000fe40006000000 */
[----:B------:R-:W-:Y:S02]  /*0f20*/  ISETP.NE.AND P1, PT, R16, 0x7fffffff, PT ;  /* 0x7fffffff1000780c */ /* 0x000fe40003f25270 */
[----:B------:R-:W-:-:S02]  /*0f30*/  ISETP.NE.AND P3, PT, R18, 0x7fffffff, PT ;  /* 0x7fffffff1200780c */ /* 0x000fc40003f65270 */
[----:B--2---:R-:W-:Y:S02]  /*0f40*/  SEL R0, R23, 0x80000000, P0 ;  /* 0x8000000017007807 */ /* 0x004fe40000000000 */
[----:B------:R-:W-:Y:S02]  /*0f50*/  ISETP.NE.AND P2, PT, R25, 0x7fffffff, PT ;  /* 0x7fffffff1900780c */ /* 0x000fe40003f45270 */
[----:B------:R-:W-:Y:S02]  /*0f60*/  LOP3.LUT R27, R8, R35, RZ, 0x3c, !PT ;  /* 0x00000023081b7212 */ /* 0x000fe400078e3cff */
[----:B------:R-:W-:Y:S02]  /*0f70*/  SEL R4, R16, 0x80000000, P1 ;  /* 0x8000000010047807 */ /* 0x000fe40000800000 */
[----:B0-----:R-:W-:Y:S02]  /*0f80*/  SEL R7, R18, 0x80000000, P3 ;  /* 0x8000000012077807 */ /* 0x001fe40001800000 */
[----:B------:R-:W-:-:S02]  /*0f90*/  SHF.R.U32.HI R0, RZ, UR5, R0 ;  /* 0x00000005ff007c19 */ /* 0x000fc40008011600 */
[----:B------:R-:W-:Y:S02]  /*0fa0*/  SEL R6, R25, 0x80000000, P2 ;  /* 0x8000000019067807 */ /* 0x000fe40001000000 */
[----:B------:R-:W-:Y:S02]  /*0fb0*/  ISETP.NE.AND P4, PT, R27, 0x7fffffff, PT ;  /* 0x7fffffff1b00780c */ /* 0x000fe40003f85270 */
[----:B------:R-:W-:Y:S02]  /*0fc0*/  SHF.R.U32.HI R4, RZ, UR5, R4 ;  /* 0x00000005ff047c19 */ /* 0x000fe40008011604 */
[----:B------:R-:W-:Y:S02]  /*0fd0*/  SHF.R.U32.HI R8, RZ, UR5, R7 ;  /* 0x00000005ff087c19 */ /* 0x000fe40008011607 */
[----:B------:R-:W-:Y:S02]  /*0fe0*/  LOP3.LUT R7, R0, UR4, RZ, 0x30, !PT ;  /* 0x0000000400077c12 */ /* 0x000fe4000f8e30ff */
[----:B------:R-:W-:-:S02]  /*0ff0*/  SHF.R.U32.HI R6, RZ, UR5, R6 ;  /* 0x00000005ff067c19 */ /* 0x000fc40008011606 */
[----:B------:R-:W-:Y:S01]  /*1000*/  SEL R10, R27, 0x80000000, P4 ;  /* 0x800000001b0a7807 */ /* 0x000fe20002000000 */
[----:B------:R-:W-:Y:S01]  /*1010*/  IMAD R7, R7, 0x4, R26 ;  /* 0x0000000407077824 */ /* 0x000fe200078e021a */
[----:B------:R-:W-:Y:S02]  /*1020*/  LOP3.LUT R11, R4, UR4, RZ, 0x30, !PT ;  /* 0x00000004040b7c12 */ /* 0x000fe4000f8e30ff */
[----:B------:R-:W-:Y:S02]  /*1030*/  LOP3.LUT R13, R6, UR4, RZ, 0x30, !PT ;  /* 0x00000004060d7c12 */ /* 0x000fe4000f8e30ff */
[----:B------:R-:W-:Y:S01]  /*1040*/  SHF.R.U32.HI R10, RZ, UR5, R10 ;  /* 0x00000005ff0a7c19 */ /* 0x000fe2000801160a */
[--C-:B------:R-:W-:Y:S01]  /*1050*/  IMAD R11, R11, 0x4, R26.reuse ;  /* 0x000000040b0b7824 */ /* 0x100fe200078e021a */
[----:B------:R-:W-:Y:S01]  /*1060*/  ISETP.GE.AND P0, PT, R36, RZ, PT ;  /* 0x000000ff2400720c */ /* 0x000fe20003f06270 */
[----:B------:R-:W-:Y:S01]  /*1070*/  IMAD R13, R13, 0x4, R26 ;  /* 0x000000040d0d7824 */ /* 0x000fe200078e021a */
[----:B------:R-:W-:Y:S01]  /*1080*/  ISETP.GE.AND P1, PT, R37, RZ, PT ;  /* 0x000000ff2500720c */ /* 0x000fe20003f26270 */
[----:B------:R0:W-:Y:S01]  /*1090*/  ATOMS.POPC.INC.32 RZ, [R7+URZ] ;  /* 0x0000000007ff7f8c */ /* 0x0001e2000d8000ff */
[----:B------:R-:W-:-:S02]  /*10a0*/  ISETP.GE.AND P2, PT, R38, RZ, PT ;  /* 0x000000ff2600720c */ /* 0x000fc40003f46270 */
[----:B------:R-:W-:Y:S01]  /*10b0*/  ISETP.GE.AND P3, PT, R39, RZ, PT ;  /* 0x000000ff2700720c */ /* 0x000fe20003f66270 */
[----:B------:R1:W-:Y:S01]  /*10c0*/  ATOMS.POPC.INC.32 RZ, [R11+URZ] ;  /* 0x000000000bff7f8c */ /* 0x0003e2000d8000ff */
[----:B------:R-:W-:Y:S02]  /*10d0*/  LOP3.LUT R15, R8, UR4, RZ, 0x30, !PT ;  /* 0x00000004080f7c12 */ /* 0x000fe4000f8e30ff */
[----:B------:R-:W-:Y:S01]  /*10e0*/  LOP3.LUT R17, R10, UR4, RZ, 0x30, !PT ;  /* 0x000000040a117c12 */ /* 0x000fe2000f8e30ff */
[----:B------:R2:W-:Y:S01]  /*10f0*/  ATOMS.POPC.INC.32 RZ, [R13+URZ] ;  /* 0x000000000dff7f8c */ /* 0x0005e2000d8000ff */
[----:B0-----:R-:W-:Y:S01]  /*1100*/  SEL R7, RZ, 0x7fffffff, !P0 ;  /* 0x7fffffffff077807 */ /* 0x001fe20004000000 */
[--C-:B------:R-:W-:Y:S01]  /*1110*/  IMAD R15, R15, 0x4, R26.reuse ;  /* 0x000000040f0f7824 */ /* 0x100fe200078e021a */
[----:B------:R-:W-:Y:S01]  /*1120*/  ISETP.GE.AND P4, PT, R40, RZ, PT ;  /* 0x000000ff2800720c */ /* 0x000fe20003f86270 */
[----:B------:R-:W-:Y:S01]  /*1130*/  IMAD R0, R17, 0x4, R26 ;  /* 0x0000000411007824 */ /* 0x000fe200078e021a */
[----:B------:R-:W-:-:S02]  /*1140*/  SEL R4, RZ, 0x7fffffff, !P1 ;  /* 0x7fffffffff047807 */ /* 0x000fc40004800000 */
[----:B-1----:R-:W-:Y:S01]  /*1150*/  SEL R11, RZ, 0x7fffffff, !P2 ;  /* 0x7fffffffff0b7807 */ /* 0x002fe20005000000 */
[----:B------:R-:W-:Y:S01]  /*1160*/  ATOMS.POPC.INC.32 RZ, [R15+URZ] ;  /* 0x000000000fff7f8c */ /* 0x000fe2000d8000ff */
[----:B------:R-:W-:Y:S02]  /*1170*/  SEL R6, RZ, 0x7fffffff, !P3 ;  /* 0x7fffffffff067807 */ /* 0x000fe40005800000 */
[----:B------:R-:W-:Y:S01]  /*1180*/  LOP3.LUT R10, R7, R36, RZ, 0x3c, !PT ;  /* 0x00000024070a7212 */ /* 0x000fe200078e3cff */
[----:B------:R0:W-:Y:S01]  /*1190*/  ATOMS.POPC.INC.32 RZ, [R0+URZ] ;  /* 0x0000000000ff7f8c */ /* 0x0001e2000d8000ff */
[----:B--2---:R-:W-:Y:S02]  /*11a0*/  SEL R13, RZ, 0x7fffffff, !P4 ;  /* 0x7fffffffff0d7807 */ /* 0x004fe40006000000 */
[----:B------:R-:W-:Y:S02]  /*11b0*/  LOP3.LUT R17, R4, R37, RZ, 0x3c, !PT ;  /* 0x0000002504117212 */ /* 0x000fe400078e3cff */
[----:B------:R-:W-:-:S02]  /*11c0*/  LOP3.LUT R12, R11, R38, RZ, 0x3c, !PT ;  /* 0x000000260b0c7212 */ /* 0x000fc400078e3cff */
[----:B------:R-:W-:Y:S02]  /*11d0*/  LOP3.LUT R19, R6, R39, RZ, 0x3c, !PT ;  /* 0x0000002706137212 */ /* 0x000fe400078e3cff */
[----:B------:R-:W-:Y:S02]  /*11e0*/  ISETP.NE.AND P0, PT, R10, 0x7fffffff, PT ;  /* 0x7fffffff0a00780c */ /* 0x000fe40003f05270 */
[----:B------:R-:W-:Y:S02]  /*11f0*/  LOP3.LUT R14, R13, R40, RZ, 0x3c, !PT ;  /* 0x000000280d0e7212 */ /* 0x000fe400078e3cff */
[----:B------:R-:W-:Y:S02]  /*1200*/  ISETP.NE.AND P1, PT, R17, 0x7fffffff, PT ;  /* 0x7fffffff1100780c */ /* 0x000fe40003f25270 */
[----:B------:R-:W-:Y:S02]  /*1210*/  ISETP.NE.AND P2, PT, R12, 0x7fffffff, PT ;  /* 0x7fffffff0c00780c */ /* 0x000fe40003f45270 */
[----:B------:R-:W-:-:S02]  /*1220*/  ISETP.NE.AND P3, PT, R19, 0x7fffffff, PT ;  /* 0x7fffffff1300780c */ /* 0x000fc40003f65270 */
[----:B0-----:R-:W-:Y:S02]  /*1230*/  SEL R0, R10, 0x80000000, P0 ;  /* 0x800000000a007807 */ /* 0x001fe40000000000 */
[----:B------:R-:W-:Y:S02]  /*1240*/  ISETP.NE.AND P4, PT, R14, 0x7fffffff, PT ;  /* 0x7fffffff0e00780c */ /* 0x000fe40003f85270 */
[----:B------:R-:W-:Y:S02]  /*1250*/  SEL R4, R17, 0x80000000, P1 ;  /* 0x8000000011047807 */ /* 0x000fe40000800000 */
[----:B------:R-:W-:Y:S02]  /*1260*/  SEL R6, R12, 0x80000000, P2 ;  /* 0x800000000c067807 */ /* 0x000fe40001000000 */
[----:B------:R-:W-:Y:S02]  /*1270*/  SEL R7, R19, 0x80000000, P3 ;  /* 0x8000000013077807 */ /* 0x000fe40001800000 */
[----:B------:R-:W-:-:S02]  /*1280*/  SHF.R.U32.HI R0, RZ, UR5, R0 ;  /* 0x00000005ff007c19 */ /* 0x000fc40008011600 */
[----:B------:R-:W-:Y:S02]  /*1290*/  SEL R11, R14, 0x80000000, P4 ;  /* 0x800000000e0b7807 */ /* 0x000fe40002000000 */
[----:B------:R-:W-:Y:S02]  /*12a0*/  SHF.R.U32.HI R4, RZ, UR5, R4 ;  /* 0x00000005ff047c19 */ /* 0x000fe40008011604 */
[----:B------:R-:W-:Y:S02]  /*12b0*/  SHF.R.U32.HI R6, RZ, UR5, R6 ;  /* 0x00000005ff067c19 */ /* 0x000fe40008011606 */
[----:B------:R-:W-:Y:S02]  /*12c0*/  SHF.R.U32.HI R8, RZ, UR5, R7 ;  /* 0x00000005ff087c19 */ /* 0x000fe40008011607 */
[----:B------:R-:W-:Y:S02]  /*12d0*/  LOP3.LUT R7, R0, UR4, RZ, 0x30, !PT ;  /* 0x0000000400077c12 */ /* 0x000fe4000f8e30ff */
[----:B------:R-:W-:-:S02]  /*12e0*/  SHF.R.U32.HI R0, RZ, UR5, R11 ;  /* 0x00000005ff007c19 */ /* 0x000fc4000801160b */
[----:B------:R-:W-:Y:S01]  /*12f0*/  LOP3.LUT R11, R4, UR4, RZ, 0x30, !PT ;  /* 0x00000004040b7c12 */ /* 0x000fe2000f8e30ff */
[--C-:B------:R-:W-:Y:S01]  /*1300*/  IMAD R7, R7, 0x4, R26.reuse ;  /* 0x0000000407077824 */ /* 0x100fe200078e021a */
[----:B------:R-:W-:Y:S02]  /*1310*/  LOP3.LUT R13, R6, UR4, RZ, 0x30, !PT ;  /* 0x00000004060d7c12 */ /* 0x000fe4000f8e30ff */
[----:B------:R-:W-:Y:S01]  /*1320*/  LOP3.LUT R15, R8, UR4, RZ, 0x30, !PT ;  /* 0x00000004080f7c12 */ /* 0x000fe2000f8e30ff */
[--C-:B------:R-:W-:Y:S01]  /*1330*/  IMAD R11, R11, 0x4, R26.reuse ;  /* 0x000000040b0b7824 */ /* 0x100fe200078e021a */
[----:B------:R-:W-:Y:S01]  /*1340*/  ISETP.GE.AND P0, PT, R41, RZ, PT ;  /* 0x000000ff2900720c */ /* 0x000fe20003f06270 */
[--C-:B------:R-:W-:Y:S01]  /*1350*/  IMAD R13, R13, 0x4, R26.reuse ;  /* 0x000000040d0d7824 */ /* 0x100fe200078e021a */
[----:B------:R-:W-:Y:S01]  /*1360*/  ISETP.GE.AND P1, PT, R43, RZ, PT ;  /* 0x000000ff2b00720c */ /* 0x000fe20003f26270 */
[----:B------:R-:W-:Y:S01]  /*1370*/  IMAD R15, R15, 0x4, R26 ;  /* 0x000000040f0f7824 */ /* 0x000fe200078e021a */
[----:B------:R-:W-:Y:S01]  /*1380*/  ISETP.GE.AND P3, PT, R42, RZ, PT ;  /* 0x000000ff2a00720c */ /* 0x000fe20003f66270 */
[----:B------:R0:W-:Y:S01]  /*1390*/  ATOMS.POPC.INC.32 RZ, [R7+URZ] ;  /* 0x0000000007ff7f8c */ /* 0x0001e2000d8000ff */
[----:B------:R-:W-:-:S02]  /*13a0*/  ISETP.GE.AND P2, PT, R44, RZ, PT ;  /* 0x000000ff2c00720c */ /* 0x000fc40003f46270 */
[----:B------:R-:W-:Y:S01]  /*13b0*/  SEL R4, RZ, 0x7fffffff, !P0 ;  /* 0x7fffffffff047807 */ /* 0x000fe20004000000 */
[----:B------:R1:W-:Y:S01]  /*13c0*/  ATOMS.POPC.INC.32 RZ, [R11+URZ] ;  /* 0x000000000bff7f8c */ /* 0x0003e2000d8000ff */
[----:B------:R-:W-:Y:S02]  /*13d0*/  LOP3.LUT R21, R0, UR4, RZ, 0x30, !PT ;  /* 0x0000000400157c12 */ /* 0x000fe4000f8e30ff */
[----:B------:R-:W-:Y:S01]  /*13e0*/  ISETP.GE.AND P4, PT, R46, RZ, PT ;  /* 0x000000ff2e00720c */ /* 0x000fe20003f86270 */
[----:B------:R2:W-:Y:S01]  /*13f0*/  ATOMS.POPC.INC.32 RZ, [R13+URZ] ;  /* 0x000000000dff7f8c */ /* 0x0005e2000d8000ff */
[----:B------:R-:W-:Y:S01]  /*1400*/  SEL R6, RZ, 0x7fffffff, !P1 ;  /* 0x7fffffffff067807 */ /* 0x000fe20004800000 */
[----:B------:R-:W-:Y:S01]  /*1410*/  IMAD R0, R21, 0x4, R26 ;  /* 0x0000000415007824 */ /* 0x000fe200078e021a */
[----:B0-----:R-:W-:Y:S01]  /*1420*/  SEL R7, RZ, 0x7fffffff, !P3 ;  /* 0x7fffffffff077807 */ /* 0x001fe20005800000 */
[----:B------:R0:W-:Y:S01]  /*1430*/  ATOMS.POPC.INC.32 RZ, [R15+URZ] ;  /* 0x000000000fff7f8c */ /* 0x0001e2000d8000ff */
[----:B-1----:R-:W-:Y:S01]  /*1440*/  LOP3.LUT R11, R4, R41, RZ, 0x3c, !PT ;  /* 0x00000029040b7212 */ /* 0x002fe200078e3cff */
[----:B------:R-:W1:Y:S01]  /*1450*/  LDC.64 R20, c[0x0][0x380] ;  /* 0x0000e000ff147b82 */ /* 0x000e620000000a00 */
[----:B------:R-:W-:Y:S01]  /*1460*/  LOP3.LUT R6, R6, R43, RZ, 0x3c, !PT ;  /* 0x0000002b06067212 */ /* 0x000fe200078e3cff */
[----:B------:R3:W-:Y:S01]  /*1470*/  ATOMS.POPC.INC.32 RZ, [R0+URZ] ;  /* 0x0000000000ff7f8c */ /* 0x0007e2000d8000ff */
[----:B--2---:R-:W-:-:S02]  /*1480*/  SEL R13, RZ, 0x7fffffff, !P2 ;  /* 0x7fffffffff0d7807 */ /* 0x004fc40005000000 */
[----:B------:R-:W-:Y:S02]  /*1490*/  LOP3.LUT R4, R7, R42, RZ, 0x3c, !PT ;  /* 0x0000002a07047212 */ /* 0x000fe400078e3cff */
[----:B0-----:R-:W-:Y:S02]  /*14a0*/  SEL R15, RZ, 0x7fffffff, !P4 ;  /* 0x7fffffffff0f7807 */ /* 0x001fe40006000000 */
[----:B------:R-:W-:Y:S02]  /*14b0*/  LOP3.LUT R8, R13, R44, RZ, 0x3c, !PT ;  /* 0x0000002c0d087212 */ /* 0x000fe400078e3cff */
[----:B------:R-:W-:Y:S02]  /*14c0*/  ISETP.NE.AND P5, PT, R11, 0x7fffffff, PT ;  /* 0x7fffffff0b00780c */ /* 0x000fe40003fa5270 */
[----:B------:R-:W-:Y:S02]  /*14d0*/  LOP3.LUT R13, R15, R46, RZ, 0x3c, !PT ;  /* 0x0000002e0f0d7212 */ /* 0x000fe400078e3cff */
[----:B------:R-:W-:-:S02]  /*14e0*/  ISETP.NE.AND P4, PT, R6, 0x7fffffff, PT ;  /* 0x7fffffff0600780c */ /* 0x000fc40003f85270 */
[----:B------:R-:W-:Y:S02]  /*14f0*/  ISETP.NE.AND P3, PT, R4, 0x7fffffff, PT ;  /* 0x7fffffff0400780c */ /* 0x000fe40003f65270 */
[----:B------:R-:W-:Y:S02]  /*1500*/  ISETP.NE.AND P0, PT, R8, 0x7fffffff, PT ;  /* 0x7fffffff0800780c */ /* 0x000fe40003f05270 */
[----:B---3--:R-:W-:Y:S02]  /*1510*/  SEL R0, R11, 0x80000000, P5 ;  /* 0x800000000b007807 */ /* 0x008fe40002800000 */
[----:B------:R-:W-:Y:S02]  /*1520*/  ISETP.NE.AND P5, PT, R13, 0x7fffffff, PT ;  /* 0x7fffffff0d00780c */ /* 0x000fe40003fa5270 */
[----:B------:R-:W-:Y:S02]  /*1530*/  SEL R7, R6, 0x80000000, P4 ;  /* 0x8000000006077807 */ /* 0x000fe40002000000 */
[----:B------:R-:W-:-:S02]  /*1540*/  SEL R6, R4, 0x80000000, P3 ;  /* 0x8000000004067807 */ /* 0x000fc40001800000 */
[----:B------:R-:W-:Y:S02]  /*1550*/  SEL R15, R8, 0x80000000, P0 ;  /* 0x80000000080f7807 */ /* 0x000fe40000000000 */
[----:B------:R-:W-:Y:S02]  /*1560*/  SEL R51, R13, 0x80000000, P5 ;  /* 0x800000000d337807 */ /* 0x000fe40002800000 */
[----:B------:R-:W-:Y:S02]  /*1570*/  SHF.R.U32.HI R0, RZ, UR5, R0 ;  /* 0x00000005ff007c19 */ /* 0x000fe40008011600 */
[----:B------:R-:W-:Y:S02]  /*1580*/  SHF.R.U32.HI R6, RZ, UR5, R6 ;  /* 0x00000005ff067c19 */ /* 0x000fe40008011606 */
[----:B------:R-:W-:Y:S02]  /*1590*/  SHF.R.U32.HI R8, RZ, UR5, R7 ;  /* 0x00000005ff087c19 */ /* 0x000fe40008011607 */
[----:B------:R-:W-:-:S02]  /*15a0*/  SHF.R.U32.HI R50, RZ, UR5, R15 ;  /* 0x00000005ff327c19 */ /* 0x000fc4000801160f */
[----:B------:R-:W-:Y:S02]  /*15b0*/  SHF.R.U32.HI R54, RZ, UR5, R51 ;  /* 0x00000005ff367c19 */ /* 0x000fe40008011633 */
[----:B------:R-:W-:Y:S01]  /*15c0*/  LOP3.LUT R7, R0, UR4, RZ, 0x30, !PT ;  /* 0x0000000400077c12 */ /* 0x000fe2000f8e30ff */
[----:B------:R-:W-:Y:S01]  /*15d0*/  IMAD.MOV.U32 R0, RZ, RZ, RZ ;  /* 0x000000ffff007224 */ /* 0x000fe200078e00ff */
[----:B------:R-:W-:Y:S02]  /*15e0*/  LOP3.LUT R15, R6, UR4, RZ, 0x30, !PT ;  /* 0x00000004060f7c12 */ /* 0x000fe4000f8e30ff */
[----:B------:R-:W-:Y:S01]  /*15f0*/  LOP3.LUT R51, R8, UR4, RZ, 0x30, !PT ;  /* 0x0000000408337c12 */ /* 0x000fe2000f8e30ff */
[--C-:B------:R-:W-:Y:S01]  /*1600*/  IMAD R7, R7, 0x4, R26.reuse ;  /* 0x0000000407077824 */ /* 0x100fe200078e021a */
[----:B------:R-:W-:Y:S01]  /*1610*/  ISETP.GT.U32.AND P6, PT, R3, 0xff, PT ;  /* 0x000000ff0300780c */ /* 0x000fe20003fc4070 */
[--C-:B------:R-:W-:Y:S01]  /*1620*/  IMAD R15, R15, 0x4, R26.reuse ;  /* 0x000000040f0f7824 */ /* 0x100fe200078e021a */
[----:B------:R-:W-:Y:S01]  /*1630*/  LOP3.LUT R53, R50, UR4, RZ, 0x30, !PT ;  /* 0x0000000432357c12 */ /* 0x000fe2000f8e30ff */
[--C-:B------:R-:W-:Y:S01]  /*1640*/  IMAD R51, R51, 0x4, R26.reuse ;  /* 0x0000000433337824 */ /* 0x100fe200078e021a */
[----:B------:R-:W-:Y:S01]  /*1650*/  LOP3.LUT R55, R54, UR4, RZ, 0x30, !PT ;  /* 0x0000000436377c12 */ /* 0x000fe2000f8e30ff */
[----:B------:R0:W-:Y:S01]  /*1660*/  ATOMS.POPC.INC.32 RZ, [R7+URZ] ;  /* 0x0000000007ff7f8c */ /* 0x0001e2000d8000ff */
[----:B------:R-:W-:Y:S01]  /*1670*/  P2R R52, PR, RZ, 0x40 ;  /* 0x00000040ff347803 */ /* 0x000fe20000000000 */
[----:B------:R-:W-:-:S02]  /*1680*/  IMAD R53, R53, 0x4, R26 ;  /* 0x0000000435357824 */ /* 0x000fc400078e021a */
[----:B------:R-:W-:Y:S01]  /*1690*/  IMAD R55, R55, 0x4, R26 ;  /* 0x0000000437377824 */ /* 0x000fe200078e021a */
[----:B------:R0:W-:Y:S01]  /*16a0*/  ATOMS.POPC.INC.32 RZ, [R15+URZ] ;  /* 0x000000000fff7f8c */ /* 0x0001e2000d8000ff */
[----:B------:R-:W-:-:S03]  /*16b0*/  IMAD R50, R3, 0x4, R9 ;  /* 0x0000000403327824 */ /* 0x000fc600078e0209 */
[----:B------:R0:W-:Y:S04]  /*16c0*/  ATOMS.POPC.INC.32 RZ, [R51+URZ] ;  /* 0x0000000033ff7f8c */ /* 0x0001e8000d8000ff */
[----:B------:R0:W-:Y:S04]  /*16d0*/  ATOMS.POPC.INC.32 RZ, [R53+URZ] ;  /* 0x0000000035ff7f8c */ /* 0x0001e8000d8000ff */
[----:B------:R0:W-:Y:S01]  /*16e0*/  ATOMS.POPC.INC.32 RZ, [R55+URZ] ;  /* 0x0000000037ff7f8c */ /* 0x0001e2000d8000ff */
[----:B------:R-:W-:Y:S06]  /*16f0*/  BAR.SYNC.DEFER_BLOCKING 0x0 ;  /* 0x0000000000007b1d */ /* 0x000fec0000010000 */
[----:B-1----:R-:W-:Y:S05]  /*1700*/  @P6 BRA `(.L_x_252) ;  /* 0x00000000008c6947 */ /* 0x002fea0003800000 */
[----:B0-----:R-:W-:Y:S04]  /*1710*/  LDS R7, [R50] ;  /* 0x0000000032077984 */ /* 0x001fe80000000800 */
[----:B------:R-:W0:Y:S04]  /*1720*/  LDS R0, [R50+0x400] ;  /* 0x0004000032007984 */ /* 0x000e280000000800 */
[----:B------:R-:W1:Y:S04]  /*1730*/  LDS R6, [R50+0x800] ;  /* 0x0008000032067984 */ /* 0x000e680000000800 */
[----:B------:R-:W2:Y:S04]  /*1740*/  LDS R8, [R50+0xc00] ;  /* 0x000c000032087984 */ /* 0x000ea80000000800 */
[----:B------:R-:W3:Y:S04]  /*1750*/  LDS R54, [R50+0x1000] ;  /* 0x0010000032367984 */ /* 0x000ee80000000800 */
[----:B------:R-:W4:Y:S04]  /*1760*/  LDS R56, [R50+0x1400] ;  /* 0x0014000032387984 */ /* 0x000f280000000800 */
[----:B------:R-:W5:Y:S04]  /*1770*/  LDS R58, [R50+0x1800] ;  /* 0x00180000323a7984 */ /* 0x000f680000000800 */
[----:B------:R-:W5:Y:S04]  /*1780*/  LDS R60, [R50+0x1c00] ;  /* 0x001c0000323c7984 */ /* 0x000f680000000800 */
[----:B------:R-:W5:Y:S04]  /*1790*/  LDS R62, [R50+0x2000] ;  /* 0x00200000323e7984 */ /* 0x000f680000000800 */
[----:B------:R-:W5:Y:S04]  /*17a0*/  LDS R64, [R50+0x2400] ;  /* 0x0024000032407984 */ /* 0x000f680000000800 */
[----:B------:R-:W5:Y:S01]  /*17b0*/  LDS R66, [R50+0x2800] ;  /* 0x0028000032427984 */ /* 0x000f620000000800 */
[----:B0-----:R-:W-:-:S03]  /*17c0*/  IMAD.IADD R15, R7, 0x1, R0 ;  /* 0x00000001070f7824 */ /* 0x001fc600078e0200 */
[----:B------:R-:W-:Y:S01]  /*17d0*/  STS [R50+0x400], R7 ;  /* 0x0004000732007388 */ /* 0x000fe20000000800 */
[----:B-1----:R-:W-:-:S03]  /*17e0*/  IMAD.IADD R51, R15, 0x1, R6 ;  /* 0x000000010f337824 */ /* 0x002fc600078e0206 */
[----:B------:R-:W0:Y:S01]  /*17f0*/  LDS R0, [R50+0x2c00] ;  /* 0x002c000032007984 */ /* 0x000e220000000800 */
[----:B--2---:R-:W-:-:S03]  /*1800*/  IMAD.IADD R53, R51, 0x1, R8 ;  /* 0x0000000133357824 */ /* 0x004fc600078e0208 */
[----:B------:R1:W-:Y:S01]  /*1810*/  STS [R50+0x800], R15 ;  /* 0x0008000f32007388 */ /* 0x0003e20000000800 */
[----:B---3--:R-:W-:-:S03]  /*1820*/  IMAD.IADD R55, R53, 0x1, R54 ;  /* 0x0000000135377824 */ /* 0x008fc600078e0236 */
[----:B------:R1:W-:Y:S01]  /*1830*/  STS [R50+0xc00], R51 ;  /* 0x000c003332007388 */ /* 0x0003e20000000800 */
[----:B----4-:R-:W-:-:S03]  /*1840*/  IMAD.IADD R57, R55, 0x1, R56 ;  /* 0x0000000137397824 */ /* 0x010fc600078e0238 */
[----:B------:R1:W-:Y:S01]  /*1850*/  STS [R50+0x1000], R53 ;  /* 0x0010003532007388 */ /* 0x0003e20000000800 */
[----:B-----5:R-:W-:-:S03]  /*1860*/  IMAD.IADD R59, R57, 0x1, R58 ;  /* 0x00000001393b7824 */ /* 0x020fc600078e023a */
[----:B------:R1:W-:Y:S01]  /*1870*/  STS [R50+0x1400], R55 ;  /* 0x0014003732007388 */ /* 0x0003e20000000800 */
[----:B------:R-:W-:-:S03]  /*1880*/  IMAD.IADD R61, R59, 0x1, R60 ;  /* 0x000000013b3d7824 */ /* 0x000fc600078e023c */
[----:B------:R1:W-:Y:S01]  /*1890*/  STS [R50+0x1800], R57 ;  /* 0x0018003932007388 */ /* 0x0003e20000000800 */
[----:B------:R-:W-:-:S03]  /*18a0*/  IMAD.IADD R63, R61, 0x1, R62 ;  /* 0x000000013d3f7824 */ /* 0x000fc600078e023e */
[----:B------:R1:W-:Y:S01]  /*18b0*/  STS [R50+0x1c00], R59 ;  /* 0x001c003b32007388 */ /* 0x0003e20000000800 */
[----:B------:R-:W-:-:S03]  /*18c0*/  IMAD.IADD R65, R63, 0x1, R64 ;  /* 0x000000013f417824 */ /* 0x000fc600078e0240 */
[----:B------:R1:W-:Y:S01]  /*18d0*/  STS [R50+0x2000], R61 ;  /* 0x0020003d32007388 */ /* 0x0003e20000000800 */
[----:B------:R-:W-:-:S03]  /*18e0*/  IMAD.IADD R67, R65, 0x1, R66 ;  /* 0x0000000141437824 */ /* 0x000fc600078e0242 */
[----:B------:R1:W-:Y:S04]  /*18f0*/  STS [R50+0x2400], R63 ;  /* 0x0024003f32007388 */ /* 0x0003e80000000800 */
[----:B------:R1:W-:Y:S04]  /*1900*/  STS [R50+0x2800], R65 ;  /* 0x0028004132007388 */ /* 0x0003e80000000800 */
[----:B------:R1:W-:Y:S01]  /*1910*/  STS [R50], RZ ;  /* 0x000000ff32007388 */ /* 0x0003e20000000800 */
[----:B0-----:R-:W-:-:S03]  /*1920*/  IMAD.IADD R0, R67, 0x1, R0 ;  /* 0x0000000143007824 */ /* 0x001fc600078e0200 */
[----:B------:R1:W-:Y:S04]  /*1930*/  STS [R50+0x2c00], R67 ;  /* 0x002c004332007388 */ /* 0x0003e80000000800 */
.L_x_252:
[----:B------:R-:W-:Y:S05]  /*1940*/  BSYNC.RECONVERGENT B0 ;  /* 0x0000000000007941 */ /* 0x000fea0003800200 */
.L_x_251:
[C---:B------:R-:W-:Y:S01]  /*1950*/  ISETP.NE.AND P0, PT, R0.reuse, 0x1980, PT ;  /* 0x000019800000780c */ /* 0x040fe20003f05270 */
[----:B0-----:R-:W-:Y:S01]  /*1960*/  IMAD R7, R45, 0x100, R3 ;  /* 0x000001002d077824 */ /* 0x001fe200078e0203 */
[----:B-1----:R-:W-:Y:S02]  /*1970*/  @!P6 LOP3.LUT R51, R0, 0x40000000, RZ, 0xfc, !PT ;  /* 0x400000000033e812 */ /* 0x002fe400078efcff */
[----:B------:R-:W-:Y:S01]  /*1980*/  ISETP.LT.U32.AND P0, PT, R3, 0x100, !P0 ;  /* 0x000001000300780c */ /* 0x000fe20004701070 */
[----:B------:R-:W-:Y:S01]  /*1990*/  IMAD.WIDE R20, R7, 0x4, R20 ;  /* 0x0000000407147825 */ /* 0x000fe200078e0214 */
[----:B------:R-:W-:Y:S02]  /*19a0*/  LOP3.LUT R7, R3, 0x3e0, RZ, 0xc0, !PT ;  /* 0x000003e003077812 */ /* 0x000fe400078ec0ff */
[----:B------:R-:W-:Y:S02]  /*19b0*/  SEL R15, RZ, 0x7fffffff, !P2 ;  /* 0x7fffffffff0f7807 */ /* 0x000fe40005000000 */
[----:B------:R0:W-:Y:S01]  /*19c0*/  @!P6 STG.E.STRONG.SYS desc[UR6][R20.64], R51 ;  /* 0x000000331400e986 */ /* 0x0001e2000c115906 */
[----:B------:R-:W-:Y:S01]  /*19d0*/  IMAD R7, R7, 0x11, RZ ;  /* 0x0000001107077824 */ /* 0x000fe200078e02ff */
[----:B------:R-:W-:-:S02]  /*19e0*/  SEL R8, RZ, 0x7fffffff, !P1 ;  /* 0x7fffffffff087807 */ /* 0x000fc40004800000 */
[----:B------:R-:W-:Y:S02]  /*19f0*/  LOP3.LUT R6, R15, R44, RZ, 0x3c, !PT ;  /* 0x0000002c0f067212 */ /* 0x000fe400078e3cff */
[----:B------:R-:W-:Y:S02]  /*1a00*/  LOP3.LUT R15, R8, R43, RZ, 0x3c, !PT ;  /* 0x0000002b080f7212 */ /* 0x000fe400078e3cff */
[----:B------:R-:W-:Y:S01]  /*1a10*/  LOP3.LUT R8, R7, 0x1f, R3, 0xf8, !PT ;  /* 0x0000001f07087812 */ /* 0x000fe200078ef803 */
[----:B------:R-:W-:Y:S06]  /*1a20*/  BAR.RED.OR.DEFER_BLOCKING 0x0, P0 ;  /* 0x0000000000007b1d */ /* 0x000fec0000014800 */
[----:B------:R-:W1:Y:S02]  /*1a30*/  B2R.RESULT RZ, P0 ;  /* 0x0000000000ff731c */ /* 0x000e640000004000 */
[----:B01----:R-:W-:Y:S05]  /*1a40*/  @!P0 BRA `(.L_x_253) ;  /* 0x0000001000bc8947 */ /* 0x003fea0003800000 */
[----:B------:R-:W0:Y:S01]  /*1a50*/  LDCU.64 UR8, c[0x0][0x3b8] ;  /* 0x00007700ff0877ac */ /* 0x000e220008000a00 */
[----:B------:R-:W-:Y:S01]  /*1a60*/  IADD3 R4, P0, PT, R5, R8, RZ ;  /* 0x0000000805047210 */ /* 0x000fe20007f1e0ff */
[----:B------:R-:W-:Y:S01]  /*1a70*/  BSSY B1, `(.L_x_254) ;  /* 0x0000033000017945 */ /* 0x000fe20003800000 */
[----:B------:R-:W-:-:S03]  /*1a80*/  IMAD R15, R3, 0x8, R9 ;  /* 0x00000008030f7824 */ /* 0x000fc600078e0209 */
[----:B------:R-:W-:Y:S01]  /*1a90*/  IMAD.X R7, RZ, RZ, R48, P0 ;  /* 0x000000ffff077224 */ /* 0x000fe200000e0630 */
[----:B0-----:R-:W-:-:S04]  /*1aa0*/  LEA R6, P0, R4, UR8, 0x2 ;  /* 0x0000000804067c11 */ /* 0x001fc8000f8010ff */
[----:B------:R-:W-:Y:S01]  /*1ab0*/  LEA.HI.X R7, R4, UR9, R7, 0x2, P0 ;  /* 0x0000000904077c11 */ /* 0x000fe200080f1407 */
[----:B------:R-:W-:Y:S08]  /*1ac0*/  @P6 BRA `(.L_x_255) ;  /* 0x0000000000b46947 */ /* 0x000ff00003800000 */
[----:B------:R-:W0:Y:S02]  /*1ad0*/  LDCU.64 UR8, c[0x0][0x398] ;  /* 0x00007300ff0877ac */ /* 0x000e240008000a00 */
[----:B0-----:R-:W-:-:S04]  /*1ae0*/  LEA R12, P0, R3, UR8, 0x3 ;  /* 0x00000008030c7c11 */ /* 0x001fc8000f8018ff */
[----:B------:R-:W-:-:S05]  /*1af0*/  LEA.HI.X R13, R3, UR9, RZ, 0x3, P0 ;  /* 0x00000009030d7c11 */ /* 0x000fca00080f1cff */
[----:B------:R-:W2:Y:S01]  /*1b00*/  LDG.E.64 R10, desc[UR6][R12.64] ;  /* 0x000000060c0a7981 */ /* 0x000ea2000c1e1b00 */
[----:B------:R-:W-:-:S04]  /*1b10*/  ISETP.GT.U32.AND P0, PT, R3, R49, PT ;  /* 0x000000310300720c */ /* 0x000fc80003f04070 */
[----:B------:R-:W-:-:S04]  /*1b20*/  SEL R17, RZ, 0x1980, !P0 ;  /* 0x00001980ff117807 */ /* 0x000fc80004000000 */
[----:B--2---:R-:W-:Y:S01]  /*1b30*/  IADD3 R10, P0, PT, R10, -R17, RZ ;  /* 0x800000110a0a7210 */ /* 0x004fe20007f1e0ff */
[----:B------:R-:W-:-:S03]  /*1b40*/  IMAD.MOV.U32 R17, RZ, RZ, R0 ;  /* 0x000000ffff117224 */ /* 0x000fc600078e0000 */
[----:B------:R-:W-:Y:S02]  /*1b50*/  IADD3.X R11, PT, PT, R11, -0x1, RZ, P0, !PT ;  /* 0xffffffff0b0b7810 */ /* 0x000fe400007fe4ff */
[----:B------:R-:W-:-:S03]  /*1b60*/  ISETP.GE.AND P0, PT, R45, 0x1, PT ;  /* 0x000000012d00780c */ /* 0x000fc60003f06270 */
[----:B------:R0:W-:Y:S10]  /*1b70*/  STS.64 [R15+0x6600], R10 ;  /* 0x0066000a0f007388 */ /* 0x0001f40000000a00 */
[----:B------:R-:W-:Y:S05]  /*1b80*/  @!P0 BRA `(.L_x_256) ;  /* 0x00000000006c8947 */ /* 0x000fea0003800000 */
[----:B------:R-:W-:Y:S01]  /*1b90*/  BSSY B0, `(.L_x_257) ;  /* 0x0000019000007945 */ /* 0x000fe20003800000 */
[----:B------:R-:W-:Y:S02]  /*1ba0*/  IMAD.MOV.U32 R4, RZ, RZ, -0x1 ;  /* 0xffffffffff047424 */ /* 0x000fe400078e00ff */
[----:B------:R-:W-:Y:S02]  /*1bb0*/  IMAD.MOV.U32 R12, RZ, RZ, R45 ;  /* 0x000000ffff0c7224 */ /* 0x000fe400078e002d */
[----:B------:R-:W-:-:S07]  /*1bc0*/  IMAD.MOV.U32 R17, RZ, RZ, R0 ;  /* 0x000000ffff117224 */ /* 0x000fce00078e0000 */
.L_x_261:
[----:B0-----:R-:W0:Y:S01]  /*1bd0*/  LDC.64 R10, c[0x0][0x380] ;  /* 0x0000e000ff0a7b82 */ /* 0x001e220000000a00 */
[----:B------:R-:W-:Y:S01]  /*1be0*/  VIADD R19, R12, 0xffffffff ;  /* 0xffffffff0c137836 */ /* 0x000fe20000000000 */
[----:B------:R-:W-:Y:S03]  /*1bf0*/  BSSY B2, `(.L_x_258) ;  /* 0x0000008000027945 */ /* 0x000fe60003800000 */
[----:B------:R-:W-:-:S04]  /*1c00*/  IMAD R13, R19, 0x100, R3 ;  /* 0x00000100130d7824 */ /* 0x000fc800078e0203 */
[----:B0-----:R-:W-:-:S07]  /*1c10*/  IMAD.WIDE R10, R13, 0x4, R10 ;  /* 0x000000040d0a7825 */ /* 0x001fce00078e020a */
.L_x_259:
[----:B------:R-:W-:Y:S05]  /*1c20*/  YIELD ;  /* 0x0000000000007946 */ /* 0x000fea0003800000 */
[----:B------:R0:W-:Y:S06]  /*1c30*/  MEMBAR.SC.CTA ;  /* 0x0000000000007992 */ /* 0x0001ec0000000000 */
[----:B0-----:R-:W2:Y:S02]  /*1c40*/  LDG.E.STRONG.SYS R13, desc[UR6][R10.64] ;  /* 0x000000060a0d7981 */ /* 0x001ea4000c1f5900 */
[----:B--2---:R-:W-:-:S13]  /*1c50*/  ISETP.NE.AND P0, PT, R13, RZ, PT ;  /* 0x000000ff0d00720c */ /* 0x004fda0003f05270 */
[----:B------:R-:W-:Y:S05]  /*1c60*/  @!P0 BRA `(.L_x_259) ;  /* 0xfffffffc00ec8947 */ /* 0x000fea000383ffff */
[----:B------:R-:W-:Y:S05]  /*1c70*/  BSYNC B2 ;  /* 0x0000000000027941 */ /* 0x000fea0003800000 */
.L_x_258:
[----:B------:R-:W-:Y:S01]  /*1c80*/  BSSY.RECONVERGENT B2, `(.L_x_260) ;  /* 0x0000006000027945 */ /* 0x000fe20003800200 */
[C---:B------:R-:W-:Y:S02]  /*1c90*/  ISETP.GT.AND P0, PT, R13.reuse, -0x1, PT ;  /* 0xffffffff0d00780c */ /* 0x040fe40003f04270 */
[----:B------:R-:W-:Y:S01]  /*1ca0*/  LOP3.LUT R10, R13, 0x3fffffff, RZ, 0xc0, !PT ;  /* 0x3fffffff0d0a7812 */ /* 0x000fe200078ec0ff */
[----:B------:R-:W-:Y:S05]  /*1cb0*/  WARPSYNC.EXCLUSIVE R4 ;  /* 0x0000000004007348 */ /* 0x000fea0003a00000 */
[----:B------:R-:W-:-:S05]  /*1cc0*/  IMAD.IADD R17, R10, 0x1, R17 ;  /* 0x000000010a117824 */ /* 0x000fca00078e0211 */
[----:B------:R-:W-:-:S07]  /*1cd0*/  VOTE.ANY R4, PT, P0 ;  /* 0x0000000000047806 */ /* 0x000fce00000e0100 */
[----:B------:R-:W-:Y:S05]  /*1ce0*/  BSYNC.RECONVERGENT B2 ;  /* 0x0000000000027941 */ /* 0x000fea0003800200 */
.L_x_260:
[----:B------:R-:W-:Y:S01]  /*1cf0*/  ISETP.GT.U32.AND P1, PT, R12, 0x1, PT ;  /* 0x000000010c00780c */ /* 0x000fe20003f24070 */
[----:B------:R-:W-:-:S12]  /*1d00*/  IMAD.MOV.U32 R12, RZ, RZ, R19 ;  /* 0x000000ffff0c7224 */ /* 0x000fd800078e0013 */
[----:B------:R-:W-:Y:S05]  /*1d10*/  @P0 BRA P1, `(.L_x_261) ;  /* 0xfffffffc00ac0947 */ /* 0x000fea000083ffff */
[----:B------:R-:W-:Y:S05]  /*1d20*/  BSYNC B0 ;  /* 0x0000000000007941 */ /* 0x000fea0003800000 */
.L_x_257:
[----:B------:R1:W2:Y:S02]  /*1d30*/  LDS.64 R10, [R15+0x6600] ;  /* 0x006600000f0a7984 */ /* 0x0002a40000000a00 */
.L_x_256:
[C---:B------:R-:W-:Y:S01]  /*1d40*/  IMAD.IADD R19, R17.reuse, 0x1, -R0 ;  /* 0x0000000111137824 */ /* 0x040fe200078e0a00 */
[----:B------:R-:W-:-:S04]  /*1d50*/  LOP3.LUT R13, R17, 0x80000000, RZ, 0xfc, !PT ;  /* 0x80000000110d7812 */ /* 0x000fc800078efcff */
[C---:B0-2---:R-:W-:Y:S01]  /*1d60*/  IADD3 R10, P0, PT, R19.reuse, R10, RZ ;  /* 0x0000000a130a7210 */ /* 0x045fe20007f1e0ff */
[----:B------:R0:W-:Y:S03]  /*1d70*/  STG.E.STRONG.SYS desc[UR6][R20.64], R13 ;  /* 0x0000000d14007986 */ /* 0x0001e6000c115906 */
[----:B------:R-:W-:-:S05]  /*1d80*/  LEA.HI.X.SX32 R11, R19, R11, 0x1, P0 ;  /* 0x0000000b130b7211 */ /* 0x000fca00000f0eff */
[----:B------:R0:W-:Y:S04]  /*1d90*/  STS.64 [R15+0x6600], R10 ;  /* 0x0066000a0f007388 */ /* 0x0001e80000000a00 */
.L_x_255:
[----:B------:R-:W-:Y:S05]  /*1da0*/  BSYNC B1 ;  /* 0x0000000000017941 */ /* 0x000fea0003800000 */
.L_x_254:
[----:B------:R-:W2:Y:S01]  /*1db0*/  LDC R4, c[0x0][0x3c0] ;  /* 0x0000f000ff047b82 */ /* 0x000ea20000000800 */
[----:B------:R-:W-:-:S07]  /*1dc0*/  IMAD R9, R49, 0x8, R9 ;  /* 0x0000000831097824 */ /* 0x000fce00078e0209 */
[----:B0-----:R-:W0:Y:S01]  /*1dd0*/  LDC.64 R10, c[0x0][0x390] ;  /* 0x0000e400ff0a7b82 */ /* 0x001e220000000a00 */
[----:B--2---:R-:W-:Y:S02]  /*1de0*/  ISETP.GE.AND P0, PT, R47, R4, PT ;  /* 0x000000042f00720c */ /* 0x004fe40003f06270 */
[----:B0-----:R-:W-:-:S04]  /*1df0*/  ISETP.EQ.U32.AND P1, PT, R10, RZ, PT ;  /* 0x000000ff0a00720c */ /* 0x001fc80003f22070 */
[----:B------:R-:W-:-:S04]  /*1e00*/  ISETP.EQ.OR.EX P0, PT, R11, RZ, !P0, P1 ;  /* 0x000000ff0b00720c */ /* 0x000fc80004702710 */
[----:B------:R-:W-:-:S13]  /*1e10*/  ISETP.GT.U32.OR P0, PT, R3, 0xff, P0 ;  /* 0x000000ff0300780c */ /* 0x000fda0000704470 */
[----:B------:R-:W-:Y:S05]  /*1e20*/  @P0 BRA `(.L_x_262) ;  /* 0x0000000000240947 */ /* 0x000fea0003800000 */
[----:B------:R-:W0:Y:S01]  /*1e30*/  LDS.64 R12, [R15+0x6600] ;  /* 0x006600000f0c7984 */ /* 0x000e220000000a00 */
[C---:B------:R-:W-:Y:S02]  /*1e40*/  ISETP.GT.U32.AND P0, PT, R3.reuse, R49, PT ;  /* 0x000000310300720c */ /* 0x040fe40003f04070 */
[C---:B------:R-:W-:Y:S02]  /*1e50*/  LEA R10, P2, R3.reuse, R10, 0x3 ;  /* 0x0000000a030a7211 */ /* 0x040fe400078418ff */
[----:B------:R-:W-:Y:S02]  /*1e60*/  SEL R19, RZ, 0x1980, !P0 ;  /* 0x00001980ff137807 */ /* 0x000fe40004000000 */
[--C-:B------:R-:W-:Y:S02]  /*1e70*/  SHF.R.S32.HI R17, RZ, 0x1f, R0.reuse ;  /* 0x0000001fff117819 */ /* 0x100fe40000011400 */
[----:B------:R-:W-:Y:S02]  /*1e80*/  LEA.HI.X R11, R3, R11, RZ, 0x3, P2 ;  /* 0x0000000b030b7211 */ /* 0x000fe400010f1cff */
[----:B0-----:R-:W-:-:S04]  /*1e90*/  IADD3 R2, P0, P1, R12, R19, R0 ;  /* 0x000000130c027210 */ /* 0x001fc8000791e000 */
[----:B------:R-:W-:-:S05]  /*1ea0*/  IADD3.X R3, PT, PT, R13, RZ, R17, P0, P1 ;  /* 0x000000ff0d037210 */ /* 0x000fca00007e2411 */
[----:B------:R0:W-:Y:S04]  /*1eb0*/  STG.E.64 desc[UR6][R10.64], R2 ;  /* 0x000000020a007986 */ /* 0x0001e8000c101b06 */
.L_x_262:
[----:B------:R-:W-:Y:S05]  /*1ec0*/  WARPSYNC.ALL ;  /* 0x0000000000007948 */ /* 0x000fea0003800000 */
[----:B------:R-:W-:Y:S01]  /*1ed0*/  BAR.SYNC.DEFER_BLOCKING 0x0 ;  /* 0x0000000000007b1d */ /* 0x000fe20000010000 */
[----:B------:R-:W-:-:S05]  /*1ee0*/  ISETP.GT.AND P0, PT, R47, R4, PT ;  /* 0x000000042f00720c */ /* 0x000fca0003f04270 */
[----:B0-----:R0:W2:Y:S08]  /*1ef0*/  LDS.64 R2, [R9+0x6600] ;  /* 0x0066000009027984 */ /* 0x0010b00000000a00 */
[----:B0-----:R-:W-:Y:S05]  /*1f00*/  @P0 BRA `(.L_x_263) ;  /* 0x00000000005c0947 */ /* 0x001fea0003800000 */
[----:B------:R-:W0:Y:S01]  /*1f10*/  LDCU.64 UR4, c[0x0][0x3a0] ;  /* 0x00007400ff0477ac */ /* 0x000e220008000a00 */
[----:B--2---:R-:W-:-:S05]  /*1f20*/  IADD3 R0, P1, PT, R8, R2, RZ ;  /* 0x0000000208007210 */ /* 0x004fca0007f3e0ff */
[----:B------:R-:W-:Y:S01]  /*1f30*/  IMAD.X R9, RZ, RZ, R3, P1 ;  /* 0x000000ffff097224 */ /* 0x000fe200008e0603 */
[----:B0-----:R-:W-:-:S04]  /*1f40*/  LEA R2, P1, R0, UR4, 0x2 ;  /* 0x0000000400027c11 */ /* 0x001fc8000f8210ff */
[----:B------:R-:W-:-:S05]  /*1f50*/  LEA.HI.X R3, R0, UR5, R9, 0x2, P1 ;  /* 0x0000000500037c11 */ /* 0x000fca00088f1409 */
[----:B------:R2:W-:Y:S04]  /*1f60*/  STG.E desc[UR6][R2.64], R28 ;  /* 0x0000001c02007986 */ /* 0x0005e8000c101906 */
        /* <DEDUP_REMOVED lines=15> */
[----:B------:R2:W-:Y:S01]  /*2060*/  STG.E desc[UR6][R2.64+0x800], R46 ;  /* 0x0008002e02007986 */ /* 0x0005e2000c101906 */
[----:B------:R-:W-:Y:S05]  /*2070*/  BRA `(.L_x_264) ;  /* 0x0000000000e07947 */ /* 0x000fea0003800000 */
.L_x_263:
[----:B------:R-:W0:Y:S01]  /*2080*/  LDCU.64 UR4, c[0x0][0x3a0] ;  /* 0x00007400ff0477ac */ /* 0x000e220008000a00 */
[----:B------:R-:W-:Y:S01]  /*2090*/  IMAD R11, R45, -0x1980, R4 ;  /* 0xffffe6802d0b7824 */ /* 0x000fe200078e0204 */
[C---:B--2---:R-:W-:Y:S01]  /*20a0*/  IADD3 R0, P1, PT, R8.reuse, R2, RZ ;  /* 0x0000000208007210 */ /* 0x044fe20007f3e0ff */
[C---:B------:R-:W-:Y:S02]  /*20b0*/  VIADD R10, R8.reuse, 0x40 ;  /* 0x00000040080a7836 */ /* 0x040fe40000000000 */
[C---:B------:R-:W-:Y:S01]  /*20c0*/  VIADD R2, R8.reuse, 0x20 ;  /* 0x0000002008027836 */ /* 0x040fe20000000000 */
[-C--:B------:R-:W-:Y:S01]  /*20d0*/  ISETP.GE.AND P5, PT, R8, R11.reuse, PT ;  /* 0x0000000b0800720c */ /* 0x080fe20003fa6270 */
[----:B------:R-:W-:Y:S01]  /*20e0*/  IMAD.X R9, RZ, RZ, R3, P1 ;  /* 0x000000ffff097224 */ /* 0x000fe200008e0603 */
[-C--:B------:R-:W-:Y:S01]  /*20f0*/  ISETP.GE.AND P3, PT, R10, R11.reuse, PT ;  /* 0x0000000b0a00720c */ /* 0x080fe20003f66270 */
[----:B------:R-:W-:Y:S01]  /*2100*/  VIADD R10, R8, 0x60 ;  /* 0x00000060080a7836 */ /* 0x000fe20000000000 */
[----:B------:R-:W-:Y:S01]  /*2110*/  ISETP.GE.AND P4, PT, R2, R11, PT ;  /* 0x0000000b0200720c */ /* 0x000fe20003f86270 */
[----:B------:R-:W-:-:S02]  /*2120*/  VIADD R12, R8, 0x80 ;  /* 0x00000080080c7836 */ /* 0x000fc40000000000 */
[----:B------:R-:W-:Y:S01]  /*2130*/  VIADD R14, R8, 0xa0 ;  /* 0x000000a0080e7836 */ /* 0x000fe20000000000 */
[-C--:B------:R-:W-:Y:S01]  /*2140*/  ISETP.GE.AND P2, PT, R10, R11.reuse, PT ;  /* 0x0000000b0a00720c */ /* 0x080fe20003f46270 */
[----:B------:R-:W-:Y:S01]  /*2150*/  VIADD R10, R8, 0xc0 ;  /* 0x000000c0080a7836 */ /* 0x000fe20000000000 */
[----:B0-----:R-:W-:Y:S02]  /*2160*/  LEA R2, P1, R0, UR4, 0x2 ;  /* 0x0000000400027c11 */ /* 0x001fe4000f8210ff */
[-C--:B------:R-:W-:Y:S02]  /*2170*/  ISETP.GE.AND P6, PT, R14, R11.reuse, PT ;  /* 0x0000000b0e00720c */ /* 0x080fe40003fc6270 */
[----:B------:R-:W-:Y:S02]  /*2180*/  LEA.HI.X R3, R0, UR5, R9, 0x2, P1 ;  /* 0x0000000500037c11 */ /* 0x000fe400088f1409 */
[----:B------:R-:W-:Y:S01]  /*2190*/  ISETP.GE.AND P1, PT, R12, R11, PT ;  /* 0x0000000b0c00720c */ /* 0x000fe20003f26270 */
[----:B------:R-:W-:-:S02]  /*21a0*/  VIADD R12, R8, 0xe0 ;  /* 0x000000e0080c7836 */ /* 0x000fc40000000000 */
[----:B------:R0:W-:Y:S01]  /*21b0*/  @!P5 STG.E desc[UR6][R2.64], R28 ;  /* 0x0000001c0200d986 */ /* 0x0001e2000c101906 */
[-C--:B------:R-:W-:Y:S01]  /*21c0*/  ISETP.GE.AND P5, PT, R10, R11.reuse, PT ;  /* 0x0000000b0a00720c */ /* 0x080fe20003fa6270 */
[----:B------:R-:W-:Y:S02]  /*21d0*/  VIADD R10, R8, 0x100 ;  /* 0x00000100080a7836 */ /* 0x000fe40000000000 */
[----:B------:R0:W-:Y:S01]  /*21e0*/  @!P4 STG.E desc[UR6][R2.64+0x80], R30 ;  /* 0x0000801e0200c986 */ /* 0x0001e2000c101906 */
[-C--:B------:R-:W-:Y:S01]  /*21f0*/  ISETP.GE.AND P4, PT, R12, R11.reuse, PT ;  /* 0x0000000b0c00720c */ /* 0x080fe20003f86270 */
[----:B------:R-:W-:Y:S02]  /*2200*/  VIADD R12, R8, 0x120 ;  /* 0x00000120080c7836 */ /* 0x000fe40000000000 */
[----:B------:R0:W-:Y:S01]  /*2210*/  @!P3 STG.E desc[UR6][R2.64+0x100], R31 ;  /* 0x0001001f0200b986 */ /* 0x0001e2000c101906 */
        /* <DEDUP_REMOVED lines=21> */
[----:B------:R-:W-:-:S03]  /*2370*/  ISETP.GE.AND P2, PT, R12, R11, PT ;  /* 0x0000000b0c00720c */ /* 0x000fc60003f46270 */
[----:B------:R0:W-:Y:S01]  /*2380*/  @!P1 STG.E desc[UR6][R2.64+0x500], R39 ;  /* 0x0005002702009986 */ /* 0x0001e2000c101906 */
[----:B------:R-:W-:-:S03]  /*2390*/  ISETP.GE.AND P1, PT, R10, R11, PT ;  /* 0x0000000b0a00720c */ /* 0x000fc60003f26270 */
[----:B------:R0:W-:Y:S04]  /*23a0*/  @!P6 STG.E desc[UR6][R2.64+0x580], R40 ;  /* 0x000580280200e986 */ /* 0x0001e8000c101906 */
[----:B------:R0:W-:Y:S04]  /*23b0*/  @!P5 STG.E desc[UR6][R2.64+0x600], R41 ;  /* 0x000600290200d986 */ /* 0x0001e8000c101906 */
[----:B------:R0:W-:Y:S04]  /*23c0*/  @!P4 STG.E desc[UR6][R2.64+0x680], R42 ;  /* 0x0006802a0200c986 */ /* 0x0001e8000c101906 */
[----:B------:R0:W-:Y:S04]  /*23d0*/  @!P3 STG.E desc[UR6][R2.64+0x700], R43 ;  /* 0x0007002b0200b986 */ /* 0x0001e8000c101906 */
[----:B------:R0:W-:Y:S04]  /*23e0*/  @!P2 STG.E desc[UR6][R2.64+0x780], R44 ;  /* 0x0007802c0200a986 */ /* 0x0001e8000c101906 */
[----:B------:R0:W-:Y:S02]  /*23f0*/  @!P1 STG.E desc[UR6][R2.64+0x800], R46 ;  /* 0x0008002e02009986 */ /* 0x0001e4000c101906 */
.L_x_264:
[----:B------:R-:W-:Y:S05]  /*2400*/  @P0 BRA `(.L_x_265) ;  /* 0x0000000000480947 */ /* 0x000fea0003800000 */
[----:B------:R3:W5:Y:S04]  /*2410*/  LDG.E R5, desc[UR6][R6.64] ;  /* 0x0000000606057981 */ /* 0x000768000c1e1900 */
[----:B------:R3:W5:Y:S04]  /*2420*/  LDG.E R11, desc[UR6][R6.64+0x80] ;  /* 0x00008006060b7981 */ /* 0x000768000c1e1900 */
[----:B------:R3:W5:Y:S04]  /*2430*/  LDG.E R13, desc[UR6][R6.64+0x100] ;  /* 0x00010006060d7981 */ /* 0x000768000c1e1900 */
[----:B-1----:R3:W5:Y:S04]  /*2440*/  LDG.E R15, desc[UR6][R6.64+0x180] ;  /* 0x00018006060f7981 */ /* 0x002768000c1e1900 */
[----:B------:R3:W5:Y:S04]  /*2450*/  LDG.E R17, desc[UR6][R6.64+0x200] ;  /* 0x0002000606117981 */ /* 0x000768000c1e1900 */
[----:B------:R3:W5:Y:S04]  /*2460*/  LDG.E R19, desc[UR6][R6.64+0x280] ;  /* 0x0002800606137981 */ /* 0x000768000c1e1900 */
[----:B------:R3:W5:Y:S04]  /*2470*/  LDG.E R21, desc[UR6][R6.64+0x300] ;  /* 0x0003000606157981 */ /* 0x000768000c1e1900 */
[----:B------:R3:W5:Y:S04]  /*2480*/  LDG.E R23, desc[UR6][R6.64+0x380] ;  /* 0x0003800606177981 */ /* 0x000768000c1e1900 */
[----:B------:R3:W5:Y:S04]  /*2490*/  LDG.E R25, desc[UR6][R6.64+0x400] ;  /* 0x0004000606197981 */ /* 0x000768000c1e1900 */
[----:B------:R3:W5:Y:S04]  /*24a0*/  LDG.E R27, desc[UR6][R6.64+0x480] ;  /* 0x00048006061b7981 */ /* 0x000768000c1e1900 */
[----:B------:R3:W5:Y:S04]  /*24b0*/  LDG.E R29, desc[UR6][R6.64+0x500] ;  /* 0x00050006061d7981 */ /* 0x000768000c1e1900 */
[----:B0-2---:R3:W5:Y:S04]  /*24c0*/  LDG.E R31, desc[UR6][R6.64+0x580] ;  /* 0x00058006061f7981 */ /* 0x005768000c1e1900 */
[----:B------:R3:W5:Y:S04]  /*24d0*/  LDG.E R33, desc[UR6][R6.64+0x600] ;  /* 0x0006000606217981 */ /* 0x000768000c1e1900 */
[----:B------:R3:W5:Y:S04]  /*24e0*/  LDG.E R35, desc[UR6][R6.64+0x680] ;  /* 0x0006800606237981 */ /* 0x000768000c1e1900 */
[----:B------:R3:W5:Y:S04]  /*24f0*/  LDG.E R37, desc[UR6][R6.64+0x700] ;  /* 0x0007000606257981 */ /* 0x000768000c1e1900 */
[----:B------:R3:W5:Y:S04]  /*2500*/  LDG.E R39, desc[UR6][R6.64+0x780] ;  /* 0x0007800606277981 */ /* 0x000768000c1e1900 */
[----:B------:R3:W5:Y:S01]  /*2510*/  LDG.E R41, desc[UR6][R6.64+0x800] ;  /* 0x0008000606297981 */ /* 0x000762000c1e1900 */
[----:B------:R-:W-:Y:S05]  /*2520*/  BRA `(.L_x_266) ;  /* 0x0000000000cc7947 */ /* 0x000fea0003800000 */
.L_x_265:
[----:B0-2---:R-:W-:Y:S02]  /*2530*/  IMAD.IADD R3, R4, 0x1, -R5 ;  /* 0x0000000104037824 */ /* 0x005fe400078e0a05 */
[C---:B------:R-:W-:Y:S02]  /*2540*/  VIADD R2, R8.reuse, 0x20 ;  /* 0x0000002008027836 */ /* 0x040fe40000000000 */
[C---:B------:R-:W-:Y:S01]  /*2550*/  VIADD R10, R8.reuse, 0x40 ;  /* 0x00000040080a7836 */ /* 0x040fe20000000000 */
[CC--:B------:R-:W-:Y:S01]  /*2560*/  ISETP.GE.AND P5, PT, R8.reuse, R3.reuse, PT ;  /* 0x000000030800720c */ /* 0x0c0fe20003fa6270 */
[----:B------:R-:W-:Y:S01]  /*2570*/  VIADD R12, R8, 0x80 ;  /* 0x00000080080c7836 */ /* 0x000fe20000000000 */
[-C--:B------:R-:W-:Y:S01]  /*2580*/  ISETP.GE.AND P4, PT, R2, R3.reuse, PT ;  /* 0x000000030200720c */ /* 0x080fe20003f86270 */
[----:B------:R-:W-:Y:S01]  /*2590*/  VIADD R2, R8, 0x60 ;  /* 0x0000006008027836 */ /* 0x000fe20000000000 */
[-C--:B------:R-:W-:Y:S01]  /*25a0*/  ISETP.GE.AND P3, PT, R10, R3.reuse, PT ;  /* 0x000000030a00720c */ /* 0x080fe20003f66270 */
[----:B------:R-:W-:Y:S01]  /*25b0*/  VIADD R10, R8, 0xa0 ;  /* 0x000000a0080a7836 */ /* 0x000fe20000000000 */
[----:B------:R-:W-:-:S02]  /*25c0*/  ISETP.GE.AND P1, PT, R12, R3, PT ;  /* 0x000000030c00720c */ /* 0x000fc40003f26270 */
[-C--:B------:R-:W-:Y:S01]  /*25d0*/  ISETP.GE.AND P2, PT, R2, R3.reuse, PT ;  /* 0x000000030200720c */ /* 0x080fe20003f46270 */
[----:B------:R-:W-:Y:S01]  /*25e0*/  VIADD R2, R8, 0xc0 ;  /* 0x000000c008027836 */ /* 0x000fe20000000000 */
[-C--:B------:R-:W-:Y:S01]  /*25f0*/  ISETP.GE.AND P6, PT, R10, R3.reuse, PT ;  /* 0x000000030a00720c */ /* 0x080fe20003fc6270 */
[----:B------:R-:W-:Y:S02]  /*2600*/  VIADD R10, R8, 0xe0 ;  /* 0x000000e0080a7836 */ /* 0x000fe40000000000 */
[----:B------:R0:W5:Y:S01]  /*2610*/  @!P5 LDG.E R5, desc[UR6][R6.64] ;  /* 0x000000060605d981 */ /* 0x000162000c1e1900 */
[-C--:B------:R-:W-:Y:S01]  /*2620*/  ISETP.GE.AND P5, PT, R2, R3.reuse, PT ;  /* 0x000000030200720c */ /* 0x080fe20003fa6270 */
[----:B------:R-:W-:Y:S02]  /*2630*/  VIADD R2, R8, 0x100 ;  /* 0x0000010008027836 */ /* 0x000fe40000000000 */
[----:B------:R0:W5:Y:S01]  /*2640*/  @!P4 LDG.E R11, desc[UR6][R6.64+0x80] ;  /* 0x00008006060bc981 */ /* 0x000162000c1e1900 */
[----:B------:R-:W-:Y:S01]  /*2650*/  ISETP.GE.AND P4, PT, R10, R3, PT ;  /* 0x000000030a00720c */ /* 0x000fe20003f86270 */
[----:B------:R-:W-:-:S02]  /*2660*/  VIADD R10, R8, 0x120 ;  /* 0x00000120080a7836 */ /* 0x000fc40000000000 */
[----:B------:R0:W5:Y:S01]  /*2670*/  @!P3 LDG.E R13, desc[UR6][R6.64+0x100] ;  /* 0x00010006060db981 */ /* 0x000162000c1e1900 */
[-C--:B------:R-:W-:Y:S01]  /*2680*/  ISETP.GE.AND P3, PT, R2, R3.reuse, PT ;  /* 0x000000030200720c */ /* 0x080fe20003f66270 */
[----:B------:R-:W-:Y:S02]  /*2690*/  VIADD R2, R8, 0x140 ;  /* 0x0000014008027836 */ /* 0x000fe40000000000 */
[----:B-1----:R0:W5:Y:S01]  /*26a0*/  @!P2 LDG.E R15, desc[UR6][R6.64+0x180] ;  /* 0x00018006060fa981 */ /* 0x002162000c1e1900 */
        /* <DEDUP_REMOVED lines=18> */
[----:B------:R-:W-:-:S03]  /*27d0*/  ISETP.GE.AND P2, PT, R10, R3, PT ;  /* 0x000000030a00720c */ /* 0x000fc60003f46270 */
[----:B------:R0:W5:Y:S01]  /*27e0*/  @!P1 LDG.E R29, desc[UR6][R6.64+0x500] ;  /* 0x00050006061d9981 */ /* 0x000162000c1e1900 */
[----:B------:R-:W-:-:S03]  /*27f0*/  ISETP.GE.AND P1, PT, R2, R3, PT ;  /* 0x000000030200720c */ /* 0x000fc60003f26270 */
[----:B------:R0:W5:Y:S04]  /*2800*/  @!P6 LDG.E R31, desc[UR6][R6.64+0x580] ;  /* 0x00058006061fe981 */ /* 0x000168000c1e1900 */
[----:B------:R0:W5:Y:S04]  /*2810*/  @!P5 LDG.E R33, desc[UR6][R6.64+0x600] ;  /* 0x000600060621d981 */ /* 0x000168000c1e1900 */
[----:B------:R0:W5:Y:S04]  /*2820*/  @!P4 LDG.E R35, desc[UR6][R6.64+0x680] ;  /* 0x000680060623c981 */ /* 0x000168000c1e1900 */
[----:B------:R0:W5:Y:S04]  /*2830*/  @!P3 LDG.E R37, desc[UR6][R6.64+0x700] ;  /* 0x000700060625b981 */ /* 0x000168000c1e1900 */
[----:B------:R0:W5:Y:S04]  /*2840*/  @!P2 LDG.E R39, desc[UR6][R6.64+0x780] ;  /* 0x000780060627a981 */ /* 0x000168000c1e1900 */
[----:B------:R0:W5:Y:S02]  /*2850*/  @!P1 LDG.E R41, desc[UR6][R6.64+0x800] ;  /* 0x0008000606299981 */ /* 0x000164000c1e1900 */
.L_x_266:
[----:B------:R-:W-:Y:S05]  /*2860*/  @P0 BRA `(.L_x_267) ;  /* 0x0000000000540947 */ /* 0x000fea0003800000 */
[----:B------:R-:W1:Y:S02]  /*2870*/  LDCU.64 UR4, c[0x0][0x3b0] ;  /* 0x00007600ff0477ac */ /* 0x000e640008000a00 */
[----:B-1----:R-:W-:-:S04]  /*2880*/  LEA R2, P0, R0, UR4, 0x2 ;  /* 0x0000000400027c11 */ /* 0x002fc8000f8010ff */
[----:B------:R-:W-:-:S05]  /*2890*/  LEA.HI.X R3, R0, UR5, R9, 0x2, P0 ;  /* 0x0000000500037c11 */ /* 0x000fca00080f1409 */
[----:B-----5:R-:W-:Y:S04]  /*28a0*/  STG.E desc[UR6][R2.64], R5 ;  /* 0x0000000502007986 */ /* 0x020fe8000c101906 */
[----:B------:R-:W-:Y:S04]  /*28b0*/  STG.E desc[UR6][R2.64+0x80], R11 ;  /* 0x0000800b02007986 */ /* 0x000fe8000c101906 */
        /* <DEDUP_REMOVED lines=14> */
[----:B------:R-:W-:Y:S01]  /*29a0*/  STG.E desc[UR6][R2.64+0x800], R41 ;  /* 0x0008002902007986 */ /* 0x000fe2000c101906 */
[----:B------:R-:W-:Y:S05]  /*29b0*/  EXIT ;  /* 0x000000000000794d */ /* 0x000fea0003800000 */
.L_x_267:
[----:B------:R-:W1:Y:S01]  /*29c0*/  LDCU.64 UR4, c[0x0][0x3b0] ;  /* 0x00007600ff0477ac */ /* 0x000e620008000a00 */
[----:B------:R-:W-:Y:S02]  /*29d0*/  IMAD R45, R45, -0x1980, R4 ;  /* 0xffffe6802d2d7824 */ /* 0x000fe400078e0204 */
[C---:B------:R-:W-:Y:S02]  /*29e0*/  VIADD R2, R8.reuse, 0x20 ;  /* 0x0000002008027836 */ /* 0x040fe40000000000 */
[C---:B------:R-:W-:Y:S01]  /*29f0*/  VIADD R4, R8.reuse, 0x40 ;  /* 0x0000004008047836 */ /* 0x040fe20000000000 */
[CC--:B------:R-:W-:Y:S01]  /*2a00*/  ISETP.GE.AND P3, PT, R8.reuse, R45.reuse, PT ;  /* 0x0000002d0800720c */ /* 0x0c0fe20003f66270 */
[----:B0--3--:R-:W-:Y:S01]  /*2a10*/  VIADD R6, R8, 0x60 ;  /* 0x0000006008067836 */ /* 0x009fe20000000000 */
[-C--:B------:R-:W-:Y:S01]  /*2a20*/  ISETP.GE.AND P2, PT, R2, R45.reuse, PT ;  /* 0x0000002d0200720c */ /* 0x080fe20003f46270 */
[----:B------:R-:W-:Y:S01]  /*2a30*/  VIADD R10, R8, 0xc0 ;  /* 0x000000c0080a7836 */ /* 0x000fe20000000000 */
[-C--:B------:R-:W-:Y:S01]  /*2a40*/  ISETP.GE.AND P1, PT, R4, R45.reuse, PT ;  /* 0x0000002d0400720c */ /* 0x080fe20003f26270 */
[----:B------:R-:W-:Y:S01]  /*2a50*/  VIADD R4, R8, 0x80 ;  /* 0x0000008008047836 */ /* 0x000fe20000000000 */
[----:B------:R-:W-:Y:S01]  /*2a60*/  ISETP.GE.AND P0, PT, R6, R45, PT ;  /* 0x0000002d0600720c */ /* 0x000fe20003f06270 */
[----:B------:R-:W-:-:S03]  /*2a70*/  VIADD R6, R8, 0xa0 ;  /* 0x000000a008067836 */ /* 0x000fc60000000000 */
[-C--:B------:R-:W-:Y:S01]  /*2a80*/  ISETP.GE.AND P6, PT, R4, R45.reuse, PT ;  /* 0x0000002d0400720c */ /* 0x080fe20003fc6270 */
[----:B------:R-:W-:Y:S01]  /*2a90*/  VIADD R4, R8, 0x100 ;  /* 0x0000010008047836 */ /* 0x000fe20000000000 */
[----:B-1----:R-:W-:Y:S02]  /*2aa0*/  LEA R2, P4, R0, UR4, 0x2 ;  /* 0x0000000400027c11 */ /* 0x002fe4000f8810ff */
[-C--:B------:R-:W-:Y:S02]  /*2ab0*/  ISETP.GE.AND P5, PT, R6, R45.reuse, PT ;  /* 0x0000002d0600720c */ /* 0x080fe40003fa6270 */
[----:B------:R-:W-:Y:S01]  /*2ac0*/  LEA.HI.X R3, R0, UR5, R9, 0x2, P4 ;  /* 0x0000000500037c11 */ /* 0x000fe2000a0f1409 */
[----:B------:R-:W-:Y:S01]  /*2ad0*/  VIADD R0, R8, 0xe0 ;  /* 0x000000e008007836 */ /* 0x000fe20000000000 */
[----:B------:R-:W-:-:S03]  /*2ae0*/  ISETP.GE.AND P4, PT, R10, R45, PT ;  /* 0x0000002d0a00720c */ /* 0x000fc60003f86270 */
[----:B-----5:R0:W-:Y:S01]  /*2af0*/  @!P3 STG.E desc[UR6][R2.64], R5 ;  /* 0x000000050200b986 */ /* 0x0201e2000c101906 */
        /* <DEDUP_REMOVED lines=19> */
[C---:B------:R-:W-:Y:S02]  /*2c30*/  VIADD R0, R8.reuse, 0x1e0 ;  /* 0x000001e008007836 */ /* 0x040fe40000000000 */
[----:B------:R-:W-:Y:S01]  /*2c40*/  VIADD R8, R8, 0x200 ;  /* 0x0000020008087836 */ /* 0x000fe20000000000 */
[----:B------:R0:W-:Y:S01]  /*2c50*/  @!P3 STG.E desc[UR6][R2.64+0x380], R23 ;  /* 0x000380170200b986 */ /* 0x0001e2000c101906 */
[----:B------:R-:W-:-:S03]  /*2c60*/  ISETP.GE.AND P3, PT, R4, R45, PT ;  /* 0x0000002d0400720c */ /* 0x000fc60003f66270 */
        /* <DEDUP_REMOVED lines=9> */
[----:B------:R0:W-:Y:S01]  /*2d00*/  @!P2 STG.E desc[UR6][R2.64+0x780], R39 ;  /* 0x000780270200a986 */ /* 0x0001e2000c101906 */
[----:B------:R-:W-:Y:S05]  /*2d10*/  @P1 EXIT ;  /* 0x000000000000194d */ /* 0x000fea0003800000 */
[----:B------:R-:W-:Y:S01]  /*2d20*/  STG.E desc[UR6][R2.64+0x800], R41 ;  /* 0x0008002902007986 */ /* 0x000fe2000c101906 */
[----:B------:R-:W-:Y:S05]  /*2d30*/  EXIT ;  /* 0x000000000000794d */ /* 0x000fea0003800000 */
.L_x_253:
[----:B------:R-:W-:Y:S01]  /*2d40*/  IMAD.MOV.U32 R2, RZ, RZ, RZ ;  /* 0x000000ffff027224 */ /* 0x000fe200078e00ff */
[C---:B------:R-:W-:Y:S01]  /*2d50*/  ISETP.GT.U32.AND P0, PT, R3.reuse, 0x1f, PT ;  /* 0x0000001f0300780c */ /* 0x040fe20003f04070 */
[----:B------:R-:W-:Y:S05]  /*2d60*/  WARPSYNC.ALL ;  /* 0x0000000000007948 */ /* 0x000fea0003800000 */
[----:B------:R-:W-:-:S04]  /*2d70*/  IMAD.HI.U32 R20, R3, 0x15555556, R2 ;  /* 0x1555555603147827 */ /* 0x000fc800078e0002 */
[----:B------:R-:W-:-:S05]  /*2d80*/  IMAD R21, R20, 0x4, R9 ;  /* 0x0000000414157824 */ /* 0x000fca00078e0209 */
[----:B------:R0:W-:Y:S01]  /*2d90*/  STS [R21+0x3410], R0 ;  /* 0x0034100015007388 */ /* 0x0001e20000000800 */
[----:B------:R-:W-:Y:S06]  /*2da0*/  BAR.SYNC.DEFER_BLOCKING 0x0 ;  /* 0x0000000000007b1d */ /* 0x000fec0000010000 */
[----:B------:R-:W-:Y:S05]  /*2db0*/  @P0 BRA `(.L_x_268) ;  /* 0x0000000000dc0947 */ /* 0x000fea0003800000 */
[----:B------:R-:W-:Y:S01]  /*2dc0*/  IMAD R20, R3, 0x34, R9 ;  /* 0x0000003403147824 */ /* 0x000fe200078e0209 */
[----:B------:R-:W-:-:S04]  /*2dd0*/  UMOV UR8, 0xffffffff ;  /* 0xffffffff00087882 */ /* 0x000fc80000000000 */
[----:B------:R-:W-:Y:S04]  /*2de0*/  LDS R28, [R20+0x3410] ;  /* 0x00341000141c7984 */ /* 0x000fe80000000800 */
[----:B------:R-:W-:Y:S04]  /*2df0*/  LDS R31, [R20+0x3414] ;  /* 0x00341400141f7984 */ /* 0x000fe80000000800 */
[----:B------:R-:W1:Y:S04]  /*2e00*/  LDS R30, [R20+0x3418] ;  /* 0x00341800141e7984 */ /* 0x000e680000000800 */
[----:B------:R-:W-:Y:S04]  /*2e10*/  LDS R32, [R20+0x341c] ;  /* 0x00341c0014207984 */ /* 0x000fe80000000800 */
[----:B------:R-:W2:Y:S04]  /*2e20*/  LDS R33, [R20+0x3420] ;  /* 0x0034200014217984 */ /* 0x000ea80000000800 */
[----:B------:R-:W-:Y:S04]  /*2e30*/  LDS R34, [R20+0x3424] ;  /* 0x0034240014227984 */ /* 0x000fe80000000800 */
[----:B------:R-:W3:Y:S04]  /*2e40*/  LDS R35, [R20+0x3428] ;  /* 0x0034280014237984 */ /* 0x000ee80000000800 */
[----:B------:R-:W-:Y:S04]  /*2e50*/  LDS R36, [R20+0x342c] ;  /* 0x00342c0014247984 */ /* 0x000fe80000000800 */
[----:B------:R-:W4:Y:S04]  /*2e60*/  LDS R37, [R20+0x3430] ;  /* 0x0034300014257984 */ /* 0x000f280000000800 */
[----:B------:R-:W-:Y:S04]  /*2e70*/  LDS R38, [R20+0x3434] ;  /* 0x0034340014267984 */ /* 0x000fe80000000800 */
[----:B------:R-:W5:Y:S04]  /*2e80*/  LDS R39, [R20+0x3438] ;  /* 0x0034380014277984 */ /* 0x000f680000000800 */
[----:B------:R-:W0:Y:S01]  /*2e90*/  LDS R40, [R20+0x343c] ;  /* 0x00343c0014287984 */ /* 0x000e220000000800 */
[----:B-1----:R-:W-:-:S04]  /*2ea0*/  IADD3 R41, PT, PT, R30, R31, R28 ;  /* 0x0000001f1e297210 */ /* 0x002fc80007ffe01c */
[----:B--2---:R-:W-:-:S04]  /*2eb0*/  IADD3 R41, PT, PT, R33, R41, R32 ;  /* 0x0000002921297210 */ /* 0x004fc80007ffe020 */
[----:B---3--:R-:W-:-:S04]  /*2ec0*/  IADD3 R41, PT, PT, R35, R41, R34 ;  /* 0x0000002923297210 */ /* 0x008fc80007ffe022 */
[----:B----4-:R-:W-:-:S04]  /*2ed0*/  IADD3 R41, PT, PT, R37, R41, R36 ;  /* 0x0000002925297210 */ /* 0x010fc80007ffe024 */
[----:B-----5:R-:W-:-:S05]  /*2ee0*/  IADD3 R41, PT, PT, R39, R41, R38 ;  /* 0x0000002927297210 */ /* 0x020fca0007ffe026 */
[----:B0-----:R-:W-:Y:S01]  /*2ef0*/  IMAD.IADD R40, R40, 0x1, R41 ;  /* 0x0000000128287824 */ /* 0x001fe200078e0229 */
[----:B------:R-:W-:Y:S06]  /*2f00*/  BRA.DIV UR8, `(.L_x_269) ;  /* 0x0000008608447947 */ /* 0x000fec000b800000 */
[----:B------:R-:W0:Y:S02]  /*2f10*/  SHFL.UP P0, R41, R40, 0x1, RZ ;  /* 0x0420000028297989 */ /* 0x000e2400000000ff */
[----:B0-----:R-:W-:-:S05]  /*2f20*/  @P0 IMAD.IADD R41, R40, 0x1, R41 ;  /* 0x0000000128290824 */ /* 0x001fca00078e0229 */
[----:B------:R-:W0:Y:S02]  /*2f30*/  SHFL.UP P0, R42, R41, 0x2, RZ ;  /* 0x04400000292a7989 */ /* 0x000e2400000000ff */
[----:B0-----:R-:W-:-:S05]  /*2f40*/  @P0 IMAD.IADD R42, R41, 0x1, R42 ;  /* 0x00000001292a0824 */ /* 0x001fca00078e022a */
[----:B------:R-:W0:Y:S02]  /*2f50*/  SHFL.UP P0, R43, R42, 0x4, RZ ;  /* 0x048000002a2b7989 */ /* 0x000e2400000000ff */
[----:B0-----:R-:W-:-:S05]  /*2f60*/  @P0 IMAD.IADD R43, R42, 0x1, R43 ;  /* 0x000000012a2b0824 */ /* 0x001fca00078e022b */
[----:B------:R-:W0:Y:S02]  /*2f70*/  SHFL.UP P0, R44, R43, 0x8, RZ ;  /* 0x050000002b2c7989 */ /* 0x000e2400000000ff */
[----:B0-----:R-:W-:-:S05]  /*2f80*/  @P0 IMAD.IADD R44, R43, 0x1, R44 ;  /* 0x000000012b2c0824 */ /* 0x001fca00078e022c */
[----:B------:R0:W1:Y:S02]  /*2f90*/  SHFL.UP P0, R47, R44, 0x10, RZ ;  /* 0x060000002c2f7989 */ /* 0x00006400000000ff */
.L_x_359:
[----:B-1----:R-:W-:-:S04]  /*2fa0*/  @P0 IMAD.IADD R47, R44, 0x1, R47 ;  /* 0x000000012c2f0824 */ /* 0x002fc800078e022f */
[----:B------:R-:W-:-:S04]  /*2fb0*/  IMAD.IADD R47, R47, 0x1, -R40 ;  /* 0x000000012f2f7824 */ /* 0x000fc800078e0a28 */
[----:B------:R-:W-:Y:S01]  /*2fc0*/  IMAD.IADD R28, R28, 0x1, R47 ;  /* 0x000000011c1c7824 */ /* 0x000fe200078e022f */
[----:B------:R1:W-:Y:S03]  /*2fd0*/  STS [R20+0x3410], R47 ;  /* 0x0034102f14007388 */ /* 0x0003e60000000800 */
        /* <DEDUP_REMOVED lines=19> */
[----:B------:R1:W-:Y:S04]  /*3110*/  STS [R20+0x3438], R38 ;  /* 0x0034382614007388 */ /* 0x0003e80000000800 */
[----:B------:R1:W-:Y:S02]  /*3120*/  STS [R20+0x343c], R39 ;  /* 0x00343c2714007388 */ /* 0x0003e40000000800 */
.L_x_268:
[----:B------:R-:W-:Y:S05]  /*3130*/  WARPSYNC.ALL ;  /* 0x0000000000007948 */ /* 0x000fea0003800000 */
[----:B------:R-:W-:Y:S01]  /*3140*/  BAR.SYNC.DEFER_BLOCKING 0x0 ;  /* 0x0000000000007b1d */ /* 0x000fe20000010000 */
[----:B------:R-:W-:Y:S02]  /*3150*/  ISETP.NE.AND P1, PT, R52, RZ, PT ;  /* 0x000000ff3400720c */ /* 0x000fe40003f25270 */
[----:B------:R-:W-:-:S03]  /*3160*/  ISETP.NE.AND P0, PT, R29, 0x7fffffff, PT ;  /* 0x7fffffff1d00780c */ /* 0x000fc60003f05270 */
[----:B------:R-:W-:Y:S01]  /*3170*/  BSSY.RECONVERGENT B0, `(.L_x_270) ;  /* 0x000002a000007945 */ /* 0x000fe20003800200 */
[----:B-1----:R-:W-:-:S04]  /*3180*/  SEL R20, R29, 0x80000000, P0 ;  /* 0x800000001d147807 */ /* 0x002fc80000000000 */
[----:B------:R-:W-:-:S04]  /*3190*/  SHF.R.U32.HI R20, RZ, UR5, R20 ;  /* 0x00000005ff147c19 */ /* 0x000fc80008011614 */
[----:B------:R-:W-:Y:S01]  /*31a0*/  LOP3.LUT R31, R20, UR4, RZ, 0x30, !PT ;  /* 0x00000004141f7c12 */ /* 0x000fe2000f8e30ff */
[----:B0-----:R-:W0:Y:S01]  /*31b0*/  LDS R21, [R21+0x3410] ;  /* 0x0034100015157984 */ /* 0x001e220000000800 */
[----:B------:R-:W-:Y:S05]  /*31c0*/  @P1 BRA `(.L_x_271) ;  /* 0x0000000000901947 */ /* 0x000fea0003800000 */
[----:B------:R-:W0:Y:S04]  /*31d0*/  LDS R20, [R50] ;  /* 0x0000000032147984 */ /* 0x000e280000000800 */
        /* <DEDUP_REMOVED lines=8> */
[----:B------:R-:W5:Y:S04]  /*3260*/  LDS R44, [R50+0x2400] ;  /* 0x00240000322c7984 */ /* 0x000f680000000800 */
[----:B------:R-:W5:Y:S01]  /*3270*/  LDS R46, [R50+0x2800] ;  /* 0x00280000322e7984 */ /* 0x000f620000000800 */
[----:B0-----:R-:W-:-:S03]  /*3280*/  IMAD.IADD R33, R21, 0x1, R20 ;  /* 0x0000000115217824 */ /* 0x001fc600078e0214 */
[----:B------:R-:W0:Y:S01]  /*3290*/  LDS R48, [R50+0x2c00] ;  /* 0x002c000032307984 */ /* 0x000e220000000800 */
[----:B-1----:R-:W-:-:S03]  /*32a0*/  IMAD.IADD R35, R21, 0x1, R28 ;  /* 0x0000000115237824 */ /* 0x002fc600078e021c */
[----:B------:R1:W-:Y:S01]  /*32b0*/  STS [R50], R33 ;  /* 0x0000002132007388 */ /* 0x0003e20000000800 */
[----:B--2---:R-:W-:-:S03]  /*32c0*/  IMAD.IADD R37, R21, 0x1, R30 ;  /* 0x0000000115257824 */ /* 0x004fc600078e021e */
[----:B------:R2:W-:Y:S01]  /*32d0*/  STS [R50+0x400], R35 ;  /* 0x0004002332007388 */ /* 0x0005e20000000800 */
[C---:B---3--:R-:W-:Y:S02]  /*32e0*/  IMAD.IADD R39, R21.reuse, 0x1, R32 ;  /* 0x0000000115277824 */ /* 0x048fe400078e0220 */
[C---:B----4-:R-:W-:Y:S01]  /*32f0*/  IMAD.IADD R41, R21.reuse, 0x1, R34 ;  /* 0x0000000115297824 */ /* 0x050fe200078e0222 */
[----:B------:R3:W-:Y:S01]  /*3300*/  STS [R50+0x800], R37 ;  /* 0x0008002532007388 */ /* 0x0007e20000000800 */
[----:B-----5:R-:W-:-:S03]  /*3310*/  IMAD.IADD R43, R21, 0x1, R36 ;  /* 0x00000001152b7824 */ /* 0x020fc600078e0224 */
[----:B------:R3:W-:Y:S01]  /*3320*/  STS [R50+0xc00], R39 ;  /* 0x000c002732007388 */ /* 0x0007e20000000800 */
[----:B------:R-:W-:-:S03]  /*3330*/  IMAD.IADD R47, R21, 0x1, R38 ;  /* 0x00000001152f7824 */ /* 0x000fc600078e0226 */
[----:B------:R3:W-:Y:S01]  /*3340*/  STS [R50+0x1000], R41 ;  /* 0x0010002932007388 */ /* 0x0007e20000000800 */
[----:B-1----:R-:W-:-:S03]  /*3350*/  IMAD.IADD R33, R21, 0x1, R40 ;  /* 0x0000000115217824 */ /* 0x002fc600078e0228 */
[----:B------:R3:W-:Y:S01]  /*3360*/  STS [R50+0x1400], R43 ;  /* 0x0014002b32007388 */ /* 0x0007e20000000800 */
[----:B--2---:R-:W-:-:S03]  /*3370*/  IMAD.IADD R35, R21, 0x1, R42 ;  /* 0x0000000115237824 */ /* 0x004fc600078e022a */
[----:B------:R3:W-:Y:S01]  /*3380*/  STS [R50+0x1800], R47 ;  /* 0x0018002f32007388 */ /* 0x0007e20000000800 */
[----:B------:R-:W-:-:S03]  /*3390*/  IMAD.IADD R49, R21, 0x1, R44 ;  /* 0x0000000115317824 */ /* 0x000fc600078e022c */
[----:B------:R3:W-:Y:S01]  /*33a0*/  STS [R50+0x1c00], R33 ;  /* 0x001c002132007388 */ /* 0x0007e20000000800 */
[----:B------:R-:W-:-:S03]  /*33b0*/  IMAD.IADD R51, R21, 0x1, R46 ;  /* 0x0000000115337824 */ /* 0x000fc600078e022e */
[----:B------:R3:W-:Y:S01]  /*33c0*/  STS [R50+0x2000], R35 ;  /* 0x0020002332007388 */ /* 0x0007e20000000800 */
[----:B0-----:R-:W-:-:S03]  /*33d0*/  IMAD.IADD R53, R21, 0x1, R48 ;  /* 0x0000000115357824 */ /* 0x001fc600078e0230 */
[----:B------:R3:W-:Y:S04]  /*33e0*/  STS [R50+0x2400], R49 ;  /* 0x0024003132007388 */ /* 0x0007e80000000800 */
[----:B------:R3:W-:Y:S04]  /*33f0*/  STS [R50+0x2800], R51 ;  /* 0x0028003332007388 */ /* 0x0007e80000000800 */
[----:B------:R3:W-:Y:S02]  /*3400*/  STS [R50+0x2c00], R53 ;  /* 0x002c003532007388 */ /* 0x0007e40000000800 */
.L_x_271:
[----:B------:R-:W-:Y:S05]  /*3410*/  BSYNC.RECONVERGENT B0 ;  /* 0x0000000000007941 */ /* 0x000fea0003800200 */
.L_x_270:
[----:B------:R-:W-:Y:S01]  /*3420*/  BAR.SYNC.DEFER_BLOCKING 0x0 ;  /* 0x0000000000007b1d */ /* 0x000fe20000010000 */
[----:B------:R-:W-:Y:S01]  /*3430*/  R2P PR, R31, 0x7f ;  /* 0x0000007f1f007804 */ /* 0x000fe20000000000 */
[----:B------:R-:W-:-:S04]  /*3440*/  IMAD.MOV.U32 R46, RZ, RZ, RZ ;  /* 0x000000ffff2e7224 */ /* 0x000fc800078e00ff */
[----:B------:R-:W-:Y:S01]  /*3450*/  BSSY.RECONVERGENT B0, `(.L_x_272) ;  /* 0x0000025000007945 */ /* 0x000fe20003800200 */
[----:B------:R-:W1:Y:S07]  /*3460*/  S2R R48, SR_LEMASK ;  /* 0x0000000000307919 */ /* 0x000e6e0000003a00 */
[----:B------:R-:W-:Y:S02]  /*3470*/  VOTE.ANY R20, PT, P0 ;  /* 0x0000000000147806 */ /* 0x000fe400000e0100 */
[----:B---3--:R-:W-:-:S02]  /*3480*/  VOTE.ANY R33, PT, P1 ;  /* 0x0000000000217806 */ /* 0x008fc400008e0100 */
[----:B------:R-:W-:Y:S02]  /*3490*/  @!P0 LOP3.LUT R20, RZ, R20, RZ, 0x33, !PT ;  /* 0x00000014ff148212 */ /* 0x000fe400078e33ff */
[----:B------:R-:W-:Y:S02]  /*34a0*/  VOTE.ANY R35, PT, P2 ;  /* 0x0000000000237806 */ /* 0x000fe400010e0100 */
[----:B------:R-:W-:Y:S02]  /*34b0*/  @!P1 LOP3.LUT R33, RZ, R33, RZ, 0x33, !PT ;  /* 0x00000021ff219212 */ /* 0x000fe400078e33ff */
[----:B------:R-:W-:Y:S02]  /*34c0*/  VOTE.ANY R37, PT, P3 ;  /* 0x0000000000257806 */ /* 0x000fe400018e0100 */
[----:B------:R-:W-:Y:S02]  /*34d0*/  @!P2 LOP3.LUT R35, RZ, R35, RZ, 0x33, !PT ;  /* 0x00000023ff23a212 */ /* 0x000fe400078e33ff */
[----:B------:R-:W-:-:S02]  /*34e0*/  LOP3.LUT R20, R33, R20, RZ, 0xc0, !PT ;  /* 0x0000001421147212 */ /* 0x000fc400078ec0ff */
[----:B------:R-:W-:Y:S02]  /*34f0*/  @!P3 LOP3.LUT R37, RZ, R37, RZ, 0x33, !PT ;  /* 0x00000025ff25b212 */ /* 0x000fe400078e33ff */
[----:B------:R-:W-:Y:S02]  /*3500*/  LOP3.LUT R20, R35, R20, RZ, 0xc0, !PT ;  /* 0x0000001423147212 */ /* 0x000fe400078ec0ff */
[----:B------:R-:W-:Y:S02]  /*3510*/  VOTE.ANY R33, PT, P4 ;  /* 0x0000000000217806 */ /* 0x000fe400020e0100 */
[----:B------:R-:W-:Y:S02]  /*3520*/  LOP3.LUT P0, RZ, R31, 0x80, RZ, 0xc0, !PT ;  /* 0x000000801fff7812 */ /* 0x000fe4000780c0ff */
[----:B------:R-:W-:Y:S02]  /*3530*/  LOP3.LUT R20, R37, R20, RZ, 0xc0, !PT ;  /* 0x0000001425147212 */ /* 0x000fe400078ec0ff */
[----:B------:R-:W-:-:S02]  /*3540*/  VOTE.ANY R35, PT, P5 ;  /* 0x0000000000237806 */ /* 0x000fc400028e0100 */
[----:B------:R-:W-:Y:S02]  /*3550*/  @!P4 LOP3.LUT R33, RZ, R33, RZ, 0x33, !PT ;  /* 0x00000021ff21c212 */ /* 0x000fe400078e33ff */
[----:B------:R-:W-:Y:S02]  /*3560*/  @!P5 LOP3.LUT R35, RZ, R35, RZ, 0x33, !PT ;  /* 0x00000023ff23d212 */ /* 0x000fe400078e33ff */
[----:B------:R-:W-:Y:S02]  /*3570*/  LOP3.LUT R20, R33, R20, RZ, 0xc0, !PT ;  /* 0x0000001421147212 */ /* 0x000fe400078ec0ff */
[----:B------:R-:W-:Y:S02]  /*3580*/  VOTE.ANY R33, PT, P6 ;  /* 0x0000000000217806 */ /* 0x000fe400030e0100 */
[----:B------:R-:W-:Y:S02]  /*3590*/  LOP3.LUT R20, R35, R20, RZ, 0xc0, !PT ;  /* 0x0000001423147212 */ /* 0x000fe400078ec0ff */
[----:B------:R-:W-:-:S02]  /*35a0*/  VOTE.ANY R35, PT, P0 ;  /* 0x0000000000237806 */ /* 0x000fc400000e0100 */
[----:B------:R-:W-:Y:S02]  /*35b0*/  @!P6 LOP3.LUT R33, RZ, R33, RZ, 0x33, !PT ;  /* 0x00000021ff21e212 */ /* 0x000fe400078e33ff */
[----:B------:R-:W-:Y:S02]  /*35c0*/  @!P0 LOP3.LUT R35, RZ, R35, RZ, 0x33, !PT ;  /* 0x00000023ff238212 */ /* 0x000fe400078e33ff */
[----:B------:R-:W-:Y:S02]  /*35d0*/  LOP3.LUT R20, R33, R20, RZ, 0xc0, !PT ;  /* 0x0000001421147212 */ /* 0x000fe400078ec0ff */
[C---:B------:R-:W-:Y:S02]  /*35e0*/  ISETP.NE.AND P0, PT, R22.reuse, 0x7fffffff, PT ;  /* 0x7fffffff1600780c */ /* 0x040fe40003f05270 */
[----:B------:R-:W-:Y:S02]  /*35f0*/  LOP3.LUT R35, R35, R20, RZ, 0xc0, !PT ;  /* 0x0000001423237212 */ /* 0x000fe400078ec0ff */
[----:B------:R-:W-:-:S02]  /*3600*/  SEL R20, R22, 0x80000000, P0 ;  /* 0x8000000016147807 */ /* 0x000fc40000000000 */
[----:B------:R-:W2:Y:S01]  /*3610*/  FLO.U32 R37, R35 ;  /* 0x0000002300257300 */ /* 0x000ea200000e0000 */
[----:B-1----:R-:W-:Y:S02]  /*3620*/  LOP3.LUT R51, R48, R35, RZ, 0xc0, !PT ;  /* 0x0000002330337212 */ /* 0x002fe400078ec0ff */
[----:B------:R-:W-:-:S04]  /*3630*/  SHF.R.U32.HI R20, RZ, UR5, R20 ;  /* 0x00000005ff147c19 */ /* 0x000fc80008011614 */
[----:B------:R-:W-:Y:S01]  /*3640*/  LOP3.LUT R39, R20, UR4, RZ, 0x30, !PT ;  /* 0x0000000414277c12 */ /* 0x000fe2000f8e30ff */
[----:B------:R-:W1:Y:S01]  /*3650*/  POPC R51, R51 ;  /* 0x0000003300337309 */ /* 0x000e620000000000 */
[----:B--2---:R-:W-:-:S13]  /*3660*/  ISETP.NE.AND P0, PT, R24, R37, PT ;  /* 0x000000251800720c */ /* 0x004fda0003f05270 */
[----:B-1----:R-:W-:Y:S05]  /*3670*/  @P0 BRA `(.L_x_273) ;  /* 0x0000000000080947 */ /* 0x002fea0003800000 */
[----:B------:R-:W-:-:S06]  /*3680*/  IMAD R46, R31, 0x4, R26 ;  /* 0x000000041f2e7824 */ /* 0x000fcc00078e021a */
[----:B------:R1:W2:Y:S02]  /*3690*/  ATOMS.ADD R46, [R46], R51 ;  /* 0x000000332e2e738c */ /* 0x0002a40000000000 */
.L_x_273:
[----:B------:R-:W-:Y:S05]  /*36a0*/  BSYNC.RECONVERGENT B0 ;  /* 0x0000000000007941 */ /* 0x000fea0003800200 */
.L_x_272:
[----:B------:R-:W-:Y:S01]  /*36b0*/  R2P PR, R39, 0x7f ;  /* 0x0000007f27007804 */ /* 0x000fe20000000000 */
[----:B--2---:R2:W3:Y:S01]  /*36c0*/  SHFL.IDX PT, R46, R46, R37, 0x1f ;  /* 0x00001f252e2e7589 */ /* 0x0044e200000e0000 */
[----:B------:R-:W-:Y:S01]  /*36d0*/  BSSY.RECONVERGENT B0, `(.L_x_274) ;  /* 0x0000025000007945 */ /* 0x000fe20003800200 */
[----:B------:R-:W-:-:S10]  /*36e0*/  IMAD.MOV.U32 R44, RZ, RZ, RZ ;  /* 0x000000ffff2c7224 */ /* 0x000fd400078e00ff */
[----:B------:R-:W-:Y:S02]  /*36f0*/  VOTE.ANY R20, PT, P0 ;  /* 0x0000000000147806 */ /* 0x000fe400000e0100 */
[----:B------:R-:W-:Y:S02]  /*3700*/  VOTE.ANY R31, PT, P1 ;  /* 0x00000000001f7806 */ /* 0x000fe400008e0100 */
[----:B------:R-:W-:Y:S02]  /*3710*/  @!P0 LOP3.LUT R20, RZ, R20, RZ, 0x33, !PT ;  /* 0x00000014ff148212 */ /* 0x000fe400078e33ff */
[----:B------:R-:W-:Y:S02]  /*3720*/  VOTE.ANY R33, PT, P2 ;  /* 0x0000000000217806 */ /* 0x000fe400010e0100 */
[----:B------:R-:W-:Y:S02]  /*3730*/  @!P1 LOP3.LUT R31, RZ, R31, RZ, 0x33, !PT ;  /* 0x0000001fff1f9212 */ /* 0x000fe400078e33ff */
[----:B------:R-:W-:-:S02]  /*3740*/  @!P2 LOP3.LUT R33, RZ, R33, RZ, 0x33, !PT ;  /* 0x00000021ff21a212 */ /* 0x000fc400078e33ff */
[----:B------:R-:W-:Y:S02]  /*3750*/  LOP3.LUT R20, R31, R20, RZ, 0xc0, !PT ;  /* 0x000000141f147212 */ /* 0x000fe400078ec0ff */
[----:B------:R-:W-:Y:S02]  /*3760*/  VOTE.ANY R31, PT, P3 ;  /* 0x00000000001f7806 */ /* 0x000fe400018e0100 */
[----:B------:R-:W-:Y:S02]  /*3770*/  LOP3.LUT R20, R33, R20, RZ, 0xc0, !PT ;  /* 0x0000001421147212 */ /* 0x000fe400078ec0ff */
[----:B------:R-:W-:Y:S02]  /*3780*/  LOP3.LUT P0, RZ, R39, 0x80, RZ, 0xc0, !PT ;  /* 0x0000008027ff7812 */ /* 0x000fe4000780c0ff */
[----:B------:R-:W-:Y:S02]  /*3790*/  VOTE.ANY R33, PT, P4 ;  /* 0x0000000000217806 */ /* 0x000fe400020e0100 */
[----:B------:R-:W-:-:S02]  /*37a0*/  @!P3 LOP3.LUT R31, RZ, R31, RZ, 0x33, !PT ;  /* 0x0000001fff1fb212 */ /* 0x000fc400078e33ff */
[----:B------:R-:W-:Y:S02]  /*37b0*/  @!P4 LOP3.LUT R33, RZ, R33, RZ, 0x33, !PT ;  /* 0x00000021ff21c212 */ /* 0x000fe400078e33ff */
[----:B------:R-:W-:Y:S02]  /*37c0*/  LOP3.LUT R20, R31, R20, RZ, 0xc0, !PT ;  /* 0x000000141f147212 */ /* 0x000fe400078ec0ff */
[----:B------:R-:W-:Y:S02]  /*37d0*/  VOTE.ANY R31, PT, P5 ;  /* 0x00000000001f7806 */ /* 0x000fe400028e0100 */
[----:B------:R-:W-:Y:S02]  /*37e0*/  LOP3.LUT R20, R33, R20, RZ, 0xc0, !PT ;  /* 0x0000001421147212 */ /* 0x000fe400078ec0ff */
[----:B------:R-:W-:Y:S02]  /*37f0*/  VOTE.ANY R33, PT, P6 ;  /* 0x0000000000217806 */ /* 0x000fe400030e0100 */
[----:B------:R-:W-:-:S02]  /*3800*/  @!P5 LOP3.LUT R31, RZ, R31, RZ, 0x33, !PT ;  /* 0x0000001fff1fd212 */ /* 0x000fc400078e33ff */
[----:B------:R-:W-:Y:S02]  /*3810*/  VOTE.ANY R35, PT, P0 ;  /* 0x0000000000237806 */ /* 0x000fe400000e0100 */
[----:B------:R-:W-:Y:S02]  /*3820*/  @!P6 LOP3.LUT R33, RZ, R33, RZ, 0x33, !PT ;  /* 0x00000021ff21e212 */ /* 0x000fe400078e33ff */
[----:B------:R-:W-:Y:S02]  /*3830*/  LOP3.LUT R20, R31, R20, RZ, 0xc0, !PT ;  /* 0x000000141f147212 */ /* 0x000fe400078ec0ff */
[----:B------:R-:W-:Y:S02]  /*3840*/  @!P0 LOP3.LUT R35, RZ, R35, RZ, 0x33, !PT ;  /* 0x00000023ff238212 */ /* 0x000fe400078e33ff */
[----:B------:R-:W-:Y:S02]  /*3850*/  LOP3.LUT R20, R33, R20, RZ, 0xc0, !PT ;  /* 0x0000001421147212 */ /* 0x000fe400078ec0ff */
[----:B------:R-:W-:-:S02]  /*3860*/  ISETP.NE.AND P0, PT, R23, 0x7fffffff, PT ;  /* 0x7fffffff1700780c */ /* 0x000fc40003f05270 */
[----:B------:R-:W-:Y:S02]  /*3870*/  LOP3.LUT R35, R35, R20, RZ, 0xc0, !PT ;  /* 0x0000001423237212 */ /* 0x000fe400078ec0ff */
[----:B------:R-:W-:Y:S02]  /*3880*/  SEL R20, R23, 0x80000000, P0 ;  /* 0x8000000017147807 */ /* 0x000fe40000000000 */
[----:B------:R-:W4:Y:S01]  /*3890*/  FLO.U32 R41, R35 ;  /* 0x0000002300297300 */ /* 0x000f2200000e0000 */
[----:B------:R-:W-:Y:S02]  /*38a0*/  LOP3.LUT R49, R48, R35, RZ, 0xc0, !PT ;  /* 0x0000002330317212 */ /* 0x000fe400078ec0ff */
[----:B------:R-:W-:-:S04]  /*38b0*/  SHF.R.U32.HI R20, RZ, UR5, R20 ;  /* 0x00000005ff147c19 */ /* 0x000fc80008011614 */
[----:B------:R-:W-:Y:S01]  /*38c0*/  LOP3.LUT R43, R20, UR4, RZ, 0x30, !PT ;  /* 0x00000004142b7c12 */ /* 0x000fe2000f8e30ff */
[----:B------:R-:W0:Y:S01]  /*38d0*/  POPC R49, R49 ;  /* 0x0000003100317309 */ /* 0x000e220000000000 */
[----:B----4-:R-:W-:-:S13]  /*38e0*/  ISETP.NE.AND P0, PT, R24, R41, PT ;  /* 0x000000291800720c */ /* 0x010fda0003f05270 */
[----:B0-23--:R-:W-:Y:S05]  /*38f0*/  @P0 BRA `(.L_x_275) ;  /* 0x0000000000080947 */ /* 0x00dfea0003800000 */
[----:B------:R-:W-:-:S06]  /*3900*/  IMAD R44, R39, 0x4, R26 ;  /* 0x00000004272c7824 */ /* 0x000fcc00078e021a */
[----:B------:R0:W2:Y:S02]  /*3910*/  ATOMS.ADD R44, [R44], R49 ;  /* 0x000000312c2c738c */ /* 0x0000a40000000000 */
.L_x_275:
[----:B------:R-:W-:Y:S05]  /*3920*/  BSYNC.RECONVERGENT B0 ;  /* 0x0000000000007941 */ /* 0x000fea0003800200 */
.L_x_274:
        /* <DEDUP_REMOVED lines=39> */
.L_x_277:
[----:B------:R-:W-:Y:S05]  /*3ba0*/  BSYNC.RECONVERGENT B0 ;  /* 0x0000000000007941 */ /* 0x000fea0003800200 */
.L_x_276:
        /* <DEDUP_REMOVED lines=39> */
.L_x_279:
[----:B------:R-:W-:Y:S05]  /*3e20*/  BSYNC.RECONVERGENT B0 ;  /* 0x0000000000007941 */ /* 0x000fea0003800200 */
.L_x_278:
        /* <DEDUP_REMOVED lines=39> */
.L_x_281:
[----:B------:R-:W-:Y:S05]  /*40a0*/  BSYNC.RECONVERGENT B0 ;  /* 0x0000000000007941 */ /* 0x000fea0003800200 */
.L_x_280:
        /* <DEDUP_REMOVED lines=39> */
.L_x_283:
[----:B------:R-:W-:Y:S05]  /*4320*/  BSYNC.RECONVERGENT B0 ;  /* 0x0000000000007941 */ /* 0x000fea0003800200 */
.L_x_282:
        /* <DEDUP_REMOVED lines=39> */
.L_x_285:
[----:B------:R-:W-:Y:S05]  /*45a0*/  BSYNC.RECONVERGENT B0 ;  /* 0x0000000000007941 */ /* 0x000fea0003800200 */
.L_x_284:
        /* <DEDUP_REMOVED lines=39> */
.L_x_287:
[----:B------:R-:W-:Y:S05]  /*4820*/  BSYNC.RECONVERGENT B0 ;  /* 0x0000000000007941 */ /* 0x000fea0003800200 */
.L_x_286:
        /* <DEDUP_REMOVED lines=39> */
.L_x_289:
[----:B------:R-:W-:Y:S05]  /*4aa0*/  BSYNC.RECONVERGENT B0 ;  /* 0x0000000000007941 */ /* 0x000fea0003800200 */
.L_x_288:
        /* <DEDUP_REMOVED lines=39> */
.L_x_291:
[----:B------:R-:W-:Y:S05]  /*4d20*/  BSYNC.RECONVERGENT B0 ;  /* 0x0000000000007941 */ /* 0x000fea0003800200 */
.L_x_290:
        /* <DEDUP_REMOVED lines=30> */
[----:B------:R-:W4:Y:S02]  /*4f10*/  FLO.U32 R53, R61 ;  /* 0x0000003d00357300 */ /* 0x000f2400000e0000 */
[----:B------:R-:W-:Y:S02]  /*4f20*/  SHF.R.U32.HI R55, RZ, UR5, R20 ;  /* 0x00000005ff377c19 */ /* 0x000fe40008011614 */
[----:B------:R-:W-:Y:S02]  /*4f30*/  LOP3.LUT R20, R48, R61, RZ, 0xc0, !PT ;  /* 0x0000003d30147212 */ /* 0x000fe400078ec0ff */
[----:B------:R-:W-:-:S04]  /*4f40*/  LOP3.LUT R55, R55, UR4, RZ, 0x30, !PT ;  /* 0x0000000437377c12 */ /* 0x000fc8000f8e30ff */
[----:B------:R-:W0:Y:S01]  /*4f50*/  POPC R20, R20 ;  /* 0x0000001400147309 */ /* 0x000e220000000000 */
[----:B----4-:R-:W-:-:S13]  /*4f60*/  ISETP.NE.AND P0, PT, R24, R53, PT ;  /* 0x000000351800720c */ /* 0x010fda0003f05270 */
[----:B0-23--:R-:W-:Y:S05]  /*4f70*/  @P0 BRA `(.L_x_293) ;  /* 0x0000000000080947 */ /* 0x00dfea0003800000 */
[----:B------:R-:W-:-:S05]  /*4f80*/  IMAD R59, R59, 0x4, R26 ;  /* 0x000000043b3b7824 */ /* 0x000fca00078e021a */
[----:B------:R0:W2:Y:S02]  /*4f90*/  ATOMS.ADD R54, [R59], R20 ;  /* 0x000000143b36738c */ /* 0x0000a40000000000 */
.L_x_293:
[----:B------:R-:W-:Y:S05]  /*4fa0*/  BSYNC.RECONVERGENT B0 ;  /* 0x0000000000007941 */ /* 0x000fea0003800200 */
.L_x_292:
[----:B------:R-:W-:Y:S01]  /*4fb0*/  R2P PR, R55, 0x7f ;  /* 0x0000007f37007804 */ /* 0x000fe20000000000 */
[----:B--2---:R2:W3:Y:S01]  /*4fc0*/  SHFL.IDX PT, R53, R54, R53, 0x1f ;  /* 0x00001f3536357589 */ /* 0x0044e200000e0000 */
[----:B------:R-:W-:Y:S01]  /*4fd0*/  BSSY.RECONVERGENT B0, `(.L_x_294) ;  /* 0x0000025000007945 */ /* 0x000fe20003800200 */
[----:B------:R-:W-:-:S10]  /*4fe0*/  IMAD.MOV.U32 R56, RZ, RZ, RZ ;  /* 0x000000ffff387224 */ /* 0x000fd400078e00ff */
[----:B------:R-:W-:Y:S02]  /*4ff0*/  VOTE.ANY R50, PT, P0 ;  /* 0x0000000000327806 */ /* 0x000fe400000e0100 */
[----:B------:R-:W-:Y:S02]  /*5000*/  VOTE.ANY R57, PT, P1 ;  /* 0x0000000000397806 */ /* 0x000fe400008e0100 */
[----:B------:R-:W-:Y:S02]  /*5010*/  @!P0 LOP3.LUT R50, RZ, R50, RZ, 0x33, !PT ;  /* 0x00000032ff328212 */ /* 0x000fe400078e33ff */
[----:B0-----:R-:W-:Y:S02]  /*5020*/  VOTE.ANY R59, PT, P2 ;  /* 0x00000000003b7806 */ /* 0x001fe400010e0100 */
        /* <DEDUP_REMOVED lines=22> */
[----:B------:R-:W0:Y:S02]  /*5190*/  FLO.U32 R57, R61 ;  /* 0x0000003d00397300 */ /* 0x000e2400000e0000 */
[----:B------:R-:W-:Y:S02]  /*51a0*/  SHF.R.U32.HI R59, RZ, UR5, R50 ;  /* 0x00000005ff3b7c19 */ /* 0x000fe40008011632 */
[----:B------:R-:W-:Y:S02]  /*51b0*/  LOP3.LUT R50, R48, R61, RZ, 0xc0, !PT ;  /* 0x0000003d30327212 */ /* 0x000fe400078ec0ff */
[----:B------:R-:W-:-:S04]  /*51c0*/  LOP3.LUT R59, R59, UR4, RZ, 0x30, !PT ;  /* 0x000000043b3b7c12 */ /* 0x000fc8000f8e30ff */
[----:B------:R-:W4:Y:S01]  /*51d0*/  POPC R50, R50 ;  /* 0x0000003200327309 */ /* 0x000f220000000000 */
[----:B0-----:R-:W-:-:S13]  /*51e0*/  ISETP.NE.AND P0, PT, R24, R57, PT ;  /* 0x000000391800720c */ /* 0x001fda0003f05270 */
[----:B--234-:R-:W-:Y:S05]  /*51f0*/  @P0 BRA `(.L_x_295) ;  /* 0x0000000000080947 */ /* 0x01cfea0003800000 */
[----:B------:R-:W-:-:S05]  /*5200*/  IMAD R55, R55, 0x4, R26 ;  /* 0x0000000437377824 */ /* 0x000fca00078e021a */
[----:B------:R0:W2:Y:S02]  /*5210*/  ATOMS.ADD R56, [R55], R50 ;  /* 0x000000323738738c */ /* 0x0000a40000000000 */
.L_x_295:
[----:B------:R-:W-:Y:S05]  /*5220*/  BSYNC.RECONVERGENT B0 ;  /* 0x0000000000007941 */ /* 0x000fea0003800200 */
.L_x_294:
[----:B------:R-:W-:Y:S01]  /*5230*/  R2P PR, R59, 0x7f ;  /* 0x0000007f3b007804 */ /* 0x000fe20000000000 */
[----:B--2---:R2:W3:Y:S01]  /*5240*/  SHFL.IDX PT, R57, R56, R57, 0x1f ;  /* 0x00001f3938397589 */ /* 0x0044e200000e0000 */
[----:B------:R-:W-:Y:S01]  /*5250*/  BSSY.RECONVERGENT B0, `(.L_x_296) ;  /* 0x0000025000007945 */ /* 0x000fe20003800200 */
[----:B------:R-:W-:-:S10]  /*5260*/  IMAD.MOV.U32 R58, RZ, RZ, RZ ;  /* 0x000000ffff3a7224 */ /* 0x000fd400078e00ff */
[----:B------:R-:W-:Y:S02]  /*5270*/  VOTE.ANY R54, PT, P0 ;  /* 0x0000000000367806 */ /* 0x000fe400000e0100 */
[----:B0-----:R-:W-:Y:S02]  /*5280*/  VOTE.ANY R55, PT, P1 ;  /* 0x0000000000377806 */ /* 0x001fe400008e0100 */
        /* <DEDUP_REMOVED lines=33> */
.L_x_297:
[----:B------:R-:W-:Y:S05]  /*54a0*/  BSYNC.RECONVERGENT B0 ;  /* 0x0000000000007941 */ /* 0x000fea0003800200 */
.L_x_296:
        /* <DEDUP_REMOVED lines=39> */
.L_x_299:
[----:B------:R-:W-:Y:S05]  /*5720*/  BSYNC.RECONVERGENT B0 ;  /* 0x0000000000007941 */ /* 0x000fea0003800200 */
.L_x_298:
[----:B------:R-:W-:Y:S01]  /*5730*/  R2P PR, R63, 0x7f ;  /* 0x0000007f3f007804 */ /* 0x000fe20000000000 */
[----:B--2---:R2:W3:Y:S01]  /*5740*/  SHFL.IDX PT, R59, R60, R59, 0x1f ;  /* 0x00001f3b3c3b7589 */ /* 0x0044e200000e0000 */
[----:B------:R-:W-:Y:S01]  /*5750*/  BSSY.RECONVERGENT B0, `(.L_x_300) ;  /* 0x0000025000007945 */ /* 0x000fe20003800200 */
[----:B------:R-:W-:-:S10]  /*5760*/  IMAD.MOV.U32 R62, RZ, RZ, RZ ;  /* 0x000000ffff3e7224 */ /* 0x000fd400078e00ff */
[----:B------:R-:W-:Y:S02]  /*5770*/  VOTE.ANY R58, PT, P0 ;  /* 0x00000000003a7806 */ /* 0x000fe400000e0100 */
[----:B0-----:R-:W-:Y:S02]  /*5780*/  VOTE.ANY R61, PT, P1 ;  /* 0x00000000003d7806 */ /* 0x001fe400008e0100 */
[----:B------:R-:W-:Y:S02]  /*5790*/  @!P0 LOP3.LUT R58, RZ, R58, RZ, 0x33, !PT ;  /* 0x0000003aff3a8212 */ /* 0x000fe400078e33ff */
[----:B------:R-:W-:Y:S02]  /*57a0*/  @!P1 LOP3.LUT R61, RZ, R61, RZ, 0x33, !PT ;  /* 0x0000003dff3d9212 */ /* 0x000fe400078e33ff */
[----:B------:R-:W-:Y:S02]  /*57b0*/  VOTE.ANY R65, PT, P2 ;  /* 0x0000000000417806 */ /* 0x000fe400010e0100 */
[----:B------:R-:W-:-:S02]  /*57c0*/  LOP3.LUT R58, R61, R58, RZ, 0xc0, !PT ;  /* 0x0000003a3d3a7212 */ /* 0x000fc400078ec0ff */
[----:B------:R-:W-:Y:S02]  /*57d0*/  @!P2 LOP3.LUT R65, RZ, R65, RZ, 0x33, !PT ;  /* 0x00000041ff41a212 */ /* 0x000fe400078e33ff */
[----:B------:R-:W-:Y:S02]  /*57e0*/  VOTE.ANY R61, PT, P3 ;  /* 0x00000000003d7806 */ /* 0x000fe400018e0100 */
[----:B------:R-:W-:Y:S02]  /*57f0*/  LOP3.LUT R58, R65, R58, RZ, 0xc0, !PT ;  /* 0x0000003a413a7212 */ /* 0x000fe400078ec0ff */
[----:B------:R-:W-:Y:S02]  /*5800*/  @!P3 LOP3.LUT R61, RZ, R61, RZ, 0x33, !PT ;  /* 0x0000003dff3db212 */ /* 0x000fe400078e33ff */
[----:B------:R-:W-:Y:S02]  /*5810*/  LOP3.LUT P0, RZ, R63, 0x80, RZ, 0xc0, !PT ;  /* 0x000000803fff7812 */ /* 0x000fe4000780c0ff */
[----:B------:R-:W-:-:S02]  /*5820*/  LOP3.LUT R58, R61, R58, RZ, 0xc0, !PT ;  /* 0x0000003a3d3a7212 */ /* 0x000fc400078ec0ff */
[----:B------:R-:W-:Y:S02]  /*5830*/  VOTE.ANY R61, PT, P4 ;  /* 0x00000000003d7806 */ /* 0x000fe400020e0100 */
[----:B------:R-:W-:Y:S02]  /*5840*/  VOTE.ANY R65, PT, P5 ;  /* 0x0000000000417806 */ /* 0x000fe400028e0100 */
[----:B------:R-:W-:Y:S02]  /*5850*/  @!P4 LOP3.LUT R61, RZ, R61, RZ, 0x33, !PT ;  /* 0x0000003dff3dc212 */ /* 0x000fe400078e33ff */
[----:B------:R-:W-:Y:S02]  /*5860*/  @!P5 LOP3.LUT R65, RZ, R65, RZ, 0x33, !PT ;  /* 0x00000041ff41d212 */ /* 0x000fe400078e33ff */
[----:B------:R-:W-:Y:S02]  /*5870*/  LOP3.LUT R58, R61, R58, RZ, 0xc0, !PT ;  /* 0x0000003a3d3a7212 */ /* 0x000fe400078ec0ff */
[----:B------:R-:W-:-:S02]  /*5880*/  VOTE.ANY R61, PT, P6 ;  /* 0x00000000003d7806 */ /* 0x000fc400030e0100 */
[----:B------:R-:W-:Y:S02]  /*5890*/  LOP3.LUT R58, R65, R58, RZ, 0xc0, !PT ;  /* 0x0000003a413a7212 */ /* 0x000fe400078ec0ff */
[----:B------:R-:W-:Y:S02]  /*58a0*/  @!P6 LOP3.LUT R61, RZ, R61, RZ, 0x33, !PT ;  /* 0x0000003dff3de212 */ /* 0x000fe400078e33ff */
[----:B------:R-:W-:Y:S02]  /*58b0*/  VOTE.ANY R65, PT, P0 ;  /* 0x0000000000417806 */ /* 0x000fe400000e0100 */
[----:B------:R-:W-:Y:S02]  /*58c0*/  LOP3.LUT R58, R61, R58, RZ, 0xc0, !PT ;  /* 0x0000003a3d3a7212 */ /* 0x000fe400078ec0ff */
[----:B------:R-:W-:Y:S02]  /*58d0*/  @!P0 LOP3.LUT R65, RZ, R65, RZ, 0x33, !PT ;  /* 0x00000041ff418212 */ /* 0x000fe400078e33ff */
        /* <DEDUP_REMOVED lines=12> */
.L_x_301:
[----:B------:R-:W-:Y:S05]  /*59a0*/  BSYNC.RECONVERGENT B0 ;  /* 0x0000000000007941 */ /* 0x000fea0003800200 */
.L_x_300:
        /* <DEDUP_REMOVED lines=8> */
[----:B------:R-:W-:Y:S02]  /*5a30*/  LOP3.LUT P0, RZ, R65, 0x80, RZ, 0xc0, !PT ;  /* 0x0000008041ff7812 */ /* 0x000fe4000780c0ff */
[----:B------:R-:W-:-:S02]  /*5a40*/  LOP3.LUT R60, R63, R60, RZ, 0xc0, !PT ;  /* 0x0000003c3f3c7212 */ /* 0x000fc400078ec0ff */
[----:B------:R-:W-:-:S04]  /*5a50*/  VOTE.ANY R63, PT, P2 ;  /* 0x00000000003f7806 */ /* 0x000fc800010e0100 */
[----:B------:R-:W-:-:S04]  /*5a60*/  @!P2 LOP3.LUT R63, RZ, R63, RZ, 0x33, !PT ;  /* 0x0000003fff3fa212 */ /* 0x000fc800078e33ff */
[----:B------:R-:W-:Y:S02]  /*5a70*/  LOP3.LUT R60, R63, R60, RZ, 0xc0, !PT ;  /* 0x0000003c3f3c7212 */ /* 0x000fe400078ec0ff */
        /* <DEDUP_REMOVED lines=13> */
[----:B------:R-:W-:Y:S02]  /*5b50*/  @!P0 LOP3.LUT R63, RZ, R63, RZ, 0x33, !PT ;  /* 0x0000003fff3f8212 */ /* 0x000fe400078e33ff */
[----:B------:R-:W-:Y:S02]  /*5b60*/  ISETP.NE.AND P0, PT, R13, 0x7fffffff, PT ;  /* 0x7fffffff0d00780c */ /* 0x000fe40003f05270 */
[----:B------:R-:W-:Y:S02]  /*5b70*/  LOP3.LUT R69, R63, R60, RZ, 0xc0, !PT ;  /* 0x0000003c3f457212 */ /* 0x000fe400078ec0ff */
[----:B------:R-:W-:Y:S02]  /*5b80*/  SEL R60, R13, 0x80000000, P0 ;  /* 0x800000000d3c7807 */ /* 0x000fe40000000000 */
[----:B------:R-:W0:Y:S02]  /*5b90*/  FLO.U32 R63, R69 ;  /* 0x00000045003f7300 */ /* 0x000e2400000e0000 */
[----:B------:R-:W-:-:S02]  /*5ba0*/  SHF.R.U32.HI R67, RZ, UR5, R60 ;  /* 0x00000005ff437c19 */ /* 0x000fc4000801163c */
[----:B------:R-:W-:Y:S02]  /*5bb0*/  LOP3.LUT R60, R48, R69, RZ, 0xc0, !PT ;  /* 0x00000045303c7212 */ /* 0x000fe400078ec0ff */
[----:B------:R-:W-:-:S04]  /*5bc0*/  LOP3.LUT R67, R67, UR4, RZ, 0x30, !PT ;  /* 0x0000000443437c12 */ /* 0x000fc8000f8e30ff */
[----:B------:R-:W4:Y:S01]  /*5bd0*/  POPC R60, R60 ;  /* 0x0000003c003c7309 */ /* 0x000f220000000000 */
[----:B0-----:R-:W-:-:S13]  /*5be0*/  ISETP.NE.AND P0, PT, R24, R63, PT ;  /* 0x0000003f1800720c */ /* 0x001fda0003f05270 */
[----:B--234-:R-:W-:Y:S05]  /*5bf0*/  @P0 BRA `(.L_x_303) ;  /* 0x0000000000080947 */ /* 0x01cfea0003800000 */
[----:B------:R-:W-:-:S05]  /*5c00*/  IMAD R65, R65, 0x4, R26 ;  /* 0x0000000441417824 */ /* 0x000fca00078e021a */
[----:B------:R0:W2:Y:S02]  /*5c10*/  ATOMS.ADD R64, [R65], R60 ;  /* 0x0000003c4140738c */ /* 0x0000a40000000000 */
.L_x_303:
[----:B------:R-:W-:Y:S05]  /*5c20*/  BSYNC.RECONVERGENT B0 ;  /* 0x0000000000007941 */ /* 0x000fea0003800200 */
.L_x_302:
[----:B------:R-:W-:Y:S01]  /*5c30*/  R2P PR, R67, 0x7f ;  /* 0x0000007f43007804 */ /* 0x000fe20000000000 */
[----:B--2---:R2:W3:Y:S01]  /*5c40*/  SHFL.IDX PT, R63, R64, R63, 0x1f ;  /* 0x00001f3f403f7589 */ /* 0x0044e200000e0000 */
[----:B------:R-:W-:Y:S11]  /*5c50*/  BSSY.RECONVERGENT B0, `(.L_x_304) ;  /* 0x0000021000007945 */ /* 0x000ff60003800200 */
[----:B------:R-:W-:-:S02]  /*5c60*/  VOTE.ANY R62, PT, P0 ;  /* 0x00000000003e7806 */ /* 0x000fc400000e0100 */
[----:B0-----:R-:W-:Y:S02]  /*5c70*/  VOTE.ANY R65, PT, P1 ;  /* 0x0000000000417806 */ /* 0x001fe400008e0100 */
[----:B------:R-:W-:Y:S02]  /*5c80*/  @!P0 LOP3.LUT R62, RZ, R62, RZ, 0x33, !PT ;  /* 0x0000003eff3e8212 */ /* 0x000fe400078e33ff */
[----:B------:R-:W-:Y:S02]  /*5c90*/  @!P1 LOP3.LUT R65, RZ, R65, RZ, 0x33, !PT ;  /* 0x00000041ff419212 */ /* 0x000fe400078e33ff */
[----:B------:R-:W-:Y:S02]  /*5ca0*/  LOP3.LUT P0, RZ, R67, 0x80, RZ, 0xc0, !PT ;  /* 0x0000008043ff7812 */ /* 0x000fe4000780c0ff */
        /* <DEDUP_REMOVED lines=18> */
[----:B------:R-:W-:-:S04]  /*5dd0*/  LOP3.LUT R65, R65, R62, RZ, 0xc0, !PT ;  /* 0x0000003e41417212 */ /* 0x000fc800078ec0ff */
[----:B------:R-:W0:Y:S02]  /*5de0*/  FLO.U32 R69, R65 ;  /* 0x0000004100457300 */ /* 0x000e2400000e0000 */
[----:B0-----:R-:W-:Y:S02]  /*5df0*/  ISETP.NE.AND P0, PT, R24, R69, PT ;  /* 0x000000451800720c */ /* 0x001fe40003f05270 */
[----:B------:R-:W-:Y:S01]  /*5e00*/  LOP3.LUT R24, R48, R65, RZ, 0xc0, !PT ;  /* 0x0000004130187212 */ /* 0x000fe200078ec0ff */
[----:B------:R-:W-:-:S05]  /*5e10*/  IMAD.MOV.U32 R48, RZ, RZ, RZ ;  /* 0x000000ffff307224 */ /* 0x000fca00078e00ff */
[----:B------:R-:W0:Y:S05]  /*5e20*/  POPC R24, R24 ;  /* 0x0000001800187309 */ /* 0x000e2a0000000000 */
[----:B--23--:R-:W-:Y:S05]  /*5e30*/  @P0 BRA `(.L_x_305) ;  /* 0x0000000000080947 */ /* 0x00cfea0003800000 */
[----:B------:R-:W-:-:S05]  /*5e40*/  IMAD R67, R67, 0x4, R26 ;  /* 0x0000000443437824 */ /* 0x000fca00078e021a */
[----:B0-----:R2:W3:Y:S02]  /*5e50*/  ATOMS.ADD R48, [R67], R24 ;  /* 0x000000184330738c */ /* 0x0014e40000000000 */
.L_x_305:
[----:B------:R-:W-:Y:S05]  /*5e60*/  BSYNC.RECONVERGENT B0 ;  /* 0x0000000000007941 */ /* 0x000fea0003800200 */
.L_x_304:
[----:B------:R-:W-:Y:S01]  /*5e70*/  BAR.SYNC.DEFER_BLOCKING 0x0 ;  /* 0x0000000000007b1d */ /* 0x000fe20000010000 */
[----:B------:R-:W-:Y:S01]  /*5e80*/  IMAD.IADD R46, R51, 0x1, R46 ;  /* 0x00000001332e7824 */ /* 0x000fe200078e022e */
[----:B------:R-:W-:Y:S01]  /*5e90*/  ISETP.NE.AND P0, PT, R52, RZ, PT ;  /* 0x000000ff3400720c */ /* 0x000fe20003f05270 */
[----:B------:R-:W-:Y:S02]  /*5ea0*/  IMAD.IADD R26, R49, 0x1, R44 ;  /* 0x00000001311a7824 */ /* 0x000fe400078e022c */
[----:B------:R-:W-:Y:S01]  /*5eb0*/  IMAD.IADD R42, R47, 0x1, R42 ;  /* 0x000000012f2a7824 */ /* 0x000fe200078e022a */
[----:B------:R-:W-:Y:S01]  /*5ec0*/  BSSY B1, `(.L_x_306) ;  /* 0x0000063000017945 */ /* 0x000fe20003800000 */
[----:B------:R-:W-:Y:S01]  /*5ed0*/  IMAD.IADD R40, R43, 0x1, R40 ;  /* 0x000000012b287824 */ /* 0x000fe200078e0228 */
[----:B---3--:R-:W0:Y:S01]  /*5ee0*/  SHFL.IDX PT, R65, R48, R69, 0x1f ;  /* 0x00001f4530417589 */ /* 0x008e2200000e0000 */
[----:B------:R-:W-:Y:S02]  /*5ef0*/  IMAD.IADD R38, R41, 0x1, R38 ;  /* 0x0000000129267824 */ /* 0x000fe400078e0226 */
[----:B------:R-:W-:-:S02]  /*5f00*/  IMAD R44, R46, 0x4, R9 ;  /* 0x000000042e2c7824 */ /* 0x000fc400078e0209 */
[----:B------:R-:W-:Y:S02]  /*5f10*/  IMAD.IADD R36, R39, 0x1, R36 ;  /* 0x0000000127247824 */ /* 0x000fe400078e0224 */
[--C-:B------:R-:W-:Y:S02]  /*5f20*/  IMAD R43, R26, 0x4, R9.reuse ;  /* 0x000000041a2b7824 */ /* 0x100fe400078e0209 */
[----:B------:R-:W-:Y:S02]  /*5f30*/  IMAD.IADD R34, R37, 0x1, R34 ;  /* 0x0000000125227824 */ /* 0x000fe400078e0222 */
[--C-:B------:R-:W-:Y:S02]  /*5f40*/  IMAD R42, R42, 0x4, R9.reuse ;  /* 0x000000042a2a7824 */ /* 0x100fe400078e0209 */
[----:B------:R-:W-:Y:S02]  /*5f50*/  IMAD.IADD R32, R35, 0x1, R32 ;  /* 0x0000000123207824 */ /* 0x000fe400078e0220 */
[----:B------:R-:W-:Y:S01]  /*5f60*/  IMAD R41, R40, 0x4, R9 ;  /* 0x0000000428297824 */ /* 0x000fe200078e0209 */
[----:B------:R3:W-:Y:S01]  /*5f70*/  STS [R44+-0x4], R29 ;  /* 0xfffffc1d2c007388 */ /* 0x0007e20000000800 */
[----:B------:R-:W-:-:S02]  /*5f80*/  IMAD.IADD R30, R33, 0x1, R30 ;  /* 0x00000001211e7824 */ /* 0x000fc400078e021e */
[--C-:B------:R-:W-:Y:S01]  /*5f90*/  IMAD R40, R38, 0x4, R9.reuse ;  /* 0x0000000426287824 */ /* 0x100fe200078e0209 */
[----:B------:R-:W-:Y:S01]  /*5fa0*/  STS [R43+-0x4], R22 ;  /* 0xfffffc162b007388 */ /* 0x000fe20000000800 */
[----:B------:R-:W-:Y:S02]  /*5fb0*/  IMAD.IADD R52, R31, 0x1, R28 ;  /* 0x000000011f347824 */ /* 0x000fe400078e021c */
[----:B------:R-:W-:Y:S01]  /*5fc0*/  IMAD R39, R36, 0x4, R9 ;  /* 0x0000000424277824 */ /* 0x000fe200078e0209 */
[----:B------:R-:W-:Y:S01]  /*5fd0*/  STS [R42+-0x4], R23 ;  /* 0xfffffc172a007388 */ /* 0x000fe20000000800 */
[----:B------:R-:W-:Y:S02]  /*5fe0*/  IMAD.IADD R20, R20, 0x1, R53 ;  /* 0x0000000114147824 */ /* 0x000fe400078e0235 */
[----:B------:R-:W-:Y:S01]  /*5ff0*/  IMAD R38, R34, 0x4, R9 ;  /* 0x0000000422267824 */ /* 0x000fe200078e0209 */
[----:B------:R-:W-:Y:S01]  /*6000*/  STS [R41+-0x4], R16 ;  /* 0xfffffc1029007388 */ /* 0x000fe20000000800 */
[----:B------:R-:W-:-:S02]  /*6010*/  IMAD.IADD R50, R50, 0x1, R57 ;  /* 0x0000000132327824 */ /* 0x000fc400078e0239 */
[----:B------:R-:W-:Y:S01]  /*6020*/  IMAD R37, R32, 0x4, R9 ;  /* 0x0000000420257824 */ /* 0x000fe200078e0209 */
        /* <DEDUP_REMOVED lines=13> */
[----:B0-----:R-:W-:Y:S02]  /*6100*/  IMAD.IADD R28, R24, 0x1, R65 ;  /* 0x00000001181c7824 */ /* 0x001fe400078e0241 */
[--C-:B------:R-:W-:Y:S01]  /*6110*/  IMAD R32, R54, 0x4, R9.reuse ;  /* 0x0000000436207824 */ /* 0x100fe200078e0209 */
[----:B------:R-:W-:Y:S01]  /*6120*/  STS [R35+-0x4], R12 ;  /* 0xfffffc0c23007388 */ /* 0x000fe20000000800 */
[----:B------:R-:W-:-:S02]  /*6130*/  IMAD R31, R56, 0x4, R9 ;  /* 0x00000004381f7824 */ /* 0x000fc400078e0209 */
[--C-:B------:R-:W-:Y:S01]  /*6140*/  IMAD R30, R58, 0x4, R9.reuse ;  /* 0x000000043a1e7824 */ /* 0x100fe200078e0209 */
[----:B------:R0:W-:Y:S01]  /*6150*/  STS [R34+-0x4], R19 ;  /* 0xfffffc1322007388 */ /* 0x0001e20000000800 */
[--C-:B---3--:R-:W-:Y:S02]  /*6160*/  IMAD R29, R60, 0x4, R9.reuse ;  /* 0x000000043c1d7824 */ /* 0x108fe400078e0209 */
[--C-:B------:R-:W-:Y:S01]  /*6170*/  IMAD R28, R28, 0x4, R9.reuse ;  /* 0x000000041c1c7824 */ /* 0x100fe200078e0209 */
[----:B------:R3:W-:Y:S04]  /*6180*/  STS [R33+-0x4], R14 ;  /* 0xfffffc0e21007388 */ /* 0x0007e80000000800 */
[----:B------:R3:W-:Y:S01]  /*6190*/  STS [R32+-0x4], R11 ;  /* 0xfffffc0b20007388 */ /* 0x0007e20000000800 */
[----:B0-----:R-:W-:-:S03]  /*61a0*/  IMAD R19, R3, 0x8, R9 ;  /* 0x0000000803137824 */ /* 0x001fc600078e0209 */
[----:B------:R3:W-:Y:S04]  /*61b0*/  STS [R31+-0x4], R4 ;  /* 0xfffffc041f007388 */ /* 0x0007e80000000800 */
[----:B------:R3:W-:Y:S04]  /*61c0*/  STS [R30+-0x4], R15 ;  /* 0xfffffc0f1e007388 */ /* 0x0007e80000000800 */
[----:B------:R3:W-:Y:S04]  /*61d0*/  STS [R29+-0x4], R6 ;  /* 0xfffffc061d007388 */ /* 0x0007e80000000800 */
[----:B------:R3:W-:Y:S01]  /*61e0*/  STS [R28+-0x4], R13 ;  /* 0xfffffc0d1c007388 */ /* 0x0007e20000000800 */
[----:B------:R-:W-:Y:S05]  /*61f0*/  @P0 BRA `(.L_x_307) ;  /* 0x0000000000bc0947 */ /* 0x000fea0003800000 */
[----:B------:R-:W0:Y:S02]  /*6200*/  LDCU.64 UR8, c[0x0][0x398] ;  /* 0x00007300ff0877ac */ /* 0x000e240008000a00 */
[----:B0-----:R-:W-:-:S04]  /*6210*/  LEA R12, P0, R3, UR8, 0x3 ;  /* 0x00000008030c7c11 */ /* 0x001fc8000f8018ff */
[----:B---3--:R-:W-:-:S05]  /*6220*/  LEA.HI.X R13, R3, UR9, RZ, 0x3, P0 ;  /* 0x00000009030d7c11 */ /* 0x008fca00080f1cff */
[----:B------:R-:W3:Y:S01]  /*6230*/  LDG.E.64 R10, desc[UR6][R12.64] ;  /* 0x000000060c0a7981 */ /* 0x000ee2000c1e1b00 */
[----:B------:R-:W-:Y:S02]  /*6240*/  SHF.R.S32.HI R15, RZ, 0x1f, R21 ;  /* 0x0000001fff0f7819 */ /* 0x000fe40000011415 */
[----:B---3--:R-:W-:-:S05]  /*6250*/  IADD3 R10, P0, PT, -R21, R10, RZ ;  /* 0x0000000a150a7210 */ /* 0x008fca0007f1e1ff */
[----:B------:R-:W-:Y:S01]  /*6260*/  IMAD.X R11, R11, 0x1, ~R15, P0 ;  /* 0x000000010b0b7824 */ /* 0x000fe200000e0e0f */
[----:B------:R-:W-:Y:S01]  /*6270*/  ISETP.GE.AND P0, PT, R45, 0x1, PT ;  /* 0x000000012d00780c */ /* 0x000fe20003f06270 */
[----:B------:R-:W-:-:S03]  /*6280*/  IMAD.MOV.U32 R15, RZ, RZ, R0 ;  /* 0x000000ffff0f7224 */ /* 0x000fc600078e0000 */
[----:B------:R0:W-:Y:S09]  /*6290*/  STS.64 [R19+0x6600], R10 ;  /* 0x0066000a13007388 */ /* 0x0001f20000000a00 */
[----:B------:R-:W-:Y:S05]  /*62a0*/  @!P0 BRA `(.L_x_308) ;  /* 0x00000000006c8947 */ /* 0x000fea0003800000 */
[----:B------:R-:W-:Y:S01]  /*62b0*/  BSSY B0, `(.L_x_309) ;  /* 0x0000019000007945 */ /* 0x000fe20003800000 */
[----:B------:R-:W-:Y:S02]  /*62c0*/  IMAD.MOV.U32 R4, RZ, RZ, -0x1 ;  /* 0xffffffffff047424 */ /* 0x000fe400078e00ff */
[----:B------:R-:W-:Y:S02]  /*62d0*/  IMAD.MOV.U32 R6, RZ, RZ, R45 ;  /* 0x000000ffff067224 */ /* 0x000fe400078e002d */
[----:B------:R-:W-:-:S07]  /*62e0*/  IMAD.MOV.U32 R15, RZ, RZ, R0 ;  /* 0x000000ffff0f7224 */ /* 0x000fce00078e0000 */
.L_x_313:
[----:B0-----:R-:W0:Y:S01]  /*62f0*/  LDC.64 R10, c[0x0][0x380] ;  /* 0x0000e000ff0a7b82 */ /* 0x001e220000000a00 */
[----:B------:R-:W-:Y:S01]  /*6300*/  VIADD R17, R6, 0xffffffff ;  /* 0xffffffff06117836 */ /* 0x000fe20000000000 */
[----:B------:R-:W-:Y:S03]  /*6310*/  BSSY B2, `(.L_x_310) ;  /* 0x0000008000027945 */ /* 0x000fe60003800000 */
[----:B------:R-:W-:-:S04]  /*6320*/  IMAD R13, R17, 0x100, R3 ;  /* 0x00000100110d7824 */ /* 0x000fc800078e0203 */
[----:B0-----:R-:W-:-:S07]  /*6330*/  IMAD.WIDE R10, R13, 0x4, R10 ;  /* 0x000000040d0a7825 */ /* 0x001fce00078e020a */
.L_x_311:
[----:B------:R-:W-:Y:S05]  /*6340*/  YIELD ;  /* 0x0000000000007946 */ /* 0x000fea0003800000 */
[----:B------:R0:W-:Y:S06]  /*6350*/  MEMBAR.SC.CTA ;  /* 0x0000000000007992 */ /* 0x0001ec0000000000 */
[----:B0-----:R-:W3:Y:S02]  /*6360*/  LDG.E.STRONG.SYS R12, desc[UR6][R10.64] ;  /* 0x000000060a0c7981 */ /* 0x001ee4000c1f5900 */
[----:B---3--:R-:W-:-:S13]  /*6370*/  ISETP.NE.AND P0, PT, R12, RZ, PT ;  /* 0x000000ff0c00720c */ /* 0x008fda0003f05270 */
[----:B------:R-:W-:Y:S05]  /*6380*/  @!P0 BRA `(.L_x_311) ;  /* 0xfffffffc00ec8947 */ /* 0x000fea000383ffff */
[----:B------:R-:W-:Y:S05]  /*6390*/  BSYNC B2 ;  /* 0x0000000000027941 */ /* 0x000fea0003800000 */
.L_x_310:
[----:B------:R-:W-:Y:S01]  /*63a0*/  BSSY.RECONVERGENT B2, `(.L_x_312) ;  /* 0x0000006000027945 */ /* 0x000fe20003800200 */
[C---:B------:R-:W-:Y:S02]  /*63b0*/  ISETP.GT.AND P0, PT, R12.reuse, -0x1, PT ;  /* 0xffffffff0c00780c */ /* 0x040fe40003f04270 */
[----:B------:R-:W-:Y:S01]  /*63c0*/  LOP3.LUT R12, R12, 0x3fffffff, RZ, 0xc0, !PT ;  /* 0x3fffffff0c0c7812 */ /* 0x000fe200078ec0ff */
[----:B------:R-:W-:Y:S05]  /*63d0*/  WARPSYNC.EXCLUSIVE R4 ;  /* 0x0000000004007348 */ /* 0x000fea0003a00000 */
[----:B------:R-:W-:-:S05]  /*63e0*/  IMAD.IADD R15, R12, 0x1, R15 ;  /* 0x000000010c0f7824 */ /* 0x000fca00078e020f */
[----:B------:R-:W-:-:S07]  /*63f0*/  VOTE.ANY R4, PT, P0 ;  /* 0x0000000000047806 */ /* 0x000fce00000e0100 */
[----:B------:R-:W-:Y:S05]  /*6400*/  BSYNC.RECONVERGENT B2 ;  /* 0x0000000000027941 */ /* 0x000fea0003800200 */
.L_x_312:
[----:B------:R-:W-:Y:S01]  /*6410*/  ISETP.GT.U32.AND P1, PT, R6, 0x1, PT ;  /* 0x000000010600780c */ /* 0x000fe20003f24070 */
[----:B------:R-:W-:-:S12]  /*6420*/  IMAD.MOV.U32 R6, RZ, RZ, R17 ;  /* 0x000000ffff067224 */ /* 0x000fd800078e0011 */
[----:B------:R-:W-:Y:S05]  /*6430*/  @P0 BRA P1, `(.L_x_313) ;  /* 0xfffffffc00ac0947 */ /* 0x000fea000083ffff */
[----:B------:R-:W-:Y:S05]  /*6440*/  BSYNC B0 ;  /* 0x0000000000007941 */ /* 0x000fea0003800000 */
.L_x_309:
[----:B------:R3:W4:Y:S02]  /*6450*/  LDS.64 R10, [R19+0x6600] ;  /* 0x00660000130a7984 */ /* 0x0007240000000a00 */
.L_x_308:
[----:B------:R-:W5:Y:S01]  /*6460*/  LDC.64 R12, c[0x0][0x380] ;  /* 0x0000e000ff0c7b82 */ /* 0x000f620000000a00 */
[C---:B------:R-:W-:Y:S01]  /*6470*/  IMAD.IADD R17, R15.reuse, 0x1, -R0 ;  /* 0x000000010f117824 */ /* 0x040fe200078e0a00 */
[----:B------:R-:W-:Y:S01]  /*6480*/  LOP3.LUT R15, R15, 0x80000000, RZ, 0xfc, !PT ;  /* 0x800000000f0f7812 */ /* 0x000fe200078efcff */
[----:B------:R-:W-:-:S03]  /*6490*/  IMAD R23, R45, 0x100, R3 ;  /* 0x000001002d177824 */ /* 0x000fc600078e0203 */
[----:B0---4-:R-:W-:-:S04]  /*64a0*/  IADD3 R10, P0, PT, R17, R10, RZ ;  /* 0x0000000a110a7210 */ /* 0x011fc80007f1e0ff */
[----:B------:R-:W-:-:S05]  /*64b0*/  LEA.HI.X.SX32 R11, R17, R11, 0x1, P0 ;  /* 0x0000000b110b7211 */ /* 0x000fca00000f0eff */
[----:B------:R0:W-:Y:S01]  /*64c0*/  STS.64 [R19+0x6600], R10 ;  /* 0x0066000a13007388 */ /* 0x0001e20000000a00 */
[----:B-----5:R-:W-:-:S05]  /*64d0*/  IMAD.WIDE R12, R23, 0x4, R12 ;  /* 0x00000004170c7825 */ /* 0x020fca00078e020c */
[----:B------:R0:W-:Y:S02]  /*64e0*/  STG.E.STRONG.SYS desc[UR6][R12.64], R15 ;  /* 0x0000000f0c007986 */ /* 0x0001e4000c115906 */
.L_x_307:
[----:B------:R-:W-:Y:S05]  /*64f0*/  BSYNC B1 ;  /* 0x0000000000017941 */ /* 0x000fea0003800000 */
.L_x_306:
[----:B------:R-:W4:Y:S01]  /*6500*/  LDC R27, c[0x0][0x3c0] ;  /* 0x0000f000ff1b7b82 */ /* 0x000f220000000800 */
[----:B---3--:R-:W-:-:S07]  /*6510*/  VIADD R4, R5, 0x1980 ;  /* 0x0000198005047836 */ /* 0x008fce0000000000 */
[----:B0-----:R-:W0:Y:S01]  /*6520*/  LDC.64 R12, c[0x0][0x390] ;  /* 0x0000e400ff0c7b82 */ /* 0x001e220000000a00 */
[----:B----4-:R-:W-:Y:S02]  /*6530*/  ISETP.GE.AND P0, PT, R4, R27, PT ;  /* 0x0000001b0400720c */ /* 0x010fe40003f06270 */
[----:B0-----:R-:W-:-:S04]  /*6540*/  ISETP.EQ.U32.AND P1, PT, R12, RZ, PT ;  /* 0x000000ff0c00720c */ /* 0x001fc80003f22070 */
[----:B------:R-:W-:-:S04]  /*6550*/  ISETP.EQ.OR.EX P0, PT, R13, RZ, !P0, P1 ;  /* 0x000000ff0d00720c */ /* 0x000fc80004702710 */
[----:B------:R-:W-:-:S13]  /*6560*/  ISETP.GT.U32.OR P0, PT, R3, 0xff, P0 ;  /* 0x000000ff0300780c */ /* 0x000fda0000704470 */
[----:B------:R-:W-:Y:S05]  /*6570*/  @P0 BRA `(.L_x_314) ;  /* 0x0000000000200947 */ /* 0x000fea0003800000 */
[----:B------:R-:W0:Y:S01]  /*6580*/  LDS.64 R10, [R19+0x6600] ;  /* 0x00660000130a7984 */ /* 0x000e220000000a00 */
[C---:B------:R-:W-:Y:S02]  /*6590*/  LEA R12, P2, R3.reuse, R12, 0x3 ;  /* 0x0000000c030c7211 */ /* 0x040fe400078418ff */
[--C-:B------:R-:W-:Y:S02]  /*65a0*/  SHF.R.S32.HI R15, RZ, 0x1f, R0.reuse ;  /* 0x0000001fff0f7819 */ /* 0x100fe40000011400 */
[----:B------:R-:W-:Y:S02]  /*65b0*/  LEA.HI.X R13, R3, R13, RZ, 0x3, P2 ;  /* 0x0000000d030d7211 */ /* 0x000fe400010f1cff */
[----:B0-----:R-:W-:Y:S02]  /*65c0*/  IADD3 R10, P0, P1, R10, R21, R0 ;  /* 0x000000150a0a7210 */ /* 0x001fe4000791e000 */
[----:B------:R-:W-:-:S04]  /*65d0*/  SHF.R.S32.HI R21, RZ, 0x1f, R21 ;  /* 0x0000001fff157819 */ /* 0x000fc80000011415 */
[----:B------:R-:W-:-:S05]  /*65e0*/  IADD3.X R11, PT, PT, R11, R21, R15, P0, P1 ;  /* 0x000000150b0b7210 */ /* 0x000fca00007e240f */
[----:B------:R0:W-:Y:S02]  /*65f0*/  STG.E.64 desc[UR6][R12.64], R10 ;  /* 0x0000000a0c007986 */ /* 0x0001e4000c101b06 */
.L_x_314:
[----:B------:R-:W-:Y:S01]  /*6600*/  ISETP.GT.AND P0, PT, R4, R27, PT ;  /* 0x0000001b0400720c */ /* 0x000fe20003f04270 */
[----:B------:R-:W-:Y:S05]  /*6610*/  WARPSYNC.ALL ;  /* 0x0000000000007948 */ /* 0x000fea0003800000 */
[----:B------:R-:W-:Y:S01]  /*6620*/  BAR.SYNC.DEFER_BLOCKING 0x0 ;  /* 0x0000000000007b1d */ /* 0x000fe20000010000 */
[----:B------:R-:W-:-:S06]  /*6630*/  IMAD R26, R3, 0x4, R9 ;  /* 0x00000004031a7824 */ /* 0x000fcc00078e0209 */
[----:B------:R-:W-:Y:S05]  /*6640*/  @P0 BRA `(.L_x_315) ;  /* 0x00000010004c0947 */ /* 0x000fea0003800000 */
[----:B------:R-:W3:Y:S01]  /*6650*/  LDS R0, [R26] ;  /* 0x000000001a007984 */ /* 0x000ee20000000800 */
[----:B------:R-:W4:Y:S01]  /*6660*/  LDCU UR5, c[0x0][0x3c4] ;  /* 0x00007880ff0577ac */ /* 0x000f220008000800 */
[----:B------:R-:W5:Y:S01]  /*6670*/  LDCU.64 UR8, c[0x0][0x3a0] ;  /* 0x00007400ff0877ac */ /* 0x000f620008000a00 */
[----:B---3--:R-:W-:-:S04]  /*6680*/  ISETP.NE.AND P1, PT, R0, 0x7fffffff, PT ;  /* 0x7fffffff0000780c */ /* 0x008fc80003f25270 */
[C---:B------:R-:W-:Y:S02]  /*6690*/  SEL R4, R0.reuse, 0x80000000, P1 ;  /* 0x8000000000047807 */ /* 0x040fe40000800000 */
[----:B------:R-:W-:Y:S02]  /*66a0*/  ISETP.GE.AND P1, PT, R0, RZ, PT ;  /* 0x000000ff0000720c */ /* 0x000fe40003f26270 */
[----:B----4-:R-:W-:-:S04]  /*66b0*/  SHF.R.U32.HI R4, RZ, UR5, R4 ;  /* 0x00000005ff047c19 */ /* 0x010fc80008011604 */
[----:B------:R-:W-:-:S05]  /*66c0*/  LOP3.LUT R4, R4, UR4, RZ, 0x30, !PT ;  /* 0x0000000404047c12 */ /* 0x000fca000f8e30ff */
[----:B------:R-:W-:-:S05]  /*66d0*/  IMAD R4, R4, 0x8, R9 ;  /* 0x0000000804047824 */ /* 0x000fca00078e0209 */
[----:B0-----:R-:W0:Y:S02]  /*66e0*/  LDS.64 R10, [R4+0x6600] ;  /* 0x00660000040a7984 */ /* 0x001e240000000a00 */
[----:B0-----:R-:W-:-:S05]  /*66f0*/  IADD3 R6, P2, PT, R10, R3, RZ ;  /* 0x000000030a067210 */ /* 0x001fca0007f5e0ff */
[----:B------:R-:W-:Y:S01]  /*6700*/  IMAD.X R13, RZ, RZ, R11, P2 ;  /* 0x000000ffff0d7224 */ /* 0x000fe200010e060b */
[C---:B-----5:R-:W-:Y:S02]  /*6710*/  LEA R12, P2, R6.reuse, UR8, 0x2 ;  /* 0x00000008060c7c11 */ /* 0x060fe4000f8410ff */
[----:B------:R-:W-:Y:S02]  /*6720*/  SEL R11, RZ, 0x7fffffff, !P1 ;  /* 0x7fffffffff0b7807 */ /* 0x000fe40004800000 */
[----:B------:R-:W-:Y:S02]  /*6730*/  LEA.HI.X R13, R6, UR9, R13, 0x2, P2 ;  /* 0x00000009060d7c11 */ /* 0x000fe400090f140d */
[----:B------:R-:W-:-:S05]  /*6740*/  LOP3.LUT R15, R11, R0, RZ, 0x3c, !PT ;  /* 0x000000000b0f7212 */ /* 0x000fca00078e3cff */
[----:B------:R-:W-:Y:S01]  /*6750*/  STG.E desc[UR6][R12.64], R15 ;  /* 0x0000000f0c007986 */ /* 0x000fe2000c101906 */
[----:B------:R-:W-:-:S03]  /*6760*/  NOP ;  /* 0x0000000000007918 */ /* 0x000fc60000000000 */
[----:B------:R-:W0:Y:S02]  /*6770*/  LDS R0, [R26+0x600] ;  /* 0x000600001a007984 */ /* 0x000e240000000800 */
[----:B0-----:R-:W-:-:S04]  /*6780*/  ISETP.NE.AND P1, PT, R0, 0x7fffffff, PT ;  /* 0x7fffffff0000780c */ /* 0x001fc80003f25270 */
[C---:B------:R-:W-:Y:S02]  /*6790*/  SEL R4, R0.reuse, 0x80000000, P1 ;  /* 0x8000000000047807 */ /* 0x040fe40000800000 */
[----:B------:R-:W-:Y:S02]  /*67a0*/  ISETP.GE.AND P1, PT, R0, RZ, PT ;  /* 0x000000ff0000720c */ /* 0x000fe40003f26270 */
[----:B------:R-:W-:-:S04]  /*67b0*/  SHF.R.U32.HI R4, RZ, UR5, R4 ;  /* 0x00000005ff047c19 */ /* 0x000fc80008011604 */
[----:B------:R-:W-:-:S05]  /*67c0*/  LOP3.LUT R4, R4, UR4, RZ, 0x30, !PT ;  /* 0x0000000404047c12 */ /* 0x000fca000f8e30ff */
[----:B------:R-:W-:-:S05]  /*67d0*/  IMAD R4, R4, 0x8, R9 ;  /* 0x0000000804047824 */ /* 0x000fca00078e0209 */
[----:B------:R-:W0:Y:S02]  /*67e0*/  LDS.64 R10, [R4+0x6600] ;  /* 0x00660000040a7984 */ /* 0x000e240000000a00 */
[----:B0-----:R-:W-:-:S05]  /*67f0*/  IADD3 R6, P2, PT, R10, R3, RZ ;  /* 0x000000030a067210 */ /* 0x001fca0007f5e0ff */
[----:B------:R-:W-:Y:S01]  /*6800*/  IMAD.X R13, RZ, RZ, R11, P2 ;  /* 0x000000ffff0d7224 */ /* 0x000fe200010e060b */
[C---:B------:R-:W-:Y:S02]  /*6810*/  LEA R12, P2, R6.reuse, UR8, 0x2 ;  /* 0x00000008060c7c11 */ /* 0x040fe4000f8410ff */
        /* <DEDUP_REMOVED lines=235> */
[----:B------:R-:W-:Y:S01]  /*76d0*/  IMAD R4, R4, 0x8, R9 ;  /* 0x0000000804047824 */ /* 0x000fe200078e0209 */
[----:B------:R-:W-:-:S04]  /*76e0*/  SEL R9, RZ, 0x7fffffff, !P1 ;  /* 0x7fffffffff097807 */ /* 0x000fc80004800000 */
[----:B------:R-:W0:Y:S01]  /*76f0*/  LDS.64 R10, [R4+0x6600] ;  /* 0x00660000040a7984 */ /* 0x000e220000000a00 */
[----:B------:R-:W-:Y:S02]  /*7700*/  LOP3.LUT R9, R9, R0, RZ, 0x3c, !PT ;  /* 0x0000000009097212 */ /* 0x000fe400078e3cff */
[----:B0-----:R-:W-:-:S05]  /*7710*/  IADD3 R6, P2, PT, R10, R3, RZ ;  /* 0x000000030a067210 */ /* 0x001fca0007f5e0ff */
[----:B------:R-:W-:Y:S01]  /*7720*/  IMAD.X R11, RZ, RZ, R11, P2 ;  /* 0x000000ffff0b7224 */ /* 0x000fe200010e060b */
[----:B------:R-:W-:-:S04]  /*7730*/  LEA R10, P2, R6, UR8, 0x2 ;  /* 0x00000008060a7c11 */ /* 0x000fc8000f8410ff */
[----:B------:R-:W-:-:S05]  /*7740*/  LEA.HI.X R11, R6, UR9, R11, 0x2, P2 ;  /* 0x00000009060b7c11 */ /* 0x000fca00090f140b */
[----:B------:R0:W-:Y:S01]  /*7750*/  STG.E desc[UR6][R10.64+0x6000], R9 ;  /* 0x006000090a007986 */ /* 0x0001e2000c101906 */
[----:B------:R-:W-:Y:S01]  /*7760*/  NOP ;  /* 0x0000000000007918 */ /* 0x000fe20000000000 */
[----:B------:R-:W-:Y:S05]  /*7770*/  BRA `(.L_x_316) ;  /* 0x00000018001c7947 */ /* 0x000fea0003800000 */
.L_x_315:
[----:B0-----:R-:W-:Y:S01]  /*7780*/  IMAD R11, R45, -0x1980, R27 ;  /* 0xffffe6802d0b7824 */ /* 0x001fe200078e021b */
[----:B------:R-:W-:Y:S01]  /*7790*/  BSSY.RECONVERGENT B0, `(.L_x_317) ;  /* 0x000001d000007945 */ /* 0x000fe20003800200 */
[C---:B------:R-:W-:Y:S02]  /*77a0*/  VIADD R0, R3.reuse, 0x180 ;  /* 0x0000018003007836 */ /* 0x040fe40000000000 */
[C---:B------:R-:W-:Y:S01]  /*77b0*/  VIADD R6, R3.reuse, 0x480 ;  /* 0x0000048003067836 */ /* 0x040fe20000000000 */
[CC--:B------:R-:W-:Y:S01]  /*77c0*/  ISETP.GE.AND P4, PT, R3.reuse, R11.reuse, PT ;  /* 0x0000000b0300720c */ /* 0x0c0fe20003f86270 */
[C---:B------:R-:W-:Y:S01]  /*77d0*/  VIADD R4, R3.reuse, 0x300 ;  /* 0x0000030003047836 */ /* 0x040fe20000000000 */
[-C--:B------:R-:W-:Y:S01]  /*77e0*/  ISETP.GE.AND P5, PT, R0, R11.reuse, PT ;  /* 0x0000000b0000720c */ /* 0x080fe20003fa6270 */
[C---:B------:R-:W-:Y:S01]  /*77f0*/  VIADD R0, R3.reuse, 0x600 ;  /* 0x0000060003007836 */ /* 0x040fe20000000000 */
[-C--:B------:R-:W-:Y:S01]  /*7800*/  ISETP.GE.AND P2, PT, R6, R11.reuse, PT ;  /* 0x0000000b0600720c */ /* 0x080fe20003f46270 */
[----:B------:R-:W-:Y:S01]  /*7810*/  VIADD R6, R3, 0x780 ;  /* 0x0000078003067836 */ /* 0x000fe20000000000 */
[----:B------:R-:W-:-:S02]  /*7820*/  ISETP.GE.AND P3, PT, R4, R11, PT ;  /* 0x0000000b0400720c */ /* 0x000fc40003f66270 */
[----:B------:R-:W-:-:S05]  /*7830*/  ISETP.GE.AND P1, PT, R0, R11, PT ;  /* 0x0000000b0000720c */ /* 0x000fca0003f26270 */
[----:B------:R-:W-:Y:S08]  /*7840*/  @P4 BRA `(.L_x_318) ;  /* 0x0000000000444947 */ /* 0x000ff00003800000 */
[----:B------:R-:W0:Y:S01]  /*7850*/  LDS R0, [R26] ;  /* 0x000000001a007984 */ /* 0x000e220000000800 */
[----:B------:R-:W3:Y:S01]  /*7860*/  LDCU UR5, c[0x0][0x3c4] ;  /* 0x00007880ff0577ac */ /* 0x000ee20008000800 */
[----:B------:R-:W4:Y:S01]  /*7870*/  LDCU.64 UR8, c[0x0][0x3a0] ;  /* 0x00007400ff0877ac */ /* 0x000f220008000a00 */
[----:B0-----:R-:W-:-:S04]  /*7880*/  ISETP.NE.AND P4, PT, R0, 0x7fffffff, PT ;  /* 0x7fffffff0000780c */ /* 0x001fc80003f85270 */
[C---:B------:R-:W-:Y:S02]  /*7890*/  SEL R4, R0.reuse, 0x80000000, P4 ;  /* 0x8000000000047807 */ /* 0x040fe40002000000 */
[----:B------:R-:W-:Y:S02]  /*78a0*/  ISETP.GE.AND P4, PT, R0, RZ, PT ;  /* 0x000000ff0000720c */ /* 0x000fe40003f86270 */
[----:B---3--:R-:W-:Y:S02]  /*78b0*/  SHF.R.U32.HI R4, RZ, UR5, R4 ;  /* 0x00000005ff047c19 */ /* 0x008fe40008011604 */
[----:B------:R-:W-:Y:S02]  /*78c0*/  SEL R15, RZ, 0x7fffffff, !P4 ;  /* 0x7fffffffff0f7807 */ /* 0x000fe40006000000 */
[----:B------:R-:W-:Y:S02]  /*78d0*/  LOP3.LUT R4, R4, UR4, RZ, 0x30, !PT ;  /* 0x0000000404047c12 */ /* 0x000fe4000f8e30ff */
[----:B------:R-:W-:-:S03]  /*78e0*/  LOP3.LUT R15, R15, R0, RZ, 0x3c, !PT ;  /* 0x000000000f0f7212 */ /* 0x000fc600078e3cff */
[----:B------:R-:W-:-:S05]  /*78f0*/  IMAD R4, R4, 0x8, R9 ;  /* 0x0000000804047824 */ /* 0x000fca00078e0209 */
[----:B------:R-:W0:Y:S02]  /*7900*/  LDS.64 R12, [R4+0x6600] ;  /* 0x00660000040c7984 */ /* 0x000e240000000a00 */
[----:B0-----:R-:W-:-:S04]  /*7910*/  IADD3 R10, P6, PT, R12, R3, RZ ;  /* 0x000000030c0a7210 */ /* 0x001fc80007fde0ff */
[----:B----4-:R-:W-:Y:S01]  /*7920*/  LEA R12, P4, R10, UR8, 0x2 ;  /* 0x000000080a0c7c11 */ /* 0x010fe2000f8810ff */
[----:B------:R-:W-:-:S05]  /*7930*/  IMAD.X R13, RZ, RZ, R13, P6 ;  /* 0x000000ffff0d7224 */ /* 0x000fca00030e060d */
[----:B------:R-:W-:-:S05]  /*7940*/  LEA.HI.X R13, R10, UR9, R13, 0x2, P4 ;  /* 0x000000090a0d7c11 */ /* 0x000fca000a0f140d */
[----:B------:R0:W-:Y:S02]  /*7950*/  STG.E desc[UR6][R12.64], R15 ;  /* 0x0000000f0c007986 */ /* 0x0001e4000c101906 */
.L_x_318:
[----:B------:R-:W-:Y:S05]  /*7960*/  BSYNC.RECONVERGENT B0 ;  /* 0x0000000000007941 */ /* 0x000fea0003800200 */
.L_x_317:
[----:B------:R-:W-:Y:S01]  /*7970*/  NOP ;  /* 0x0000000000007918 */ /* 0x000fe20000000000 */
[----:B------:R-:W-:Y:S01]  /*7980*/  BSSY.RECONVERGENT B0, `(.L_x_319) ;  /* 0x0000015000007945 */ /* 0x000fe20003800200 */
[----:B------:R-:W-:Y:S01]  /*7990*/  ISETP.GE.AND P4, PT, R6, R11, PT ;  /* 0x0000000b0600720c */ /* 0x000fe20003f86270 */
[----:B------:R-:W-:Y:S02]  /*79a0*/  VIADD R6, R3, 0x900 ;  /* 0x0000090003067836 */ /* 0x000fe40000000000 */
[----:B------:R-:W-:Y:S10]  /*79b0*/  @P5 BRA `(.L_x_320) ;  /* 0x0000000000445947 */ /* 0x000ff40003800000 */
[----:B------:R-:W3:Y:S01]  /*79c0*/  LDS R0, [R26+0x600] ;  /* 0x000600001a007984 */ /* 0x000ee20000000800 */
[----:B------:R-:W4:Y:S01]  /*79d0*/  LDCU UR5, c[0x0][0x3c4] ;  /* 0x00007880ff0577ac */ /* 0x000f220008000800 */
[----:B------:R-:W5:Y:S01]  /*79e0*/  LDCU.64 UR8, c[0x0][0x3a0] ;  /* 0x00007400ff0877ac */ /* 0x000f620008000a00 */
[----:B---3--:R-:W-:-:S04]  /*79f0*/  ISETP.NE.AND P5, PT, R0, 0x7fffffff, PT ;  /* 0x7fffffff0000780c */ /* 0x008fc80003fa5270 */
[C---:B------:R-:W-:Y:S02]  /*7a00*/  SEL R4, R0.reuse, 0x80000000, P5 ;  /* 0x8000000000047807 */ /* 0x040fe40002800000 */
[----:B------:R-:W-:Y:S02]  /*7a10*/  ISETP.GE.AND P5, PT, R0, RZ, PT ;  /* 0x000000ff0000720c */ /* 0x000fe40003fa6270 */
[----:B----4-:R-:W-:Y:S02]  /*7a20*/  SHF.R.U32.HI R4, RZ, UR5, R4 ;  /* 0x00000005ff047c19 */ /* 0x010fe40008011604 */
[----:B0-----:R-:W-:Y:S02]  /*7a30*/  SEL R15, RZ, 0x7fffffff, !P5 ;  /* 0x7fffffffff0f7807 */ /* 0x001fe40006800000 */
[----:B------:R-:W-:Y:S02]  /*7a40*/  LOP3.LUT R4, R4, UR4, RZ, 0x30, !PT ;  /* 0x0000000404047c12 */ /* 0x000fe4000f8e30ff */
[----:B------:R-:W-:-:S03]  /*7a50*/  LOP3.LUT R15, R15, R0, RZ, 0x3c, !PT ;  /* 0x000000000f0f7212 */ /* 0x000fc600078e3cff */
[----:B------:R-:W-:-:S05]  /*7a60*/  IMAD R4, R4, 0x8, R9 ;  /* 0x0000000804047824 */ /* 0x000fca00078e0209 */
[----:B------:R-:W0:Y:S02]  /*7a70*/  LDS.64 R12, [R4+0x6600] ;  /* 0x00660000040c7984 */ /* 0x000e240000000a00 */
[----:B0-----:R-:W-:-:S04]  /*7a80*/  IADD3 R10, P6, PT, R12, R3, RZ ;  /* 0x000000030c0a7210 */ /* 0x001fc80007fde0ff */
[----:B-----5:R-:W-:Y:S01]  /*7a90*/  LEA R12, P5, R10, UR8, 0x2 ;  /* 0x000000080a0c7c11 */ /* 0x020fe2000f8a10ff */
[----:B------:R-:W-:-:S05]  /*7aa0*/  IMAD.X R13, RZ, RZ, R13, P6 ;  /* 0x000000ffff0d7224 */ /* 0x000fca00030e060d */
[----:B------:R-:W-:-:S05]  /*7ab0*/  LEA.HI.X R13, R10, UR9, R13, 0x2, P5 ;  /* 0x000000090a0d7c11 */ /* 0x000fca000a8f140d */
[----:B------:R3:W-:Y:S02]  /*7ac0*/  STG.E desc[UR6][R12.64+0x600], R15 ;  /* 0x0006000f0c007986 */ /* 0x0007e4000c101906 */
.L_x_320:
[----:B------:R-:W-:Y:S05]  /*7ad0*/  BSYNC.RECONVERGENT B0 ;  /* 0x0000000000007941 */ /* 0x000fea0003800200 */
.L_x_319:
[----:B------:R-:W-:Y:S01]  /*7ae0*/  NOP ;  /* 0x0000000000007918 */ /* 0x000fe20000000000 */
[----:B------:R-:W-:Y:S01]  /*7af0*/  BSSY.RECONVERGENT B0, `(.L_x_321) ;  /* 0x0000015000007945 */ /* 0x000fe20003800200 */
[----:B------:R-:W-:Y:S01]  /*7b00*/  ISETP.GE.AND P5, PT, R6, R11, PT ;  /* 0x0000000b0600720c */ /* 0x000fe20003fa6270 */
[----:B------:R-:W-:Y:S02]  /*7b10*/  VIADD R6, R3, 0xa80 ;  /* 0x00000a8003067836 */ /* 0x000fe40000000000 */
[----:B------:R-:W-:Y:S10]  /*7b20*/  @P3 BRA `(.L_x_322) ;  /* 0x0000000000443947 */ /* 0x000ff40003800000 */
[----:B------:R-:W4:Y:S01]  /*7b30*/  LDS R0, [R26+0xc00] ;  /* 0x000c00001a007984 */ /* 0x000f220000000800 */
[----:B------:R-:W5:Y:S01]  /*7b40*/  LDCU UR5, c[0x0][0x3c4] ;  /* 0x00007880ff0577ac */ /* 0x000f620008000800 */
[----:B------:R-:W1:Y:S01]  /*7b50*/  LDCU.64 UR8, c[0x0][0x3a0] ;  /* 0x00007400ff0877ac */ /* 0x000e620008000a00 */
[----:B----4-:R-:W-:-:S04]  /*7b60*/  ISETP.NE.AND P3, PT, R0, 0x7fffffff, PT ;  /* 0x7fffffff0000780c */ /* 0x010fc80003f65270 */
[C---:B------:R-:W-:Y:S02]  /*7b70*/  SEL R4, R0.reuse, 0x80000000, P3 ;  /* 0x8000000000047807 */ /* 0x040fe40001800000 */
[----:B------:R-:W-:Y:S02]  /*7b80*/  ISETP.GE.AND P3, PT, R0, RZ, PT ;  /* 0x000000ff0000720c */ /* 0x000fe40003f66270 */
[----:B-----5:R-:W-:Y:S02]  /*7b90*/  SHF.R.U32.HI R4, RZ, UR5, R4 ;  /* 0x00000005ff047c19 */ /* 0x020fe40008011604 */
[----:B0--3--:R-:W-:Y:S02]  /*7ba0*/  SEL R15, RZ, 0x7fffffff, !P3 ;  /* 0x7fffffffff0f7807 */ /* 0x009fe40005800000 */
[----:B------:R-:W-:Y:S02]  /*7bb0*/  LOP3.LUT R4, R4, UR4, RZ, 0x30, !PT ;  /* 0x0000000404047c12 */ /* 0x000fe4000f8e30ff */
[----:B------:R-:W-:-:S03]  /*7bc0*/  LOP3.LUT R15, R15, R0, RZ, 0x3c, !PT ;  /* 0x000000000f0f7212 */ /* 0x000fc600078e3cff */
[----:B------:R-:W-:-:S05]  /*7bd0*/  IMAD R4, R4, 0x8, R9 ;  /* 0x0000000804047824 */ /* 0x000fca00078e0209 */
[----:B------:R-:W0:Y:S02]  /*7be0*/  LDS.64 R12, [R4+0x6600] ;  /* 0x00660000040c7984 */ /* 0x000e240000000a00 */
[----:B0-----:R-:W-:-:S04]  /*7bf0*/  IADD3 R10, P6, PT, R12, R3, RZ ;  /* 0x000000030c0a7210 */ /* 0x001fc80007fde0ff */
[----:B-1----:R-:W-:Y:S01]  /*7c00*/  LEA R12, P3, R10, UR8, 0x2 ;  /* 0x000000080a0c7c11 */ /* 0x002fe2000f8610ff */
[----:B------:R-:W-:-:S05]  /*7c10*/  IMAD.X R13, RZ, RZ, R13, P6 ;  /* 0x000000ffff0d7224 */ /* 0x000fca00030e060d */
[----:B------:R-:W-:-:S05]  /*7c20*/  LEA.HI.X R13, R10, UR9, R13, 0x2, P3 ;  /* 0x000000090a0d7c11 */ /* 0x000fca00098f140d */
[----:B------:R4:W-:Y:S02]  /*7c30*/  STG.E desc[UR6][R12.64+0xc00], R15 ;  /* 0x000c000f0c007986 */ /* 0x0009e4000c101906 */
.L_x_322:
[----:B------:R-:W-:Y:S05]  /*7c40*/  BSYNC.RECONVERGENT B0 ;  /* 0x0000000000007941 */ /* 0x000fea0003800200 */
.L_x_321:
[----:B------:R-:W-:Y:S01]  /*7c50*/  NOP ;  /* 0x0000000000007918 */ /* 0x000fe20000000000 */
[----:B------:R-:W-:Y:S01]  /*7c60*/  BSSY.RECONVERGENT B0, `(.L_x_323) ;  /* 0x0000015000007945 */ /* 0x000fe20003800200 */
[----:B------:R-:W-:Y:S02]  /*7c70*/  ISETP.GE.AND P3, PT, R6, R11, PT ;  /* 0x0000000b0600720c */ /* 0x000fe40003f66270 */
[----:B------:R-:W-:Y:S01]  /*7c80*/  LOP3.LUT R6, R3, 0xc00, RZ, 0xfc, !PT ;  /* 0x00000c0003067812 */ /* 0x000fe200078efcff */
[----:B------:R-:W-:Y:S10]  /*7c90*/  @P2 BRA `(.L_x_324) ;  /* 0x0000000000442947 */ /* 0x000ff40003800000 */
[----:B------:R-:W5:Y:S01]  /*7ca0*/  LDS R0, [R26+0x1200] ;  /* 0x001200001a007984 */ /* 0x000f620000000800 */
[----:B------:R-:W0:Y:S01]  /*7cb0*/  LDCU UR5, c[0x0][0x3c4] ;  /* 0x00007880ff0577ac */ /* 0x000e220008000800 */
[----:B------:R-:W1:Y:S01]  /*7cc0*/  LDCU.64 UR8, c[0x0][0x3a0] ;  /* 0x00007400ff0877ac */ /* 0x000e620008000a00 */
[----:B-----5:R-:W-:-:S04]  /*7cd0*/  ISETP.NE.AND P2, PT, R0, 0x7fffffff, PT ;  /* 0x7fffffff0000780c */ /* 0x020fc80003f45270 */
[C---:B------:R-:W-:Y:S02]  /*7ce0*/  SEL R4, R0.reuse, 0x80000000, P2 ;  /* 0x8000000000047807 */ /* 0x040fe40001000000 */
[----:B------:R-:W-:Y:S02]  /*7cf0*/  ISETP.GE.AND P2, PT, R0, RZ, PT ;  /* 0x000000ff0000720c */ /* 0x000fe40003f46270 */
[----:B0-----:R-:W-:Y:S02]  /*7d00*/  SHF.R.U32.HI R4, RZ, UR5, R4 ;  /* 0x00000005ff047c19 */ /* 0x001fe40008011604 */
[----:B---34-:R-:W-:Y:S02]  /*7d10*/  SEL R15, RZ, 0x7fffffff, !P2 ;  /* 0x7fffffffff0f7807 */ /* 0x018fe40005000000 */
        /* <DEDUP_REMOVED lines=9> */
.L_x_324:
[----:B------:R-:W-:Y:S05]  /*7db0*/  BSYNC.RECONVERGENT B0 ;  /* 0x0000000000007941 */ /* 0x000fea0003800200 */
.L_x_323:
[----:B------:R-:W-:Y:S01]  /*7dc0*/  NOP ;  /* 0x0000000000007918 */ /* 0x000fe20000000000 */
[----:B------:R-:W-:Y:S01]  /*7dd0*/  BSSY.RECONVERGENT B0, `(.L_x_325) ;  /* 0x0000015000007945 */ /* 0x000fe20003800200 */
[----:B------:R-:W-:Y:S01]  /*7de0*/  ISETP.GE.AND P2, PT, R6, R11, PT ;  /* 0x0000000b0600720c */ /* 0x000fe20003f46270 */
[----:B------:R-:W-:Y:S02]  /*7df0*/  VIADD R6, R3, 0xd80 ;  /* 0x00000d8003067836 */ /* 0x000fe40000000000 */
        /* <DEDUP_REMOVED lines=18> */
.L_x_326:
[----:B------:R-:W-:Y:S05]  /*7f20*/  BSYNC.RECONVERGENT B0 ;  /* 0x0000000000007941 */ /* 0x000fea0003800200 */
.L_x_325:
        /* <DEDUP_REMOVED lines=22> */
.L_x_328:
[----:B------:R-:W-:Y:S05]  /*8090*/  BSYNC.RECONVERGENT B0 ;  /* 0x0000000000007941 */ /* 0x000fea0003800200 */
.L_x_327:
        /* <DEDUP_REMOVED lines=22> */
.L_x_330:
[----:B------:R-:W-:Y:S05]  /*8200*/  BSYNC.RECONVERGENT B0 ;  /* 0x0000000000007941 */ /* 0x000fea0003800200 */
.L_x_329:
        /* <DEDUP_REMOVED lines=22> */
.L_x_332:
[----:B------:R-:W-:Y:S05]  /*8370*/  BSYNC.RECONVERGENT B0 ;  /* 0x0000000000007941 */ /* 0x000fea0003800200 */
.L_x_331:
        /* <DEDUP_REMOVED lines=22> */
.L_x_334:
[----:B------:R-:W-:Y:S05]  /*84e0*/  BSYNC.RECONVERGENT B0 ;  /* 0x0000000000007941 */ /* 0x000fea0003800200 */
.L_x_333:
        /* <DEDUP_REMOVED lines=22> */
.L_x_336:
[----:B------:R-:W-:Y:S05]  /*8650*/  BSYNC.RECONVERGENT B0 ;  /* 0x0000000000007941 */ /* 0x000fea0003800200 */
.L_x_335:
        /* <DEDUP_REMOVED lines=22> */
.L_x_338:
[----:B------:R-:W-:Y:S05]  /*87c0*/  BSYNC.RECONVERGENT B0 ;  /* 0x0000000000007941 */ /* 0x000fea0003800200 */
.L_x_337:
        /* <DEDUP_REMOVED lines=22> */
.L_x_340:
[----:B------:R-:W-:Y:S05]  /*8930*/  BSYNC.RECONVERGENT B0 ;  /* 0x0000000000007941 */ /* 0x000fea0003800200 */
.L_x_339:
[----:B------:R-:W-:Y:S01]  /*8940*/  NOP ;  /* 0x0000000000007918 */ /* 0x000fe20000000000 */
[----:B------:R-:W-:Y:S01]  /*8950*/  BSSY.RECONVERGENT B0, `(.L_x_341) ;  /* 0x0000014000007945 */ /* 0x000fe20003800200 */
[----:B------:R-:W-:-:S03]  /*8960*/  ISETP.GE.AND P5, PT, R6, R11, PT ;  /* 0x0000000b0600720c */ /* 0x000fc60003fa6270 */
        /* <DEDUP_REMOVED lines=18> */
.L_x_342:
[----:B------:R-:W-:Y:S05]  /*8a90*/  BSYNC.RECONVERGENT B0 ;  /* 0x0000000000007941 */ /* 0x000fea0003800200 */
.L_x_341:
[----:B------:R-:W-:Y:S01]  /*8aa0*/  NOP ;  /* 0x0000000000007918 */ /* 0x000fe20000000000 */
[----:B------:R-:W-:Y:S04]  /*8ab0*/  BSSY.RECONVERGENT B0, `(.L_x_343) ;  /* 0x0000013000007945 */ /* 0x000fe80003800200 */
[----:B------:R-:W-:Y:S05]  /*8ac0*/  @P2 BRA `(.L_x_344) ;  /* 0x0000000000442947 */ /* 0x000fea0003800000 */
        /* <DEDUP_REMOVED lines=12> */
[----:B0-----:R-:W-:-:S05]  /*8b90*/  IADD3 R6, P3, PT, R10, R3, RZ ;  /* 0x000000030a067210 */ /* 0x001fca0007f7e0ff */
[----:B------:R-:W-:Y:S01]  /*8ba0*/  IMAD.X R11, RZ, RZ, R11, P3 ;  /* 0x000000ffff0b7224 */ /* 0x000fe200018e060b */
[----:B-1----:R-:W-:-:S04]  /*8bb0*/  LEA R10, P3, R6, UR8, 0x2 ;  /* 0x00000008060a7c11 */ /* 0x002fc8000f8610ff */
[----:B------:R-:W-:-:S05]  /*8bc0*/  LEA.HI.X R11, R6, UR9, R11, 0x2, P3 ;  /* 0x00000009060b7c11 */ /* 0x000fca00098f140b */
[----:B------:R0:W-:Y:S04]  /*8bd0*/  STG.E desc[UR6][R10.64+0x4e00], R13 ;  /* 0x004e000d0a007986 */ /* 0x0001e8000c101906 */
.L_x_344:
[----:B------:R-:W-:Y:S05]  /*8be0*/  BSYNC.RECONVERGENT B0 ;  /* 0x0000000000007941 */ /* 0x000fea0003800200 */
.L_x_343:
        /* <DEDUP_REMOVED lines=20> */
.L_x_346:
[----:B------:R-:W-:Y:S05]  /*8d30*/  BSYNC.RECONVERGENT B0 ;  /* 0x0000000000007941 */ /* 0x000fea0003800200 */
.L_x_345:
        /* <DEDUP_REMOVED lines=20> */
.L_x_348:
[----:B------:R-:W-:Y:S05]  /*8e80*/  BSYNC.RECONVERGENT B0 ;  /* 0x0000000000007941 */ /* 0x000fea0003800200 */
.L_x_347:
        /* <DEDUP_REMOVED lines=9> */
[----:B0-----:R-:W-:-:S04]  /*8f20*/  SHF.R.U32.HI R4, RZ, UR5, R4 ;  /* 0x00000005ff047c19 */ /* 0x001fc80008011604 */
[----:B------:R-:W-:-:S05]  /*8f30*/  LOP3.LUT R4, R4, UR4, RZ, 0x30, !PT ;  /* 0x0000000404047c12 */ /* 0x000fca000f8e30ff */
[----:B------:R-:W-:Y:S01]  /*8f40*/  IMAD R4, R4, 0x8, R9 ;  /* 0x0000000804047824 */ /* 0x000fe200078e0209 */
[----:B------:R-:W-:-:S04]  /*8f50*/  SEL R9, RZ, 0x7fffffff, !P1 ;  /* 0x7fffffffff097807 */ /* 0x000fc80004800000 */
[----:B------:R-:W0:Y:S01]  /*8f60*/  LDS.64 R10, [R4+0x6600] ;  /* 0x00660000040a7984 */ /* 0x000e220000000a00 */
[----:B------:R-:W-:Y:S02]  /*8f70*/  LOP3.LUT R9, R9, R0, RZ, 0x3c, !PT ;  /* 0x0000000009097212 */ /* 0x000fe400078e3cff */
[----:B0-----:R-:W-:-:S05]  /*8f80*/  IADD3 R6, P2, PT, R10, R3, RZ ;  /* 0x000000030a067210 */ /* 0x001fca0007f5e0ff */
[----:B------:R-:W-:Y:S01]  /*8f90*/  IMAD.X R11, RZ, RZ, R11, P2 ;  /* 0x000000ffff0b7224 */ /* 0x000fe200010e060b */
[----:B-1----:R-:W-:-:S04]  /*8fa0*/  LEA R10, P2, R6, UR8, 0x2 ;  /* 0x00000008060a7c11 */ /* 0x002fc8000f8410ff */
[----:B------:R-:W-:-:S05]  /*8fb0*/  LEA.HI.X R11, R6, UR9, R11, 0x2, P2 ;  /* 0x00000009060b7c11 */ /* 0x000fca00090f140b */
[----:B------:R0:W-:Y:S04]  /*8fc0*/  STG.E desc[UR6][R10.64+0x6000], R9 ;  /* 0x006000090a007986 */ /* 0x0001e8000c101906 */
.L_x_350:
[----:B------:R-:W-:Y:S05]  /*8fd0*/  BSYNC.RECONVERGENT B0 ;  /* 0x0000000000007941 */ /* 0x000fea0003800200 */
.L_x_349:
[----:B------:R-:W-:Y:S01]  /*8fe0*/  NOP ;  /* 0x0000000000007918 */ /* 0x000fe20000000000 */
.L_x_316:
[----:B------:R-:W5:Y:S01]  /*8ff0*/  LDS R0, [R26] ;  /* 0x000000001a007984 */ /* 0x000f620000000800 */
[----:B------:R-:W1:Y:S03]  /*9000*/  LDCU UR5, c[0x0][0x3c4] ;  /* 0x00007880ff0577ac */ /* 0x000e660008000800 */
[----:B------:R-:W2:Y:S04]  /*9010*/  LDS R4, [R26+0x600] ;  /* 0x000600001a047984 */ /* 0x000ea80000000800 */
[----:B------:R-:W1:Y:S04]  /*9020*/  LDS R6, [R26+0xc00] ;  /* 0x000c00001a067984 */ /* 0x000e680000000800 */
[----:B0-----:R-:W0:Y:S04]  /*9030*/  LDS R9, [R26+0x1200] ;  /* 0x001200001a097984 */ /* 0x001e280000000800 */
[----:B------:R-:W0:Y:S04]  /*9040*/  LDS R10, [R26+0x1800] ;  /* 0x001800001a0a7984 */ /* 0x000e280000000800 */
[----:B------:R-:W0:Y:S04]  /*9050*/  LDS R11, [R26+0x1e00] ;  /* 0x001e00001a0b7984 */ /* 0x000e280000000800 */
[----:B---34-:R-:W3:Y:S04]  /*9060*/  LDS R12, [R26+0x2400] ;  /* 0x002400001a0c7984 */ /* 0x018ee80000000800 */
[----:B------:R-:W4:Y:S04]  /*9070*/  LDS R13, [R26+0x2a00] ;  /* 0x002a00001a0d7984 */ /* 0x000f280000000800 */
[----:B------:R-:W4:Y:S04]  /*9080*/  LDS R14, [R26+0x3000] ;  /* 0x003000001a0e7984 */ /* 0x000f280000000800 */
[----:B------:R-:W4:Y:S04]  /*9090*/  LDS R15, [R26+0x3600] ;  /* 0x003600001a0f7984 */ /* 0x000f280000000800 */
[----:B------:R-:W4:Y:S01]  /*90a0*/  LDS R16, [R26+0x3c00] ;  /* 0x003c00001a107984 */ /* 0x000f220000000800 */
[----:B-----5:R-:W-:-:S03]  /*90b0*/  ISETP.NE.AND P5, PT, R0, 0x7fffffff, PT ;  /* 0x7fffffff0000780c */ /* 0x020fc60003fa5270 */
[----:B------:R-:W5:Y:S01]  /*90c0*/  LDS R17, [R26+0x4200] ;  /* 0x004200001a117984 */ /* 0x000f620000000800 */
[----:B--2---:R-:W-:Y:S02]  /*90d0*/  ISETP.NE.AND P4, PT, R4, 0x7fffffff, PT ;  /* 0x7fffffff0400780c */ /* 0x004fe40003f85270 */
[----:B------:R-:W-:Y:S01]  /*90e0*/  SEL R0, R0, 0x80000000, P5 ;  /* 0x8000000000007807 */ /* 0x000fe20002800000 */
[----:B------:R-:W2:Y:S01]  /*90f0*/  LDS R18, [R26+0x4800] ;  /* 0x004800001a127984 */ /* 0x000ea20000000800 */
[----:B-1----:R-:W-:Y:S02]  /*9100*/  ISETP.NE.AND P3, PT, R6, 0x7fffffff, PT ;  /* 0x7fffffff0600780c */ /* 0x002fe40003f65270 */
[----:B------:R-:W-:Y:S01]  /*9110*/  SEL R4, R4, 0x80000000, P4 ;  /* 0x8000000004047807 */ /* 0x000fe20002000000 */
[----:B------:R-:W1:Y:S01]  /*9120*/  LDS R19, [R26+0x4e00] ;  /* 0x004e00001a137984 */ /* 0x000e620000000800 */
[----:B0-----:R-:W-:Y:S02]  /*9130*/  ISETP.NE.AND P2, PT, R9, 0x7fffffff, PT ;  /* 0x7fffffff0900780c */ /* 0x001fe40003f45270 */
[----:B------:R-:W-:Y:S01]  /*9140*/  SEL R6, R6, 0x80000000, P3 ;  /* 0x8000000006067807 */ /* 0x000fe20001800000 */
[----:B------:R-:W0:Y:S01]  /*9150*/  LDS R20, [R26+0x5400] ;  /* 0x005400001a147984 */ /* 0x000e220000000800 */
[----:B------:R-:W-:-:S02]  /*9160*/  ISETP.NE.AND P1, PT, R10, 0x7fffffff, PT ;  /* 0x7fffffff0a00780c */ /* 0x000fc40003f25270 */
[----:B------:R-:W-:Y:S01]  /*9170*/  SEL R9, R9, 0x80000000, P2 ;  /* 0x8000000009097807 */ /* 0x000fe20001000000 */
[----:B------:R-:W0:Y:S01]  /*9180*/  LDS R21, [R26+0x5a00] ;  /* 0x005a00001a157984 */ /* 0x000e220000000800 */
[----:B------:R-:W-:Y:S02]  /*9190*/  SEL R10, R10, 0x80000000, P1 ;  /* 0x800000000a0a7807 */ /* 0x000fe40000800000 */
[C---:B------:R-:W-:Y:S01]  /*91a0*/  ISETP.NE.AND P6, PT, R11.reuse, 0x7fffffff, PT ;  /* 0x7fffffff0b00780c */ /* 0x040fe20003fc5270 */
[----:B------:R-:W0:Y:S01]  /*91b0*/  LDS R22, [R26+0x6000] ;  /* 0x006000001a167984 */ /* 0x000e220000000800 */
[----:B---3--:R-:W-:Y:S02]  /*91c0*/  ISETP.NE.AND P5, PT, R12, 0x7fffffff, PT ;  /* 0x7fffffff0c00780c */ /* 0x008fe40003fa5270 */
[----:B------:R-:W-:Y:S02]  /*91d0*/  SEL R11, R11, 0x80000000, P6 ;  /* 0x800000000b0b7807 */ /* 0x000fe40003000000 */
[----:B----4-:R-:W-:-:S02]  /*91e0*/  ISETP.NE.AND P4, PT, R13, 0x7fffffff, PT ;  /* 0x7fffffff0d00780c */ /* 0x010fc40003f85270 */
[----:B------:R-:W-:Y:S02]  /*91f0*/  SEL R12, R12, 0x80000000, P5 ;  /* 0x800000000c0c7807 */ /* 0x000fe40002800000 */
[C---:B------:R-:W-:Y:S02]  /*9200*/  ISETP.NE.AND P3, PT, R14.reuse, 0x7fffffff, PT ;  /* 0x7fffffff0e00780c */ /* 0x040fe40003f65270 */
[----:B------:R-:W-:Y:S02]  /*9210*/  SEL R13, R13, 0x80000000, P4 ;  /* 0x800000000d0d7807 */ /* 0x000fe40002000000 */
[----:B------:R-:W-:Y:S02]  /*9220*/  ISETP.NE.AND P2, PT, R15, 0x7fffffff, PT ;  /* 0x7fffffff0f00780c */ /* 0x000fe40003f45270 */
[----:B------:R-:W-:Y:S02]  /*9230*/  SEL R14, R14, 0x80000000, P3 ;  /* 0x800000000e0e7807 */ /* 0x000fe40001800000 */
[----:B------:R-:W-:-:S02]  /*9240*/  ISETP.NE.AND P1, PT, R16, 0x7fffffff, PT ;  /* 0x7fffffff1000780c */ /* 0x000fc40003f25270 */
[----:B------:R-:W-:Y:S02]  /*9250*/  SEL R15, R15, 0x80000000, P2 ;  /* 0x800000000f0f7807 */ /* 0x000fe40001000000 */
[----:B------:R-:W-:Y:S02]  /*9260*/  SEL R16, R16, 0x80000000, P1 ;  /* 0x8000000010107807 */ /* 0x000fe40000800000 */
[C---:B-----5:R-:W-:Y:S02]  /*9270*/  ISETP.NE.AND P6, PT, R17.reuse, 0x7fffffff, PT ;  /* 0x7fffffff1100780c */ /* 0x060fe40003fc5270 */
[----:B--2---:R-:W-:Y:S02]  /*9280*/  ISETP.NE.AND P5, PT, R18, 0x7fffffff, PT ;  /* 0x7fffffff1200780c */ /* 0x004fe40003fa5270 */
[----:B------:R-:W-:Y:S02]  /*9290*/  SEL R17, R17, 0x80000000, P6 ;  /* 0x8000000011117807 */ /* 0x000fe40003000000 */
[----:B-1----:R-:W-:-:S02]  /*92a0*/  ISETP.NE.AND P4, PT, R19, 0x7fffffff, PT ;  /* 0x7fffffff1300780c */ /* 0x002fc40003f85270 */
[----:B------:R-:W-:Y:S02]  /*92b0*/  SEL R18, R18, 0x80000000, P5 ;  /* 0x8000000012127807 */ /* 0x000fe40002800000 */
[C---:B0-----:R-:W-:Y:S02]  /*92c0*/  ISETP.NE.AND P3, PT, R20.reuse, 0x7fffffff, PT ;  /* 0x7fffffff1400780c */ /* 0x041fe40003f65270 */
[----:B------:R-:W-:Y:S02]  /*92d0*/  SEL R19, R19, 0x80000000, P4 ;  /* 0x8000000013137807 */ /* 0x000fe40002000000 */
[----:B------:R-:W-:Y:S02]  /*92e0*/  ISETP.NE.AND P2, PT, R21, 0x7fffffff, PT ;  /* 0x7fffffff1500780c */ /* 0x000fe40003f45270 */
[----:B------:R-:W-:Y:S02]  /*92f0*/  SEL R20, R20, 0x80000000, P3 ;  /* 0x8000000014147807 */ /* 0x000fe40001800000 */
[----:B------:R-:W-:-:S02]  /*9300*/  ISETP.NE.AND P1, PT, R22, 0x7fffffff, PT ;  /* 0x7fffffff1600780c */ /* 0x000fc40003f25270 */
[----:B------:R-:W-:Y:S02]  /*9310*/  SEL R21, R21, 0x80000000, P2 ;  /* 0x8000000015157807 */ /* 0x000fe40001000000 */
[----:B------:R-:W-:Y:S02]  /*9320*/  SEL R22, R22, 0x80000000, P1 ;  /* 0x8000000016167807 */ /* 0x000fe40000800000 */
[----:B------:R-:W-:Y:S02]  /*9330*/  SHF.R.U32.HI R0, RZ, UR5, R0 ;  /* 0x00000005ff007c19 */ /* 0x000fe40008011600 */
[----:B------:R-:W-:Y:S02]  /*9340*/  SHF.R.U32.HI R10, RZ, UR5, R10 ;  /* 0x00000005ff0a7c19 */ /* 0x000fe4000801160a */
[----:B------:R-:W-:Y:S02]  /*9350*/  SHF.R.U32.HI R11, RZ, UR5, R11 ;  /* 0x00000005ff0b7c19 */ /* 0x000fe4000801160b */
[----:B------:R-:W-:-:S02]  /*9360*/  SHF.R.U32.HI R12, RZ, UR5, R12 ;  /* 0x00000005ff0c7c19 */ /* 0x000fc4000801160c */
[----:B------:R-:W-:Y:S02]  /*9370*/  SHF.R.U32.HI R13, RZ, UR5, R13 ;  /* 0x00000005ff0d7c19 */ /* 0x000fe4000801160d */
[----:B------:R-:W-:Y:S02]  /*9380*/  SHF.R.U32.HI R14, RZ, UR5, R14 ;  /* 0x00000005ff0e7c19 */ /* 0x000fe4000801160e */
        /* <DEDUP_REMOVED lines=11> */
[----:B------:R-:W-:Y:S02]  /*9440*/  LOP3.LUT R25, R0, UR4, RZ, 0x30, !PT ;  /* 0x0000000400197c12 */ /* 0x000fe4000f8e30ff */
[----:B------:R-:W-:Y:S02]  /*9450*/  LOP3.LUT R21, R10, UR4, RZ, 0x30, !PT ;  /* 0x000000040a157c12 */ /* 0x000fe4000f8e30ff */
[----:B------:R-:W-:Y:S02]  /*9460*/  LOP3.LUT R20, R11, UR4, RZ, 0x30, !PT ;  /* 0x000000040b147c12 */ /* 0x000fe4000f8e30ff */
[----:B------:R-:W-:Y:S02]  /*9470*/  LOP3.LUT R19, R12, UR4, RZ, 0x30, !PT ;  /* 0x000000040c137c12 */ /* 0x000fe4000f8e30ff */
[----:B------:R-:W-:-:S02]  /*9480*/  LOP3.LUT R18, R13, UR4, RZ, 0x30, !PT ;  /* 0x000000040d127c12 */ /* 0x000fc4000f8e30ff */
[----:B------:R-:W-:Y:S02]  /*9490*/  LOP3.LUT R17, R14, UR4, RZ, 0x30, !PT ;  /* 0x000000040e117c12 */ /* 0x000fe4000f8e30ff */
        /* <DEDUP_REMOVED lines=10> */
[----:B------:R-:W-:Y:S01]  /*9540*/  LOP3.LUT R0, R52, UR4, RZ, 0x30, !PT ;  /* 0x0000000434007c12 */ /* 0x000fe2000f8e30ff */
[----:B------:R-:W-:Y:S06]  /*9550*/  @P0 BRA `(.L_x_351) ;  /* 0x0000000000640947 */ /* 0x000fec0003800000 */
[----:B------:R-:W0:Y:S01]  /*9560*/  LDCU.64 UR4, c[0x0][0x3b8] ;  /* 0x00007700ff0477ac */ /* 0x000e220008000a00 */
[----:B------:R-:W-:Y:S01]  /*9570*/  IMAD R5, R45, 0x1980, RZ ;  /* 0x000019802d057824 */ /* 0x000fe200078e02ff */
[----:B------:R-:W-:-:S04]  /*9580*/  LOP3.LUT R2, R7, 0x1f, R3, 0xf8, !PT ;  /* 0x0000001f07027812 */ /* 0x000fc800078ef803 */
[----:B------:R-:W-:-:S04]  /*9590*/  IADD3 R3, P1, PT, R5, R2, RZ ;  /* 0x0000000205037210 */ /* 0x000fc80007f3e0ff */
[----:B------:R-:W-:Y:S02]  /*95a0*/  LEA.HI.X.SX32 R4, R5, RZ, 0x1, P1 ;  /* 0x000000ff05047211 */ /* 0x000fe400008f0eff */
[----:B0-----:R-:W-:-:S04]  /*95b0*/  LEA R2, P1, R3, UR4, 0x2 ;  /* 0x0000000403027c11 */ /* 0x001fc8000f8210ff */
        /* <DEDUP_REMOVED lines=19> */
.L_x_351:
[----:B------:R-:W0:Y:S01]  /*96f0*/  LDCU.64 UR4, c[0x0][0x3b8] ;  /* 0x00007700ff0477ac */ /* 0x000e220008000a00 */
[--C-:B------:R-:W-:Y:S01]  /*9700*/  IMAD.IADD R9, R27, 0x1, -R5.reuse ;  /* 0x000000011b097824 */ /* 0x100fe200078e0a05 */
[----:B------:R-:W-:Y:S01]  /*9710*/  SHF.R.S32.HI R62, RZ, 0x1f, R5 ;  /* 0x0000001fff3e7819 */ /* 0x000fe20000011405 */
[C---:B------:R-:W-:Y:S01]  /*9720*/  VIADD R2, R8.reuse, 0x20 ;  /* 0x0000002008027836 */ /* 0x040fe20000000000 */
[----:B------:R-:W-:Y:S01]  /*9730*/  IADD3 R64, P2, PT, R5, R8, RZ ;  /* 0x0000000805407210 */ /* 0x000fe20007f5e0ff */
[----:B------:R-:W-:-:S03]  /*9740*/  VIADD R4, R8, 0x40 ;  /* 0x0000004008047836 */ /* 0x000fc60000000000 */
[-C--:B------:R-:W-:Y:S01]  /*9750*/  ISETP.GE.AND P6, PT, R2, R9.reuse, PT ;  /* 0x000000090200720c */ /* 0x080fe20003fc6270 */
[----:B------:R-:W-:Y:S01]  /*9760*/  VIADD R2, R8, 0x60 ;  /* 0x0000006008027836 */ /* 0x000fe20000000000 */
[-C--:B------:R-:W-:Y:S01]  /*9770*/  ISETP.GE.AND P5, PT, R4, R9.reuse, PT ;  /* 0x000000090400720c */ /* 0x080fe20003fa6270 */
[C---:B------:R-:W-:Y:S02]  /*9780*/  VIADD R4, R8.reuse, 0x80 ;  /* 0x0000008008047836 */ /* 0x040fe40000000000 */
[----:B------:R-:W-:Y:S01]  /*9790*/  IMAD.X R65, RZ, RZ, R62, P2 ;  /* 0x000000ffff417224 */ /* 0x000fe200010e063e */
[-C--:B------:R-:W-:Y:S02]  /*97a0*/  ISETP.GE.AND P2, PT, R8, R9.reuse, PT ;  /* 0x000000090800720c */ /* 0x080fe40003f46270 */
[-C--:B------:R-:W-:Y:S02]  /*97b0*/  ISETP.GE.AND P1, PT, R2, R9.reuse, PT ;  /* 0x000000090200720c */ /* 0x080fe40003f26270 */
[----:B------:R-:W-:Y:S01]  /*97c0*/  ISETP.GE.AND P4, PT, R4, R9, PT ;  /* 0x000000090400720c */ /* 0x000fe20003f86270 */
[----:B------:R-:W-:Y:S01]  /*97d0*/  VIADD R4, R8, 0xa0 ;  /* 0x000000a008047836 */ /* 0x000fe20000000000 */
[----:B0-----:R-:W-:-:S02]  /*97e0*/  LEA R2, P3, R64, UR4, 0x2 ;  /* 0x0000000440027c11 */ /* 0x001fc4000f8610ff */
[----:B------:R-:W-:-:S04]  /*97f0*/  SHF.L.U64.HI R3, R64, 0x2, R65 ;  /* 0x0000000240037819 */ /* 0x000fc80000010241 */
[----:B------:R-:W-:Y:S02]  /*9800*/  IADD3.X R3, PT, PT, R3, UR5, RZ, P3, !PT ;  /* 0x0000000503037c10 */ /* 0x000fe40009ffe4ff */
[-C--:B------:R-:W-:Y:S01]  /*9810*/  ISETP.GE.AND P3, PT, R4, R9.reuse, PT ;  /* 0x000000090400720c */ /* 0x080fe20003f66270 */
[----:B------:R-:W-:Y:S02]  /*9820*/  VIADD R4, R8, 0xc0 ;  /* 0x000000c008047836 */ /* 0x000fe40000000000 */
[----:B------:R-:W5:Y:S03]  /*9830*/  @!P2 LDG.E R57, desc[UR6][R2.64] ;  /* 0x000000060239a981 */ /* 0x000f66000c1e1900 */
[-C--:B------:R-:W-:Y:S01]  /*9840*/  ISETP.GE.AND P2, PT, R4, R9.reuse, PT ;  /* 0x000000090400720c */ /* 0x080fe20003f46270 */
[----:B------:R-:W-:Y:S01]  /*9850*/  VIADD R4, R8, 0xe0 ;  /* 0x000000e008047836 */ /* 0x000fe20000000000 */
[----:B------:R-:W5:Y:S04]  /*9860*/  @!P6 LDG.E R56, desc[UR6][R2.64+0x80] ;  /* 0x000080060238e981 */ /* 0x000f68000c1e1900 */
[-C--:B------:R-:W-:Y:S01]  /*9870*/  ISETP.GE.AND P6, PT, R4, R9.reuse, PT ;  /* 0x000000090400720c */ /* 0x080fe20003fc6270 */
[----:B------:R-:W-:Y:S01]  /*9880*/  VIADD R4, R8, 0x100 ;  /* 0x0000010008047836 */ /* 0x000fe20000000000 */
[----:B------:R-:W5:Y:S04]  /*9890*/  @!P5 LDG.E R55, desc[UR6][R2.64+0x100] ;  /* 0x000100060237d981 */ /* 0x000f68000c1e1900 */
[-C--:B------:R-:W-:Y:S01]  /*98a0*/  ISETP.GE.AND P5, PT, R4, R9.reuse, PT ;  /* 0x000000090400720c */ /* 0x080fe20003fa6270 */
[----:B------:R-:W-:Y:S01]  /*98b0*/  VIADD R4, R8, 0x120 ;  /* 0x0000012008047836 */ /* 0x000fe20000000000 */
[----:B------:R-:W5:Y:S04]  /*98c0*/  @!P2 LDG.E R51, desc[UR6][R2.64+0x300] ;  /* 0x000300060233a981 */ /* 0x000f68000c1e1900 */
[----:B------:R-:W-:Y:S01]  /*98d0*/  ISETP.GE.AND P2, PT, R4, R9, PT ;  /* 0x000000090400720c */ /* 0x000fe20003f46270 */
[----:B------:R-:W5:Y:S04]  /*98e0*/  @!P1 LDG.E R54, desc[UR6][R2.64+0x180] ;  /* 0x0001800602369981 */ /* 0x000f68000c1e1900 */
[----:B------:R-:W5:Y:S02]  /*98f0*/  @!P4 LDG.E R53, desc[UR6][R2.64+0x200] ;  /* 0x000200060235c981 */ /* 0x000f64000c1e1900 */
[----:B------:R-:W-:-:S02]  /*9900*/  @!P5 LEA R4, P1, R64, UR4, 0x2 ;  /* 0x000000044004dc11 */ /* 0x000fc4000f8210ff */
[----:B------:R-:W5:Y:S02]  /*9910*/  @!P3 LDG.E R52, desc[UR6][R2.64+0x280] ;  /* 0x000280060234b981 */ /* 0x000f64000c1e1900 */
[C-C-:B------:R-:W-:Y:S02]  /*9920*/  @!P5 LEA.HI.X R5, R64.reuse, UR5, R65.reuse, 0x2, P1 ;  /* 0x000000054005dc11 */ /* 0x140fe400088f1441 */
[----:B------:R0:W5:Y:S01]  /*9930*/  @!P6 LDG.E R50, desc[UR6][R2.64+0x380] ;  /* 0x000380060232e981 */ /* 0x000162000c1e1900 */
[----:B------:R-:W-:Y:S01]  /*9940*/  @!P2 LEA R6, P1, R64, UR4, 0x2 ;  /* 0x000000044006ac11 */ /* 0x000fe2000f8210ff */
[----:B------:R-:W-:Y:S02]  /*9950*/  VIADD R66, R8, 0x140 ;  /* 0x0000014008427836 */ /* 0x000fe40000000000 */
[----:B------:R1:W5:Y:S01]  /*9960*/  @!P5 LDG.E R49, desc[UR6][R4.64+0x400] ;  /* 0x000400060431d981 */ /* 0x000362000c1e1900 */
[----:B------:R-:W-:Y:S01]  /*9970*/  @!P2 LEA.HI.X R7, R64, UR5, R65, 0x2, P1 ;  /* 0x000000054007ac11 */ /* 0x000fe200088f1441 */
[----:B0-----:R-:W-:Y:S01]  /*9980*/  VIADD R2, R8, 0x200 ;  /* 0x0000020008027836 */ /* 0x001fe20000000000 */
[----:B------:R-:W-:-:S03]  /*9990*/  ISETP.GE.AND P3, PT, R66, R9, PT ;  /* 0x000000094200720c */ /* 0x000fc60003f66270 */
[----:B------:R0:W5:Y:S01]  /*99a0*/  @!P2 LDG.E R48, desc[UR6][R6.64+0x480] ;  /* 0x000480060630a981 */ /* 0x000162000c1e1900 */
[----:B------:R-:W-:Y:S01]  /*99b0*/  ISETP.GE.AND P1, PT, R2, R9, PT ;  /* 0x000000090200720c */ /* 0x000fe20003f26270 */
[----:B------:R-:W-:-:S05]  /*99c0*/  VIADD R66, R8, 0x160 ;  /* 0x0000016008427836 */ /* 0x000fca0000000000 */
[----:B------:R-:W-:-:S07]  /*99d0*/  ISETP.GE.AND P4, PT, R66, R9, PT ;  /* 0x000000094200720c */ /* 0x000fce0003f86270 */
[----:B------:R-:W2:Y:S01]  /*99e0*/  @!P1 S2R R67, SR_TID.X ;  /* 0x0000000000439919 */ /* 0x000ea20000002100 */
[----:B------:R-:W-:Y:S01]  /*99f0*/  @!P3 LEA R2, P2, R64, UR4, 0x2 ;  /* 0x000000044002bc11 */ /* 0x000fe2000f8410ff */
[----:B------:R-:W-:-:S03]  /*9a00*/  VIADD R66, R8, 0x180 ;  /* 0x0000018008427836 */ /* 0x000fc60000000000 */
[----:B------:R-:W-:Y:S02]  /*9a10*/  @!P3 LEA.HI.X R3, R64, UR5, R65, 0x2, P2 ;  /* 0x000000054003bc11 */ /* 0x000fe400090f1441 */
[----:B------:R-:W-:-:S03]  /*9a20*/  ISETP.GE.AND P2, PT, R66, R9, PT ;  /* 0x000000094200720c */ /* 0x000fc60003f46270 */
[----:B------:R2:W5:Y:S01]  /*9a30*/  @!P3 LDG.E R47, desc[UR6][R2.64+0x500] ;  /* 0x00050006022fb981 */ /* 0x000562000c1e1900 */
[----:B-1----:R-:W-:Y:S01]  /*9a40*/  @!P4 LEA R4, P3, R64, UR4, 0x2 ;  /* 0x000000044004cc11 */ /* 0x002fe2000f8610ff */
[----:B0-----:R-:W-:-:S03]  /*9a50*/  VIADD R6, R8, 0x1a0 ;  /* 0x000001a008067836 */ /* 0x001fc60000000000 */
[----:B------:R-:W-:Y:S01]  /*9a60*/  @!P4 LEA.HI.X R5, R64, UR5, R65, 0x2, P3 ;  /* 0x000000054005cc11 */ /* 0x000fe200098f1441 */
[----:B------:R-:W-:Y:S01]  /*9a70*/  VIADD R66, R8, 0x1c0 ;  /* 0x000001c008427836 */ /* 0x000fe20000000000 */
[----:B------:R-:W-:-:S03]  /*9a80*/  ISETP.GE.AND P5, PT, R6, R9, PT ;  /* 0x000000090600720c */ /* 0x000fc60003fa6270 */
[----:B------:R0:W5:Y:S01]  /*9a90*/  @!P4 LDG.E R46, desc[UR6][R4.64+0x580] ;  /* 0x00058006042ec981 */ /* 0x000162000c1e1900 */
[----:B------:R-:W-:Y:S01]  /*9aa0*/  @!P2 LEA R6, P4, R64, UR4, 0x2 ;  /* 0x000000044006ac11 */ /* 0x000fe2000f8810ff */
[----:B------:R-:W-:Y:S01]  /*9ab0*/  VIADD R8, R8, 0x1e0 ;  /* 0x000001e008087836 */ /* 0x000fe20000000000 */
[-C--:B------:R-:W-:Y:S02]  /*9ac0*/  ISETP.GE.AND P3, PT, R66, R9.reuse, PT ;  /* 0x000000094200720c */ /* 0x080fe40003f66270 */
[----:B------:R-:W-:Y:S02]  /*9ad0*/  @!P2 LEA.HI.X R7, R64, UR5, R65, 0x2, P4 ;  /* 0x000000054007ac11 */ /* 0x000fe4000a0f1441 */
[----:B------:R-:W-:Y:S02]  /*9ae0*/  ISETP.GE.AND P4, PT, R8, R9, PT ;  /* 0x000000090800720c */ /* 0x000fe40003f86270 */
[C---:B--2---:R-:W-:Y:S01]  /*9af0*/  @!P1 LOP3.LUT R2, R67.reuse, 0x3e0, RZ, 0xc0, !PT ;  /* 0x000003e043029812 */ /* 0x044fe200078ec0ff */
[----:B------:R1:W5:Y:S01]  /*9b00*/  @!P2 LDG.E R61, desc[UR6][R6.64+0x600] ;  /* 0x00060006063da981 */ /* 0x000362000c1e1900 */
[----:B------:R-:W-:Y:S01]  /*9b10*/  @!P1 LOP3.LUT R67, R67, 0x1f, RZ, 0xc0, !PT ;  /* 0x0000001f43439812 */ /* 0x000fe200078ec0ff */
[----:B------:R-:W-:Y:S01]  /*9b20*/  @!P1 IMAD R66, R45, 0x1980, RZ ;  /* 0x000019802d429824 */ /* 0x000fe200078e02ff */
[----:B------:R-:W-:-:S03]  /*9b30*/  @!P5 LEA R8, P2, R64, UR4, 0x2 ;  /* 0x000000044008dc11 */ /* 0x000fc6000f8410ff */
[----:B------:R-:W-:Y:S01]  /*9b40*/  @!P1 IMAD R67, R2, 0x11, R67 ;  /* 0x0000001102439824 */ /* 0x000fe200078e0243 */
[C-C-:B------:R-:W-:Y:S02]  /*9b50*/  @!P5 LEA.HI.X R9, R64.reuse, UR5, R65.reuse, 0x2, P2 ;  /* 0x000000054009dc11 */ /* 0x140fe400090f1441 */
[----:B------:R-:W-:Y:S02]  /*9b60*/  @!P3 LEA R2, P2, R64, UR4, 0x2 ;  /* 0x000000044002bc11 */ /* 0x000fe4000f8410ff */
[----:B------:R-:W-:Y:S01]  /*9b70*/  @!P1 IADD3 R67, P6, PT, R66, R67, RZ ;  /* 0x0000004342439210 */ /* 0x000fe20007fde0ff */
[----:B------:R2:W5:Y:S01]  /*9b80*/  @!P5 LDG.E R60, desc[UR6][R8.64+0x680] ;  /* 0x00068006083cd981 */ /* 0x000562000c1e1900 */
[C-C-:B------:R-:W-:Y:S02]  /*9b90*/  @!P3 LEA.HI.X R3, R64.reuse, UR5, R65.reuse, 0x2, P2 ;  /* 0x000000054003bc11 */ /* 0x140fe400090f1441 */
[C---:B0-----:R-:W-:Y:S01]  /*9ba0*/  @!P4 LEA R4, P5, R64.reuse, UR4, 0x2 ;  /* 0x000000044004cc11 */ /* 0x041fe2000f8a10ff */
[----:B------:R-:W-:Y:S01]  /*9bb0*/  @!P1 IMAD.X R62, RZ, RZ, R62, P6 ;  /* 0x000000ffff3e9224 */ /* 0x000fe200030e063e */
[----:B-1----:R-:W-:Y:S01]  /*9bc0*/  @!P1 LEA R6, P2, R67, UR4, 0x2 ;  /* 0x0000000443069c11 */ /* 0x002fe2000f8410ff */
[----:B------:R2:W5:Y:S01]  /*9bd0*/  @!P3 LDG.E R59, desc[UR6][R2.64+0x700] ;  /* 0x00070006023bb981 */ /* 0x000562000c1e1900 */
[----:B------:R-:W-:-:S02]  /*9be0*/  @!P4 LEA.HI.X R5, R64, UR5, R65, 0x2, P5 ;  /* 0x000000054005cc11 */ /* 0x000fc4000a8f1441 */
[----:B------:R-:W-:-:S03]  /*9bf0*/  @!P1 LEA.HI.X R7, R67, UR5, R62, 0x2, P2 ;  /* 0x0000000543079c11 */ /* 0x000fc600090f143e */
[----:B------:R2:W5:Y:S04]  /*9c00*/  @!P4 LDG.E R58, desc[UR6][R4.64+0x780] ;  /* 0x00078006043ac981 */ /* 0x000568000c1e1900 */
[----:B------:R2:W5:Y:S02]  /*9c10*/  @!P1 LDG.E R63, desc[UR6][R6.64+0x800] ;  /* 0x00080006063f9981 */ /* 0x000564000c1e1900 */
.L_x_352:
[----:B------:R-:W-:Y:S08]  /*9c20*/  BAR.SYNC.DEFER_BLOCKING 0x0 ;  /* 0x0000000000007b1d */ /* 0x000ff00000010000 */
[----:B------:R-:W1:Y:S01]  /*9c30*/  S2UR UR5, SR_CgaCtaId ;  /* 0x00000000000579c3 */ /* 0x000e620000008800 */
[----:B------:R-:W-:Y:S01]  /*9c40*/  UMOV UR4, 0x400 ;  /* 0x0000040000047882 */ /* 0x000fe20000000000 */
[----:B0-2---:R-:W0:Y:S01]  /*9c50*/  S2R R2, SR_TID.X ;  /* 0x0000000000027919 */ /* 0x005e220000002100 */
[----:B-----5:R2:W-:Y:S04]  /*9c60*/  STS [R44+-0x4], R57 ;  /* 0xfffffc392c007388 */ /* 0x0205e80000000800 */
[----:B------:R2:W-:Y:S01]  /*9c70*/  STS [R43+-0x4], R56 ;  /* 0xfffffc382b007388 */ /* 0x0005e20000000800 */
[----:B-1----:R-:W-:-:S03]  /*9c80*/  ULEA UR4, UR5, UR4, 0x18 ;  /* 0x0000000405047291 */ /* 0x002fc6000f8ec0ff */
[----:B------:R2:W-:Y:S04]  /*9c90*/  STS [R42+-0x4], R55 ;  /* 0xfffffc372a007388 */ /* 0x0005e80000000800 */
        /* <DEDUP_REMOVED lines=13> */
[----:B------:R2:W-:Y:S01]  /*9d70*/  STS [R28+-0x4], R63 ;  /* 0xfffffc3f1c007388 */ /* 0x0005e20000000800 */
[----:B------:R-:W-:Y:S06]  /*9d80*/  BAR.SYNC.DEFER_BLOCKING 0x0 ;  /* 0x0000000000007b1d */ /* 0x000fec0000010000 */
[----:B0-----:R-:W-:Y:S05]  /*9d90*/  @P0 BRA `(.L_x_353) ;  /* 0x00000008006c0947 */ /* 0x001fea0003800000 */
[----:B------:R-:W-:Y:S01]  /*9da0*/  LEA R25, R25, UR4, 0x3 ;  /* 0x0000000419197c11 */ /* 0x000fe2000f8e18ff */
[----:B------:R-:W-:Y:S01]  /*9db0*/  LDS R3, [R26] ;  /* 0x000000001a037984 */ /* 0x000fe20000000800 */
[----:B------:R-:W0:Y:S01]  /*9dc0*/  LDCU.64 UR8, c[0x0][0x3b0] ;  /* 0x00007600ff0877ac */ /* 0x000e220008000a00 */
[----:B------:R-:W-:Y:S02]  /*9dd0*/  LEA R24, R24, UR4, 0x3 ;  /* 0x0000000418187c11 */ /* 0x000fe4000f8e18ff */
[----:B------:R-:W1:Y:S01]  /*9de0*/  LDS.64 R4, [R25+0x6600] ;  /* 0x0066000019047984 */ /* 0x000e620000000a00 */
[----:B------:R-:W-:Y:S02]  /*9df0*/  LEA R27, R23, UR4, 0x3 ;  /* 0x00000004171b7c11 */ /* 0x000fe4000f8e18ff */
[----:B------:R-:W-:Y:S02]  /*9e00*/  LEA R22, R22, UR4, 0x3 ;  /* 0x0000000416167c11 */ /* 0x000fe4000f8e18ff */
[----:B------:R-:W-:-:S02]  /*9e10*/  LEA R20, R20, UR4, 0x3 ;  /* 0x0000000414147c11 */ /* 0x000fc4000f8e18ff */
[----:B------:R-:W-:Y:S02]  /*9e20*/  LEA R18, R18, UR4, 0x3 ;  /* 0x0000000412127c11 */ /* 0x000fe4000f8e18ff */
[----:B------:R-:W-:Y:S02]  /*9e30*/  LEA R16, R16, UR4, 0x3 ;  /* 0x0000000410107c11 */ /* 0x000fe4000f8e18ff */
[----:B------:R-:W-:Y:S02]  /*9e40*/  LEA R14, R14, UR4, 0x3 ;  /* 0x000000040e0e7c11 */ /* 0x000fe4000f8e18ff */
[----:B------:R-:W-:Y:S02]  /*9e50*/  LEA R12, R12, UR4, 0x3 ;  /* 0x000000040c0c7c11 */ /* 0x000fe4000f8e18ff */
[----:B------:R-:W-:Y:S02]  /*9e60*/  LEA R10, R10, UR4, 0x3 ;  /* 0x000000040a0a7c11 */ /* 0x000fe4000f8e18ff */
[----:B-1----:R-:W-:-:S05]  /*9e70*/  IADD3 R4, P0, PT, R4, R2, RZ ;  /* 0x0000000204047210 */ /* 0x002fca0007f1e0ff */
[----:B------:R-:W-:Y:S01]  /*9e80*/  IMAD.X R5, RZ, RZ, R5, P0 ;  /* 0x000000ffff057224 */ /* 0x000fe200000e0605 */
[----:B0-----:R-:W-:-:S04]  /*9e90*/  LEA R6, P0, R4, UR8, 0x2 ;  /* 0x0000000804067c11 */ /* 0x001fc8000f8010ff */
[----:B------:R-:W-:-:S05]  /*9ea0*/  LEA.HI.X R7, R4, UR9, R5, 0x2, P0 ;  /* 0x0000000904077c11 */ /* 0x000fca00080f1405 */
[----:B------:R-:W-:Y:S01]  /*9eb0*/  STG.E desc[UR6][R6.64], R3 ;  /* 0x0000000306007986 */ /* 0x000fe2000c101906 */
[----:B------:R-:W-:-:S03]  /*9ec0*/  NOP ;  /* 0x0000000000007918 */ /* 0x000fc60000000000 */
[----:B------:R0:W1:Y:S04]  /*9ed0*/  LDS.64 R4, [R24+0x6600] ;  /* 0x0066000018047984 */ /* 0x0000680000000a00 */
[----:B------:R-:W3:Y:S01]  /*9ee0*/  LDS R25, [R26+0x600] ;  /* 0x000600001a197984 */ /* 0x000ee20000000800 */
[----:B0-----:R-:W-:Y:S02]  /*9ef0*/  LEA R24, R21, UR4, 0x3 ;  /* 0x0000000415187c11 */ /* 0x001fe4000f8e18ff */
[----:B-1----:R-:W-:-:S05]  /*9f00*/  IADD3 R4, P0, PT, R4, R2, RZ ;  /* 0x0000000204047210 */ /* 0x002fca0007f1e0ff */
[----:B------:R-:W-:Y:S01]  /*9f10*/  IMAD.X R5, RZ, RZ, R5, P0 ;  /* 0x000000ffff057224 */ /* 0x000fe200000e0605 */
[----:B------:R-:W-:-:S04]  /*9f20*/  LEA R8, P0, R4, UR8, 0x2 ;  /* 0x0000000804087c11 */ /* 0x000fc8000f8010ff */
[----:B------:R-:W-:-:S05]  /*9f30*/  LEA.HI.X R9, R4, UR9, R5, 0x2, P0 ;  /* 0x0000000904097c11 */ /* 0x000fca00080f1405 */
[----:B---3--:R-:W-:Y:S01]  /*9f40*/  STG.E desc[UR6][R8.64+0x600], R25 ;  /* 0x0006001908007986 */ /* 0x008fe2000c101906 */
[----:B------:R-:W-:-:S03]  /*9f50*/  NOP ;  /* 0x0000000000007918 */ /* 0x000fc60000000000 */
[----:B------:R-:W0:Y:S04]  /*9f60*/  LDS.64 R4, [R27+0x6600] ;  /* 0x006600001b047984 */ /* 0x000e280000000a00 */
[----:B------:R-:W1:Y:S01]  /*9f70*/  LDS R3, [R26+0xc00] ;  /* 0x000c00001a037984 */ /* 0x000e620000000800 */
[----:B0-----:R-:W-:-:S05]  /*9f80*/  IADD3 R4, P0, PT, R4, R2, RZ ;  /* 0x0000000204047210 */ /* 0x001fca0007f1e0ff */
[----:B------:R-:W-:Y:S01]  /*9f90*/  IMAD.X R5, RZ, RZ, R5, P0 ;  /* 0x000000ffff057224 */ /* 0x000fe200000e0605 */
[----:B------:R-:W-:-:S04]  /*9fa0*/  LEA R6, P0, R4, UR8, 0x2 ;  /* 0x0000000804067c11 */ /* 0x000fc8000f8010ff */
[----:B------:R-:W-:-:S05]  /*9fb0*/  LEA.HI.X R7, R4, UR9, R5, 0x2, P0 ;  /* 0x0000000904077c11 */ /* 0x000fca00080f1405 */
[----:B-1----:R-:W-:Y:S01]  /*9fc0*/  STG.E desc[UR6][R6.64+0xc00], R3 ;  /* 0x000c000306007986 */ /* 0x002fe2000c101906 */
        /* <DEDUP_REMOVED lines=107> */
[----:B------:R-:W-:Y:S02]  /*a680*/  LEA.HI.X R9, R4, UR9, R5, 0x2, P0 ;  /* 0x0000000904097c11 */ /* 0x000fe400080f1405 */
[----:B------:R-:W-:-:S03]  /*a690*/  LEA R4, R0, UR4, 0x3 ;  /* 0x0000000400047c11 */ /* 0x000fc6000f8e18ff */
        /* <DEDUP_REMOVED lines=9> */
[----:B------:R-:W-:Y:S01]  /*a730*/  NOP ;  /* 0x0000000000007918 */ /* 0x000fe20000000000 */
[----:B------:R-:W-:Y:S05]  /*a740*/  EXIT ;  /* 0x000000000000794d */ /* 0x000fea0003800000 */
.L_x_353:
[----:B------:R-:W-:Y:S01]  /*a750*/  LEA R25, R25, UR4, 0x3 ;  /* 0x0000000419197c11 */ /* 0x000fe2000f8e18ff */
[----:B------:R-:W-:Y:S01]  /*a760*/  IMAD R27, R45, -0x1980, R27 ;  /* 0xffffe6802d1b7824 */ /* 0x000fe200078e021b */
[----:B------:R-:W-:Y:S01]  /*a770*/  LEA R24, R24, UR4, 0x3 ;  /* 0x0000000418187c11 */ /* 0x000fe2000f8e18ff */
[C---:B------:R-:W-:Y:S01]  /*a780*/  VIADD R8, R2.reuse, 0x180 ;  /* 0x0000018002087836 */ /* 0x040fe20000000000 */
[----:B------:R-:W-:Y:S01]  /*a790*/  LEA R23, R23, UR4, 0x3 ;  /* 0x0000000417177c11 */ /* 0x000fe2000f8e18ff */
[----:B------:R-:W0:Y:S01]  /*a7a0*/  LDS.64 R4, [R25+0x6600] ;  /* 0x0066000019047984 */ /* 0x000e220000000a00 */
[----:B------:R-:W-:Y:S02]  /*a7b0*/  ISETP.GE.AND P1, PT, R2, R27, PT ;  /* 0x0000001b0200720c */ /* 0x000fe40003f26270 */
[----:B------:R-:W-:Y:S02]  /*a7c0*/  LEA R22, R22, UR4, 0x3 ;  /* 0x0000000416167c11 */ /* 0x000fe4000f8e18ff */
[----:B------:R-:W-:-:S02]  /*a7d0*/  LEA R21, R21, UR4, 0x3 ;  /* 0x0000000415157c11 */ /* 0x000fc4000f8e18ff */
[----:B------:R-:W-:Y:S02]  /*a7e0*/  LEA R20, R20, UR4, 0x3 ;  /* 0x0000000414147c11 */ /* 0x000fe4000f8e18ff */
[----:B------:R-:W-:Y:S02]  /*a7f0*/  LEA R19, R19, UR4, 0x3 ;  /* 0x0000000413137c11 */ /* 0x000fe4000f8e18ff */
[----:B------:R-:W-:Y:S02]  /*a800*/  LEA R18, R18, UR4, 0x3 ;  /* 0x0000000412127c11 */ /* 0x000fe4000f8e18ff */
[----:B------:R-:W-:Y:S01]  /*a810*/  LEA R17, R17, UR4, 0x3 ;  /* 0x0000000411117c11 */ /* 0x000fe2000f8e18ff */
[----:B------:R-:W1:Y:S01]  /*a820*/  @!P1 LDS R3, [R26] ;  /* 0x000000001a039984 */ /* 0x000e620000000800 */
[----:B------:R-:W3:Y:S01]  /*a830*/  @!P1 LDC.64 R6, c[0x0][0x3b0] ;  /* 0x0000ec00ff069b82 */ /* 0x000ee20000000a00 */
[----:B------:R-:W-:Y:S02]  /*a840*/  LEA R16, R16, UR4, 0x3 ;  /* 0x0000000410107c11 */ /* 0x000fe4000f8e18ff */
[----:B------:R-:W-:-:S02]  /*a850*/  LEA R15, R15, UR4, 0x3 ;  /* 0x000000040f0f7c11 */ /* 0x000fc4000f8e18ff */
[----:B------:R-:W-:Y:S02]  /*a860*/  LEA R14, R14, UR4, 0x3 ;  /* 0x000000040e0e7c11 */ /* 0x000fe4000f8e18ff */
[----:B------:R-:W-:Y:S02]  /*a870*/  LEA R13, R13, UR4, 0x3 ;  /* 0x000000040d0d7c11 */ /* 0x000fe4000f8e18ff */
[----:B------:R-:W-:Y:S02]  /*a880*/  LEA R12, R12, UR4, 0x3 ;  /* 0x000000040c0c7c11 */ /* 0x000fe4000f8e18ff */
[----:B------:R-:W-:Y:S02]  /*a890*/  LEA R11, R11, UR4, 0x3 ;  /* 0x000000040b0b7c11 */ /* 0x000fe4000f8e18ff */
[----:B------:R-:W-:Y:S02]  /*a8a0*/  LEA R10, R10, UR4, 0x3 ;  /* 0x000000040a0a7c11 */ /* 0x000fe4000f8e18ff */
[----:B0-----:R-:W-:-:S05]  /*a8b0*/  @!P1 IADD3 R4, P0, PT, R4, R2, RZ ;  /* 0x0000000204049210 */ /* 0x001fca0007f1e0ff */
[----:B------:R-:W-:Y:S01]  /*a8c0*/  @!P1 IMAD.X R5, RZ, RZ, R5, P0 ;  /* 0x000000ffff059224 */ /* 0x000fe200000e0605 */
[----:B---3--:R-:W-:-:S04]  /*a8d0*/  @!P1 LEA R6, P0, R4, R6, 0x2 ;  /* 0x0000000604069211 */ /* 0x008fc800078010ff */
[----:B------:R-:W-:-:S05]  /*a8e0*/  @!P1 LEA.HI.X R7, R4, R7, R5, 0x2, P0 ;  /* 0x0000000704079211 */ /* 0x000fca00000f1405 */
[----:B-1----:R0:W-:Y:S01]  /*a8f0*/  @!P1 STG.E desc[UR6][R6.64], R3 ;  /* 0x0000000306009986 */ /* 0x0021e2000c101906 */
[----:B------:R-:W-:-:S03]  /*a900*/  NOP ;  /* 0x0000000000007918 */ /* 0x000fc60000000000 */
[----:B------:R-:W1:Y:S01]  /*a910*/  LDS.64 R4, [R24+0x6600] ;  /* 0x0066000018047984 */ /* 0x000e620000000a00 */
[----:B------:R-:W-:Y:S01]  /*a920*/  ISETP.GE.AND P1, PT, R8, R27, PT ;  /* 0x0000001b0800720c */ /* 0x000fe20003f26270 */
[----:B0-----:R-:W-:-:S12]  /*a930*/  VIADD R6, R2, 0x300 ;  /* 0x0000030002067836 */ /* 0x001fd80000000000 */
[----:B------:R-:W0:Y:S01]  /*a940*/  @!P1 LDS R25, [R26+0x600] ;  /* 0x000600001a199984 */ /* 0x000e220000000800 */
[----:B------:R-:W3:Y:S01]  /*a950*/  @!P1 LDC.64 R8, c[0x0][0x3b0] ;  /* 0x0000ec00ff089b82 */ /* 0x000ee20000000a00 */
[----:B-1----:R-:W-:-:S05]  /*a960*/  @!P1 IADD3 R4, P0, PT, R4, R2, RZ ;  /* 0x0000000204049210 */ /* 0x002fca0007f1e0ff */
[----:B------:R-:W-:Y:S01]  /*a970*/  @!P1 IMAD.X R5, RZ, RZ, R5, P0 ;  /* 0x000000ffff059224 */ /* 0x000fe200000e0605 */
[----:B---3--:R-:W-:-:S04]  /*a980*/  @!P1 LEA R8, P0, R4, R8, 0x2 ;  /* 0x0000000804089211 */ /* 0x008fc800078010ff */
[----:B------:R-:W-:-:S05]  /*a990*/  @!P1 LEA.HI.X R9, R4, R9, R5, 0x2, P0 ;  /* 0x0000000904099211 */ /* 0x000fca00000f1405 */
[----:B0-----:R0:W-:Y:S01]  /*a9a0*/  @!P1 STG.E desc[UR6][R8.64+0x600], R25 ;  /* 0x0006001908009986 */ /* 0x0011e2000c101906 */
        /* <DEDUP_REMOVED lines=57> */
[----:B------:R-:W-:Y:S02]  /*ad40*/  ISETP.GE.AND P1, PT, R8, R27, PT ;  /* 0x0000001b0800720c */ /* 0x000fe40003f26270 */
[----:B0-----:R-:W-:-:S11]  /*ad50*/  LOP3.LUT R6, R2, 0xc00, RZ, 0xfc, !PT ;  /* 0x00000c0002067812 */ /* 0x001fd600078efcff */
        /* <DEDUP_REMOVED lines=83> */
[----:B0-----:R-:W-:Y:S01]  /*b290*/  @!P1 STG.E desc[UR6][R6.64+0x5400], R3 ;  /* 0x0054000306009986 */ /* 0x001fe2000c101906 */
[----:B------:R-:W-:-:S03]  /*b2a0*/  NOP ;  /* 0x0000000000007918 */ /* 0x000fc60000000000 */
[----:B------:R-:W0:Y:S01]  /*b2b0*/  LDS.64 R4, [R10+0x6600] ;  /* 0x006600000a047984 */ /* 0x000e220000000a00 */
[----:B------:R-:W-:-:S13]  /*b2c0*/  ISETP.GE.AND P1, PT, R8, R27, PT ;  /* 0x0000001b0800720c */ /* 0x000fda0003f26270 */
[----:B------:R-:W1:Y:S01]  /*b2d0*/  @!P1 LDS R11, [R26+0x5a00] ;  /* 0x005a00001a0b9984 */ /* 0x000e620000000800 */
[----:B------:R-:W3:Y:S01]  /*b2e0*/  @!P1 LDC.64 R8, c[0x0][0x3b0] ;  /* 0x0000ec00ff089b82 */ /* 0x000ee20000000a00 */
[----:B0-----:R-:W-:-:S05]  /*b2f0*/  @!P1 IADD3 R4, P0, PT, R4, R2, RZ ;  /* 0x0000000204049210 */ /* 0x001fca0007f1e0ff */
[----:B------:R-:W-:Y:S01]  /*b300*/  @!P1 IMAD.X R5, RZ, RZ, R5, P0 ;  /* 0x000000ffff059224 */ /* 0x000fe200000e0605 */
[----:B---3--:R-:W-:-:S04]  /*b310*/  @!P1 LEA R8, P0, R4, R8, 0x2 ;  /* 0x0000000804089211 */ /* 0x008fc800078010ff */
[----:B------:R-:W-:Y:S02]  /*b320*/  @!P1 LEA.HI.X R9, R4, R9, R5, 0x2, P0 ;  /* 0x0000000904099211 */ /* 0x000fe400000f1405 */
[----:B------:R-:W-:Y:S02]  /*b330*/  LEA R5, R0, UR4, 0x3 ;  /* 0x0000000400057c11 */ /* 0x000fe4000f8e18ff */
[----:B------:R-:W-:Y:S01]  /*b340*/  LOP3.LUT R0, R2, 0x1800, RZ, 0xfc, !PT ;  /* 0x0000180002007812 */ /* 0x000fe200078efcff */
[----:B-1----:R-:W-:Y:S01]  /*b350*/  @!P1 STG.E desc[UR6][R8.64+0x5a00], R11 ;  /* 0x005a000b08009986 */ /* 0x002fe2000c101906 */
[----:B------:R-:W-:-:S03]  /*b360*/  NOP ;  /* 0x0000000000007918 */ /* 0x000fc60000000000 */
[----:B------:R-:W0:Y:S01]  /*b370*/  LDS.64 R4, [R5+0x6600] ;  /* 0x0066000005047984 */ /* 0x000e220000000a00 */
[----:B------:R-:W-:-:S13]  /*b380*/  ISETP.GE.AND P1, PT, R0, R27, PT ;  /* 0x0000001b0000720c */ /* 0x000fda0003f26270 */
[----:B------:R-:W1:Y:S01]  /*b390*/  @!P1 LDS R7, [R26+0x6000] ;  /* 0x006000001a079984 */ /* 0x000e620000000800 */
[----:B------:R-:W3:Y:S01]  /*b3a0*/  @!P1 LDC.64 R12, c[0x0][0x3b0] ;  /* 0x0000ec00ff0c9b82 */ /* 0x000ee20000000a00 */
[----:B0-----:R-:W-:-:S05]  /*b3b0*/  IADD3 R0, P0, PT, R4, R2, RZ ;  /* 0x0000000204007210 */ /* 0x001fca0007f1e0ff */
[----:B------:R-:W-:Y:S01]  /*b3c0*/  IMAD.X R4, RZ, RZ, R5, P0 ;  /* 0x000000ffff047224 */ /* 0x000fe200000e0605 */
[----:B---3--:R-:W-:-:S04]  /*b3d0*/  @!P1 LEA R2, P0, R0, R12, 0x2 ;  /* 0x0000000c00029211 */ /* 0x008fc800078010ff */
[----:B------:R-:W-:-:S05]  /*b3e0*/  @!P1 LEA.HI.X R3, R0, R13, R4, 0x2, P0 ;  /* 0x0000000d00039211 */ /* 0x000fca00000f1404 */
[----:B-1----:R-:W-:Y:S01]  /*b3f0*/  @!P1 STG.E desc[UR6][R2.64+0x6000], R7 ;  /* 0x0060000702009986 */ /* 0x002fe2000c101906 */
[----:B------:R-:W-:Y:S01]  /*b400*/  NOP ;  /* 0x0000000000007918 */ /* 0x000fe20000000000 */
[----:B------:R-:W-:Y:S05]  /*b410*/  EXIT ;  /* 0x000000000000794d */ /* 0x000fea0003800000 */
.L_x_269:
[----:B------:R-:W-:Y:S02]  /*b420*/  IMAD.MOV.U32 R49, RZ, RZ, R40 ;  /* 0x000000ffff317224 */ /* 0x000fe400078e0028 */
[----:B------:R-:W-:Y:S02]  /*b430*/  IMAD.MOV.U32 R48, RZ, RZ, 0x1 ;  /* 0x00000001ff307424 */ /* 0x000fe400078e00ff */
[----:B------:R-:W-:Y:S02]  /*b440*/  IMAD.MOV.U32 R51, RZ, RZ, RZ ;  /* 0x000000ffff337224 */ /* 0x000fe400078e00ff */
[----:B------:R-:W-:-:S07]  /*b450*/  IMAD.MOV.U32 R46, RZ, RZ, -0x1 ;  /* 0xffffffffff2e7424 */ /* 0x000fce00078e00ff */
[----:B------:R-:W-:Y:S05]  /*b460*/  WARPSYNC.COLLECTIVE R46, `(.L_x_354) ;  /* 0x000000002e087348 */ /* 0x000fea0003c00000 */
[----:B------:R0:W1:Y:S02]  /*b470*/  SHFL.UP P0, R47, R49, R48, R51 ;  /* 0x04000030312f7389 */ /* 0x0000640000000033 */
[----:B01----:R-:W-:Y:S05]  /*b480*/  ENDCOLLECTIVE ;  /* 0x000000000000791b */ /* 0x003fea0003800000 */
.L_x_354:
[----:B------:R-:W-:Y:S02]  /*b490*/  IMAD.MOV.U32 R48, RZ, RZ, 0x2 ;  /* 0x00000002ff307424 */ /* 0x000fe400078e00ff */
[----:B------:R-:W-:-:S04]  /*b4a0*/  IMAD.MOV.U32 R41, RZ, RZ, R47 ;  /* 0x000000ffff297224 */ /* 0x000fc800078e002f */
[----:B------:R-:W-:-:S04]  /*b4b0*/  @P0 IMAD.IADD R41, R40, 0x1, R41 ;  /* 0x0000000128290824 */ /* 0x000fc800078e0229 */
[----:B------:R-:W-:-:S07]  /*b4c0*/  IMAD.MOV.U32 R49, RZ, RZ, R41 ;  /* 0x000000ffff317224 */ /* 0x000fce00078e0029 */
[----:B------:R-:W-:Y:S05]  /*b4d0*/  WARPSYNC.COLLECTIVE R46, `(.L_x_355) ;  /* 0x000000002e087348 */ /* 0x000fea0003c00000 */
[----:B------:R0:W1:Y:S02]  /*b4e0*/  SHFL.UP P0, R47, R49, R48, R51 ;  /* 0x04000030312f7389 */ /* 0x0000640000000033 */
[----:B01----:R-:W-:Y:S05]  /*b4f0*/  ENDCOLLECTIVE ;  /* 0x000000000000791b */ /* 0x003fea0003800000 */
.L_x_355:
[----:B------:R-:W-:Y:S02]  /*b500*/  IMAD.MOV.U32 R48, RZ, RZ, 0x4 ;  /* 0x00000004ff307424 */ /* 0x000fe400078e00ff */
[----:B------:R-:W-:-:S04]  /*b510*/  IMAD.MOV.U32 R42, RZ, RZ, R47 ;  /* 0x000000ffff2a7224 */ /* 0x000fc800078e002f */
[----:B------:R-:W-:-:S04]  /*b520*/  @P0 IMAD.IADD R42, R41, 0x1, R42 ;  /* 0x00000001292a0824 */ /* 0x000fc800078e022a */
[----:B------:R-:W-:-:S07]  /*b530*/  IMAD.MOV.U32 R49, RZ, RZ, R42 ;  /* 0x000000ffff317224 */ /* 0x000fce00078e002a */
[----:B------:R-:W-:Y:S05]  /*b540*/  WARPSYNC.COLLECTIVE R46, `(.L_x_356) ;  /* 0x000000002e087348 */ /* 0x000fea0003c00000 */
[----:B------:R0:W1:Y:S02]  /*b550*/  SHFL.UP P0, R47, R49, R48, R51 ;  /* 0x04000030312f7389 */ /* 0x0000640000000033 */
[----:B01----:R-:W-:Y:S05]  /*b560*/  ENDCOLLECTIVE ;  /* 0x000000000000791b */ /* 0x003fea0003800000 */
.L_x_356:
[----:B------:R-:W-:Y:S02]  /*b570*/  IMAD.MOV.U32 R48, RZ, RZ, 0x8 ;  /* 0x00000008ff307424 */ /* 0x000fe400078e00ff */
[----:B------:R-:W-:-:S04]  /*b580*/  IMAD.MOV.U32 R43, RZ, RZ, R47 ;  /* 0x000000ffff2b7224 */ /* 0x000fc800078e002f */
[----:B------:R-:W-:-:S04]  /*b590*/  @P0 IMAD.IADD R43, R42, 0x1, R43 ;  /* 0x000000012a2b0824 */ /* 0x000fc800078e022b */
[----:B------:R-:W-:-:S07]  /*b5a0*/  IMAD.MOV.U32 R49, RZ, RZ, R43 ;  /* 0x000000ffff317224 */ /* 0x000fce00078e002b */
[----:B------:R-:W-:Y:S05]  /*b5b0*/  WARPSYNC.COLLECTIVE R46, `(.L_x_357) ;  /* 0x000000002e087348 */ /* 0x000fea0003c00000 */
[----:B------:R0:W1:Y:S02]  /*b5c0*/  SHFL.UP P0, R47, R49, R48, R51 ;  /* 0x04000030312f7389 */ /* 0x0000640000000033 */
[----:B01----:R-:W-:Y:S05]  /*b5d0*/  ENDCOLLECTIVE ;  /* 0x000000000000791b */ /* 0x003fea0003800000 */
.L_x_357:
[----:B------:R-:W-:Y:S02]  /*b5e0*/  IMAD.MOV.U32 R48, RZ, RZ, 0x10 ;  /* 0x00000010ff307424 */ /* 0x000fe400078e00ff */
[----:B------:R-:W-:-:S04]  /*b5f0*/  IMAD.MOV.U32 R44, RZ, RZ, R47 ;  /* 0x000000ffff2c7224 */ /* 0x000fc800078e002f */
[----:B------:R-:W-:-:S04]  /*b600*/  @P0 IMAD.IADD R44, R43, 0x1, R44 ;  /* 0x000000012b2c0824 */ /* 0x000fc800078e022c */
[----:B------:R-:W-:-:S07]  /*b610*/  IMAD.MOV.U32 R49, RZ, RZ, R44 ;  /* 0x000000ffff317224 */ /* 0x000fce00078e002c */
[----:B------:R-:W-:Y:S05]  /*b620*/  WARPSYNC.COLLECTIVE R46, `(.L_x_358) ;  /* 0x000000002e087348 */ /* 0x000fea0003c00000 */
[----:B------:R0:W1:Y:S02]  /*b630*/  SHFL.UP P0, R47, R49, R48, R51 ;  /* 0x04000030312f7389 */ /* 0x0000640000000033 */
[----:B01----:R-:W-:Y:S05]  /*b640*/  ENDCOLLECTIVE ;  /* 0x000000000000791b */ /* 0x003fea0003800000 */
.L_x_358:
[----:B------:R-:W-:Y:S05]  /*b650*/  BRA `(.L_x_359) ;  /* 0xffffff7800507947 */ /* 0x000fea000383ffff */
.L_x_360:
        /* <DEDUP_REMOVED lines=10> */
.L_x_708:


//--------------------- .text._ZN3cub18CUB_300001_SM_10006detail10radix_sort33DeviceRadixSortExclusiveSumKernelINS1_5radix10policy_hubIffyE10Policy1000EyEEvPT0_ --------------------------
	.section	.text._ZN3cub18CUB_300001_SM_10006detail10radix_sort33DeviceRadixSortExclusiveSumKernelINS1_5radix10policy_hubIffyE10Policy1000EyEEvPT0_,"ax",@progbits
	.align	128
        .global         _ZN3cub18CUB_300001_SM_10006detail10radix_sort33DeviceRadixSortExclusiveSumKernelINS1_5radix10policy_hubIffyE10Policy1000EyEEvPT0_
        .type           _ZN3cub18CUB_300001_SM_10006detail10radix_sort33DeviceRadixSortExclusiveSumKernelINS1_5radix10policy_hubIffyE10Policy1000EyEEvPT0_,@function
        .size           _ZN3cub18CUB_300001_SM_10006detail10radix_sort33DeviceRadixSortExclusiveSumKernelINS1_5radix10policy_hubIffyE10Policy1000EyEEvPT0_,(.L_x_709 - _ZN3cub18CUB_300001_SM_10006detail10radix_sort33DeviceRadixSortExclusiveSumKernelINS1_5radix10policy_hubIffyE10Policy1000EyEEvPT0_)
        .other          _ZN3cub18CUB_300001_SM_10006detail10radix_sort33DeviceRadixSortExclusiveSumKernelINS1_5radix10policy_hubIffyE10Policy1000EyEEvPT0_,@"STO_CUDA_ENTRY STV_DEFAULT"
_ZN3cub18CUB_300001_SM_10006detail10radix_sort33DeviceRadixSortExclusiveSumKernelINS1_5radix10policy_hubIffyE10Policy1000EyEEvPT0_:
.text._ZN3cub18CUB_300001_SM_10006detail10radix_sort33DeviceRadixSortExclusiveSumKernelINS1_5radix10policy_hubIffyE10Policy1000EyEEvPT0_:
[----:B------:R-:W-:Y:S01]  /*0000*/  LDC R1, c[0x0][0x37c] ;  /* 0x0000df00ff017b82 */ /* 0x000fe20000000800 */
[----:B------:R-:W0:Y:S07]  /*0010*/  S2R R18, SR_TID.X ;  /* 0x0000000000127919 */ /* 0x000e2e0000002100 */
[----:B------:R-:W1:Y:S01]  /*0020*/  LDC.64 R16, c[0x0][0x380] ;  /* 0x0000e000ff107b82 */ /* 0x000e620000000a00 */
[----:B------:R-:W2:Y:S01]  /*0030*/  LDCU.64 UR4, c[0x0][0x358] ;  /* 0x00006b00ff0477ac */ /* 0x000ea20008000a00 */
[----:B------:R-:W3:Y:S01]  /*0040*/  S2R R5, SR_CTAID.X ;  /* 0x0000000000057919 */ /* 0x000ee20000002500 */
[----:B0-----:R-:W-:Y:S01]  /*0050*/  ISETP.GT.U32.AND P1, PT, R18, 0xff, PT ;  /* 0x000000ff1200780c */ /* 0x001fe20003f24070 */
[----:B---3--:R-:W-:-:S04]  /*0060*/  IMAD R5, R5, 0x100, R18 ;  /* 0x0000010005057824 */ /* 0x008fc800078e0212 */
[----:B-1----:R-:W-:-:S08]  /*0070*/  IMAD.WIDE R16, R5, 0x8, R16 ;  /* 0x0000000805107825 */ /* 0x002fd000078e0210 */
[----:B--2---:R-:W2:Y:S01]  /*0080*/  @!P1 LDG.E.64 R2, desc[UR4][R16.64] ;  /* 0x0000000410029981 */ /* 0x004ea2000c1e1b00 */
[----:B------:R-:W-:Y:S02]  /*0090*/  MOV R0, 0x400 ;  /* 0x0000040000007802 */ /* 0x000fe40000000f00 */
[C---:B------:R-:W-:Y:S01]  /*00a0*/  ISETP.GT.U32.AND P0, PT, R18.reuse, 0x1f, PT ;  /* 0x0000001f1200780c */ /* 0x040fe20003f04070 */
[----:B------:R-:W0:Y:S02]  /*00b0*/  S2R R5, SR_CgaCtaId ;  /* 0x0000000000057919 */ /* 0x000e240000008800 */
[----:B0-----:R-:W-:Y:S02]  /*00c0*/  LEA R5, R5, R0, 0x18 ;  /* 0x0000000005057211 */ /* 0x001fe400078ec0ff */
[----:B------:R-:W-:-:S05]  /*00d0*/  LEA.HI R0, R18, R18, RZ, 0x1d ;  /* 0x0000001212007211 */ /* 0x000fca00078fe8ff */
[----:B------:R-:W-:-:S05]  /*00e0*/  IMAD R0, R0, 0x8, R5 ;  /* 0x0000000800007824 */ /* 0x000fca00078e0205 */
[----:B--2---:R0:W-:Y:S01]  /*00f0*/  STS.64 [R0+0x10], R2 ;  /* 0x0000100200007388 */ /* 0x0041e20000000a00 */
[----:B------:R-:W-:Y:S06]  /*0100*/  BAR.SYNC.DEFER_BLOCKING 0x0 ;  /* 0x0000000000007b1d */ /* 0x000fec0000010000 */
[----:B------:R-:W-:Y:S05]  /*0110*/  @P0 BRA `(.L_x_361) ;  /* 0x0000000400240947 */ /* 0x000fea0003800000 */
[----:B------:R-:W-:Y:S01]  /*0120*/  IMAD R18, R18, 0x48, R5 ;  /* 0x0000004812127824 */ /* 0x000fe200078e0205 */
[----:B------:R-:W-:-:S04]  /*0130*/  UMOV UR6, 0xffffffff ;  /* 0xffffffff00067882 */ /* 0x000fc80000000000 */
[----:B------:R-:W-:Y:S04]  /*0140*/  LDS.64 R14, [R18+0x10] ;  /* 0x00001000120e7984 */ /* 0x000fe80000000a00 */
[----:B------:R-:W-:Y:S04]  /*0150*/  LDS.64 R12, [R18+0x18] ;  /* 0x00001800120c7984 */ /* 0x000fe80000000a00 */
[----:B------:R-:W1:Y:S04]  /*0160*/  LDS.64 R10, [R18+0x20] ;  /* 0x00002000120a7984 */ /* 0x000e680000000a00 */
[----:B------:R-:W-:Y:S04]  /*0170*/  LDS.64 R8, [R18+0x28] ;  /* 0x0000280012087984 */ /* 0x000fe80000000a00 */
[----:B------:R-:W2:Y:S04]  /*0180*/  LDS.64 R6, [R18+0x30] ;  /* 0x0000300012067984 */ /* 0x000ea80000000a00 */
[----:B------:R-:W-:Y:S04]  /*0190*/  LDS.64 R4, [R18+0x38] ;  /* 0x0000380012047984 */ /* 0x000fe80000000a00 */
[----:B0-----:R-:W0:Y:S04]  /*01a0*/  LDS.64 R2, [R18+0x40] ;  /* 0x0000400012027984 */ /* 0x001e280000000a00 */
[----:B------:R-:W3:Y:S01]  /*01b0*/  LDS.64 R20, [R18+0x48] ;  /* 0x0000480012147984 */ /* 0x000ee20000000a00 */
[----:B-1----:R-:W-:-:S04]  /*01c0*/  IADD3 R19, P3, P4, R10, R12, R14 ;  /* 0x0000000c0a137210 */ /* 0x002fc80007c7e00e */
[----:B------:R-:W-:Y:S02]  /*01d0*/  IADD3.X R23, PT, PT, R11, R13, R15, P3, P4 ;  /* 0x0000000d0b177210 */ /* 0x000fe40001fe840f */
[----:B--2---:R-:W-:-:S04]  /*01e0*/  IADD3 R19, P0, P2, R6, R19, R8 ;  /* 0x0000001306137210 */ /* 0x004fc80007a1e008 */
[----:B------:R-:W-:Y:S02]  /*01f0*/  IADD3.X R23, PT, PT, R7, R23, R9, P0, P2 ;  /* 0x0000001707177210 */ /* 0x000fe400007e4409 */
[----:B0-----:R-:W-:-:S04]  /*0200*/  IADD3 R19, P3, P4, R2, R19, R4 ;  /* 0x0000001302137210 */ /* 0x001fc80007c7e004 */
[----:B---3--:R-:W-:Y:S02]  /*0210*/  IADD3 R20, P0, PT, R20, R19, RZ ;  /* 0x0000001314147210 */ /* 0x008fe40007f1e0ff */
[----:B------:R-:W-:-:S05]  /*0220*/  IADD3.X R19, PT, PT, R3, R23, R5, P3, P4 ;  /* 0x0000001703137210 */ /* 0x000fca0001fe8405 */
[----:B------:R-:W-:Y:S01]  /*0230*/  IMAD.X R19, R21, 0x1, R19, P0 ;  /* 0x0000000115137824 */ /* 0x000fe200000e0613 */
[----:B------:R-:W-:Y:S06]  /*0240*/  BRA.DIV UR6, `(.L_x_362) ;  /* 0x0000000206f07947 */ /* 0x000fec000b800000 */
[----:B------:R-:W0:Y:S04]  /*0250*/  SHFL.UP PT, R27, R20, 0x1, RZ ;  /* 0x04200000141b7989 */ /* 0x000e2800000e00ff */
[----:B------:R-:W1:Y:S01]  /*0260*/  SHFL.UP P0, R25, R19, 0x1, RZ ;  /* 0x0420000013197989 */ /* 0x000e6200000000ff */
[----:B0-----:R-:W-:-:S04]  /*0270*/  IADD3 R22, P2, PT, R27, R20, RZ ;  /* 0x000000141b167210 */ /* 0x001fc80007f5e0ff */
[----:B-1----:R-:W-:Y:S01]  /*0280*/  SEL R27, R22, R27, P0 ;  /* 0x0000001b161b7207 */ /* 0x002fe20000000000 */
[----:B------:R-:W-:-:S04]  /*0290*/  IMAD.X R26, R25, 0x1, R19, P2 ;  /* 0x00000001191a7824 */ /* 0x000fc800010e0613 */
[----:B------:R-:W0:Y:S01]  /*02a0*/  SHFL.UP PT, R28, R27, 0x2, RZ ;  /* 0x044000001b1c7989 */ /* 0x000e2200000e00ff */
[----:B------:R-:W-:-:S05]  /*02b0*/  SEL R26, R26, R25, P0 ;  /* 0x000000191a1a7207 */ /* 0x000fca0000000000 */
[----:B------:R-:W1:Y:S01]  /*02c0*/  SHFL.UP P0, R25, R26, 0x2, RZ ;  /* 0x044000001a197989 */ /* 0x000e6200000000ff */
[----:B0-----:R-:W-:-:S05]  /*02d0*/  IADD3 R21, P2, PT, R28, R27, RZ ;  /* 0x0000001b1c157210 */ /* 0x001fca0007f5e0ff */
[----:B-1----:R-:W-:Y:S01]  /*02e0*/  IMAD.X R22, R25, 0x1, R26, P2 ;  /* 0x0000000119167824 */ /* 0x002fe200010e061a */
[----:B------:R-:W-:-:S04]  /*02f0*/  SEL R28, R21, R28, P0 ;  /* 0x0000001c151c7207 */ /* 0x000fc80000000000 */
[----:B------:R-:W-:Y:S01]  /*0300*/  SEL R29, R22, R25, P0 ;  /* 0x00000019161d7207 */ /* 0x000fe20000000000 */
        /* <DEDUP_REMOVED lines=12> */
[----:B------:R0:W1:Y:S04]  /*03d0*/  SHFL.UP PT, R28, R27, 0x10, RZ ;  /* 0x060000001b1c7989 */ /* 0x00006800000e00ff */
[----:B------:R0:W2:Y:S02]  /*03e0*/  SHFL.UP P0, R25, R26, 0x10, RZ ;  /* 0x060000001a197989 */ /* 0x0000a400000000ff */
.L_x_373:
[----:B-1----:R-:W-:-:S04]  /*03f0*/  IADD3 R21, P2, PT, R28, R27, RZ ;  /* 0x0000001b1c157210 */ /* 0x002fc80007f5e0ff */
[----:B--2---:R-:W-:Y:S01]  /*0400*/  SEL R21, R21, R28, P0 ;  /* 0x0000001c15157207 */ /* 0x004fe20000000000 */
[----:B------:R-:W-:-:S05]  /*0410*/  IMAD.X R22, R25, 0x1, R26, P2 ;  /* 0x0000000119167824 */ /* 0x000fca00010e061a */
[----:B------:R-:W-:Y:S02]  /*0420*/  SEL R22, R22, R25, P0 ;  /* 0x0000001916167207 */ /* 0x000fe40000000000 */
[----:B------:R-:W-:-:S05]  /*0430*/  IADD3 R20, P0, PT, R21, -R20, RZ ;  /* 0x8000001415147210 */ /* 0x000fca0007f1e0ff */
[----:B------:R-:W-:Y:S01]  /*0440*/  IMAD.X R21, R22, 0x1, ~R19, P0 ;  /* 0x0000000116157824 */ /* 0x000fe200000e0e13 */
[----:B------:R-:W-:-:S04]  /*0450*/  IADD3 R14, P0, PT, R14, R20, RZ ;  /* 0x000000140e0e7210 */ /* 0x000fc80007f1e0ff */
[----:B------:R1:W-:Y:S01]  /*0460*/  STS.64 [R18+0x10], R20 ;  /* 0x0000101412007388 */ /* 0x0003e20000000a00 */
[----:B------:R-:W-:Y:S01]  /*0470*/  IMAD.X R15, R15, 0x1, R21, P0 ;  /* 0x000000010f0f7824 */ /* 0x000fe200000e0615 */
        /* <DEDUP_REMOVED lines=17> */
[----:B------:R-:W-:-:S05]  /*0590*/  IMAD.X R3, R3, 0x1, R5, P0 ;  /* 0x0000000103037824 */ /* 0x000fca00000e0605 */
[----:B------:R1:W-:Y:S03]  /*05a0*/  STS.64 [R18+0x48], R2 ;  /* 0x0000480212007388 */ /* 0x0003e60000000a00 */
.L_x_361:
[----:B------:R-:W-:Y:S05]  /*05b0*/  WARPSYNC.ALL ;  /* 0x0000000000007948 */ /* 0x000fea0003800000 */
[----:B------:R-:W-:Y:S06]  /*05c0*/  BAR.SYNC.DEFER_BLOCKING 0x0 ;  /* 0x0000000000007b1d */ /* 0x000fec0000010000 */
[----:B------:R-:W-:Y:S05]  /*05d0*/  @P1 EXIT ;  /* 0x000000000000194d */ /* 0x000fea0003800000 */
[----:B01----:R-:W0:Y:S04]  /*05e0*/  LDS.64 R2, [R0+0x10] ;  /* 0x0000100000027984 */ /* 0x003e280000000a00 */
[----:B0-----:R-:W-:Y:S01]  /*05f0*/  STG.E.64 desc[UR4][R16.64], R2 ;  /* 0x0000000210007986 */ /* 0x001fe2000c101b04 */
[----:B------:R-:W-:Y:S05]  /*0600*/  EXIT ;  /* 0x000000000000794d */ /* 0x000fea0003800000 */
.L_x_362:
[----:B------:R-:W-:Y:S02]  /*0610*/  IMAD.MOV.U32 R24, RZ, RZ, R20 ;  /* 0x000000ffff187224 */ /* 0x000fe400078e0014 */
[----:B------:R-:W-:Y:S02]  /*0620*/  IMAD.MOV.U32 R23, RZ, RZ, 0x1 ;  /* 0x00000001ff177424 */ /* 0x000fe400078e00ff */
[----:B------:R-:W-:Y:S02]  /*0630*/  IMAD.MOV.U32 R22, RZ, RZ, RZ ;  /* 0x000000ffff167224 */ /* 0x000fe400078e00ff */
[----:B------:R-:W-:-:S07]  /*0640*/  IMAD.MOV.U32 R21, RZ, RZ, -0x1 ;  /* 0xffffffffff157424 */ /* 0x000fce00078e00ff */
[----:B------:R-:W-:Y:S05]  /*0650*/  WARPSYNC.COLLECTIVE R21, `(.L_x_363) ;  /* 0x0000000015087348 */ /* 0x000fea0003c00000 */
[----:B------:R0:W1:Y:S02]  /*0660*/  SHFL.UP P0, R25, R24, R23, R22 ;  /* 0x0400001718197389 */ /* 0x0000640000000016 */
[----:B01----:R-:W-:Y:S05]  /*0670*/  ENDCOLLECTIVE ;  /* 0x000000000000791b */ /* 0x003fea0003800000 */
.L_x_363:
[----:B------:R-:W-:Y:S02]  /*0680*/  IMAD.MOV.U32 R24, RZ, RZ, R19 ;  /* 0x000000ffff187224 */ /* 0x000fe400078e0013 */
[----:B------:R-:W-:-:S07]  /*0690*/  IMAD.MOV.U32 R27, RZ, RZ, R25 ;  /* 0x000000ffff1b7224 */ /* 0x000fce00078e0019 */
[----:B------:R-:W-:Y:S05]  /*06a0*/  WARPSYNC.COLLECTIVE R21, `(.L_x_364) ;  /* 0x0000000015087348 */ /* 0x000fea0003c00000 */
[----:B------:R0:W1:Y:S02]  /*06b0*/  SHFL.UP P0, R25, R24, R23, R22 ;  /* 0x0400001718197389 */ /* 0x0000640000000016 */
[----:B01----:R-:W-:Y:S05]  /*06c0*/  ENDCOLLECTIVE ;  /* 0x000000000000791b */ /* 0x003fea0003800000 */
.L_x_364:
[----:B------:R-:W-:Y:S01]  /*06d0*/  IADD3 R26, P2, PT, R27, R20, RZ ;  /* 0x000000141b1a7210 */ /* 0x000fe20007f5e0ff */
[----:B------:R-:W-:-:S03]  /*06e0*/  IMAD.MOV.U32 R23, RZ, RZ, 0x2 ;  /* 0x00000002ff177424 */ /* 0x000fc600078e00ff */
[----:B------:R-:W-:Y:S01]  /*06f0*/  SEL R27, R26, R27, P0 ;  /* 0x0000001b1a1b7207 */ /* 0x000fe20000000000 */
[----:B------:R-:W-:-:S04]  /*0700*/  IMAD.X R26, R25, 0x1, R19, P2 ;  /* 0x00000001191a7824 */ /* 0x000fc800010e0613 */
[----:B------:R-:W-:Y:S01]  /*0710*/  IMAD.MOV.U32 R24, RZ, RZ, R27 ;  /* 0x000000ffff187224 */ /* 0x000fe200078e001b */
[----:B------:R-:W-:-:S07]  /*0720*/  SEL R26, R26, R25, P0 ;  /* 0x000000191a1a7207 */ /* 0x000fce0000000000 */
[----:B------:R-:W-:Y:S05]  /*0730*/  WARPSYNC.COLLECTIVE R21, `(.L_x_365) ;  /* 0x0000000015087348 */ /* 0x000fea0003c00000 */
[----:B------:R0:W1:Y:S02]  /*0740*/  SHFL.UP P0, R25, R24, R23, R22 ;  /* 0x0400001718197389 */ /* 0x0000640000000016 */
[----:B01----:R-:W-:Y:S05]  /*0750*/  ENDCOLLECTIVE ;  /* 0x000000000000791b */ /* 0x003fea0003800000 */
.L_x_365:
[----:B------:R-:W-:Y:S02]  /*0760*/  IMAD.MOV.U32 R24, RZ, RZ, R26 ;  /* 0x000000ffff187224 */ /* 0x000fe400078e001a */
[----:B------:R-:W-:-:S07]  /*0770*/  IMAD.MOV.U32 R28, RZ, RZ, R25 ;  /* 0x000000ffff1c7224 */ /* 0x000fce00078e0019 */
[----:B------:R-:W-:Y:S05]  /*0780*/  WARPSYNC.COLLECTIVE R21, `(.L_x_366) ;  /* 0x0000000015087348 */ /* 0x000fea0003c00000 */
[----:B------:R0:W1:Y:S02]  /*0790*/  SHFL.UP P0, R25, R24, R23, R22 ;  /* 0x0400001718197389 */ /* 0x0000640000000016 */
[----:B01----:R-:W-:Y:S05]  /*07a0*/  ENDCOLLECTIVE ;  /* 0x000000000000791b */ /* 0x003fea0003800000 */
.L_x_366:
        /* <DEDUP_REMOVED lines=9> */
.L_x_367:
[----:B------:R-:W-:Y:S02]  /*0840*/  IMAD.MOV.U32 R24, RZ, RZ, R29 ;  /* 0x000000ffff187224 */ /* 0x000fe400078e001d */
[----:B------:R-:W-:-:S07]  /*0850*/  IMAD.MOV.U32 R27, RZ, RZ, R25 ;  /* 0x000000ffff1b7224 */ /* 0x000fce00078e0019 */
[----:B------:R-:W-:Y:S05]  /*0860*/  WARPSYNC.COLLECTIVE R21, `(.L_x_368) ;  /* 0x0000000015087348 */ /* 0x000fea0003c00000 */
[----:B------:R0:W1:Y:S02]  /*0870*/  SHFL.UP P0, R25, R24, R23, R22 ;  /* 0x0400001718197389 */ /* 0x0000640000000016 */
[----:B01----:R-:W-:Y:S05]  /*0880*/  ENDCOLLECTIVE ;  /* 0x000000000000791b */ /* 0x003fea0003800000 */
.L_x_368:
        /* <DEDUP_REMOVED lines=9> */
.L_x_369:
[----:B------:R-:W-:Y:S02]  /*0920*/  IMAD.MOV.U32 R24, RZ, RZ, R29 ;  /* 0x000000ffff187224 */ /* 0x000fe400078e001d */
[----:B------:R-:W-:-:S07]  /*0930*/  IMAD.MOV.U32 R27, RZ, RZ, R25 ;  /* 0x000000ffff1b7224 */ /* 0x000fce00078e0019 */
[----:B------:R-:W-:Y:S05]  /*0940*/  WARPSYNC.COLLECTIVE R21, `(.L_x_370) ;  /* 0x0000000015087348 */ /* 0x000fea0003c00000 */
[----:B------:R0:W1:Y:S02]  /*0950*/  SHFL.UP P0, R25, R24, R23, R22 ;  /* 0x0400001718197389 */ /* 0x0000640000000016 */
[----:B01----:R-:W-:Y:S05]  /*0960*/  ENDCOLLECTIVE ;  /* 0x000000000000791b */ /* 0x003fea0003800000 */
.L_x_370:
        /* <DEDUP_REMOVED lines=9> */
.L_x_371:
[----:B------:R-:W-:Y:S02]  /*0a00*/  IMAD.MOV.U32 R24, RZ, RZ, R26 ;  /* 0x000000ffff187224 */ /* 0x000fe400078e001a */
[----:B------:R-:W-:-:S07]  /*0a10*/  IMAD.MOV.U32 R28, RZ, RZ, R25 ;  /* 0x000000ffff1c7224 */ /* 0x000fce00078e0019 */
[----:B------:R-:W-:Y:S05]  /*0a20*/  WARPSYNC.COLLECTIVE R21, `(.L_x_372) ;  /* 0x0000000015087348 */ /* 0x000fea0003c00000 */
[----:B------:R0:W1:Y:S02]  /*0a30*/  SHFL.UP P0, R25, R24, R23, R22 ;  /* 0x0400001718197389 */ /* 0x0000640000000016 */
[----:B01----:R-:W-:Y:S05]  /*0a40*/  ENDCOLLECTIVE ;  /* 0x000000000000791b */ /* 0x003fea0003800000 */
.L_x_372:
[----:B------:R-:W-:Y:S05]  /*0a50*/  BRA `(.L_x_373) ;  /* 0xfffffff800647947 */ /* 0x000fea000383ffff */
.L_x_374:
        /* <DEDUP_REMOVED lines=10> */
.L_x_709:


//--------------------- .text._ZN3cub18CUB_300001_SM_10006detail10radix_sort30DeviceRadixSortHistogramKernelINS1_5radix10policy_hubIffyE10Policy1000ELNS0_9SortOrderE1EfyNS1_21identity_decomposer_tEEEvPT2_PKT1_SA_iiT3_ --------------------------
	.section	.text._ZN3cub18CUB_300001_SM_10006detail10radix_sort30DeviceRadixSortHistogramKernelINS1_5radix10policy_hubIffyE10Policy1000ELNS0_9SortOrderE1EfyNS1_21identity_decomposer_tEEEvPT2_PKT1_SA_iiT3_,"ax",@progbits
	.align	128
        .global         _ZN3cub18CUB_300001_SM_10006detail10radix_sort30DeviceRadixSortHistogramKernelINS1_5radix10policy_hubIffyE10Policy1000ELNS0_9SortOrderE1EfyNS1_21identity_decomposer_tEEEvPT2_PKT1_SA_iiT3_
        .type           _ZN3cub18CUB_300001_SM_10006detail10radix_sort30DeviceRadixSortHistogramKernelINS1_5radix10policy_hubIffyE10Policy1000ELNS0_9SortOrderE1EfyNS1_21identity_decomposer_tEEEvPT2_PKT1_SA_iiT3_,@function
        .size           _ZN3cub18CUB_300001_SM_10006detail10radix_sort30DeviceRadixSortHistogramKernelINS1_5radix10policy_hubIffyE10Policy1000ELNS0_9SortOrderE1EfyNS1_21identity_decomposer_tEEEvPT2_PKT1_SA_iiT3_,(.L_x_710 - _ZN3cub18CUB_300001_SM_10006detail10radix_sort30DeviceRadixSortHistogramKernelINS1_5radix10policy_hubIffyE10Policy1000ELNS0_9SortOrderE1EfyNS1_21identity_decomposer_tEEEvPT2_PKT1_SA_iiT3_)
        .other          _ZN3cub18CUB_300001_SM_10006detail10radix_sort30DeviceRadixSortHistogramKernelINS1_5radix10policy_hubIffyE10Policy1000ELNS0_9SortOrderE1EfyNS1_21identity_decomposer_tEEEvPT2_PKT1_SA_iiT3_,@"STO_CUDA_ENTRY STV_DEFAULT"
_ZN3cub18CUB_300001_SM_10006detail10radix_sort30DeviceRadixSortHistogramKernelINS1_5radix10policy_hubIffyE10Policy1000ELNS0_9SortOrderE1EfyNS1_21identity_decomposer_tEEEvPT2_PKT1_SA_iiT3_:
.text._ZN3cub18CUB_300001_SM_10006detail10radix_sort30DeviceRadixSortHistogramKernelINS1_5radix10policy_hubIffyE10Policy1000ELNS0_9SortOrderE1EfyNS1_21identity_decomposer_tEEEvPT2_PKT1_SA_iiT3_:
[----:B------:R-:W-:Y:S01]  /*0000*/  LDC R1, c[0x0][0x37c] ;  /* 0x0000df00ff017b82 */ /* 0x000fe20000000800 */
[----:B------:R-:W0:Y:S02]  /*0010*/  LDCU.64 UR14, c[0x0][0x390] ;  /* 0x00007200ff0e77ac */ /* 0x000e240008000a00 */
[----:B0-----:R-:W-:-:S04]  /*0020*/  ISETP.NE.U32.AND P0, PT, RZ, UR14, PT ;  /* 0x0000000eff007c0c */ /* 0x001fc8000bf05070 */
[----:B------:R-:W-:-:S13]  /*0030*/  ISETP.NE.AND.EX P0, PT, RZ, UR15, PT, P0 ;  /* 0x0000000fff007c0c */ /* 0x000fda000bf05300 */
[----:B------:R-:W-:Y:S05]  /*0040*/  @!P0 EXIT ;  /* 0x000000000000894d */ /* 0x000fea0003800000 */
[----:B------:R-:W-:Y:S01]  /*0050*/  UIADD3 UR11, UP0, UPT, UR14, -0x1, URZ ;  /* 0xffffffff0e0b7890 */ /* 0x000fe2000ff1e0ff */
[----:B------:R-:W0:Y:S01]  /*0060*/  S2R R0, SR_TID.X ;  /* 0x0000000000007919 */ /* 0x000e220000002100 */
[----:B------:R-:W1:Y:S01]  /*0070*/  LDCU.64 UR4, c[0x0][0x398] ;  /* 0x00007300ff0477ac */ /* 0x000e620008000a00 */
[----:B------:R-:W2:Y:S01]  /*0080*/  S2UR UR7, SR_CgaCtaId ;  /* 0x00000000000779c3 */ /* 0x000ea20000008800 */
[----:B------:R-:W-:Y:S01]  /*0090*/  UIADD3.X UR12, UPT, UPT, UR15, -0x1, URZ, UP0, !UPT ;  /* 0xffffffff0f0c7890 */ /* 0x000fe200087fe4ff */
[----:B------:R-:W-:Y:S01]  /*00a0*/  UMOV UR6, 0x400 ;  /* 0x0000040000067882 */ /* 0x000fe20000000000 */
[----:B------:R-:W3:Y:S05]  /*00b0*/  LDCU.64 UR20, c[0x0][0x358] ;  /* 0x00006b00ff1477ac */ /* 0x000eea0008000a00 */
[----:B------:R-:W4:Y:S01]  /*00c0*/  S2UR UR8, SR_CTAID.X ;  /* 0x00000000000879c3 */ /* 0x000f220000002500 */
[----:B------:R-:W-:Y:S01]  /*00d0*/  USHF.R.U64 UR11, UR11, 0x1e, UR12 ;  /* 0x0000001e0b0b7899 */ /* 0x000fe2000800120c */
[----:B------:R-:W0:Y:S03]  /*00e0*/  LDCU UR28, c[0x0][0x370] ;  /* 0x00006e00ff1c77ac */ /* 0x000e260008000800 */
[----:B------:R-:W-:-:S02]  /*00f0*/  UIADD3 UR11, UP0, UPT, UR11, 0x1, URZ ;  /* 0x000000010b0b7890 */ /* 0x000fc4000ff1e0ff */
[----:B-1----:R-:W-:Y:S02]  /*0100*/  UIADD3 UR4, UPT, UPT, UR5, 0x7, -UR4 ;  /* 0x0000000705047890 */ /* 0x002fe4000fffe804 */
[----:B------:R-:W-:Y:S02]  /*0110*/  ULEA.HI.X UR12, UR12, URZ, URZ, 0x2, UP0 ;  /* 0x000000ff0c0c7291 */ /* 0x000fe400080f14ff */
[----:B------:R-:W-:Y:S02]  /*0120*/  UISETP.LT.U32.AND UP0, UPT, UR11, UR14, UPT ;  /* 0x0000000e0b00728c */ /* 0x000fe4000bf01070 */
[----:B------:R-:W-:Y:S02]  /*0130*/  USHF.R.S32.HI UR5, URZ, 0x1f, UR4 ;  /* 0x0000001fff057899 */ /* 0x000fe40008011404 */
[----:B------:R-:W-:Y:S02]  /*0140*/  UISETP.LT.U32.AND.EX UP0, UPT, UR12, UR15, UPT, UP0 ;  /* 0x0000000f0c00728c */ /* 0x000fe4000bf01100 */
[----:B------:R-:W-:-:S02]  /*0150*/  ULEA.HI UR5, UR5, UR4, URZ, 0x3 ;  /* 0x0000000405057291 */ /* 0x000fc4000f8f18ff */
[----:B------:R-:W-:Y:S01]  /*0160*/  USEL UR11, UR11, UR14, UP0 ;  /* 0x0000000e0b0b7287 */ /* 0x000fe20008000000 */
[C---:B0-----:R-:W-:Y:S01]  /*0170*/  VIADD R20, R0.reuse, 0x780 ;  /* 0x0000078000147836 */ /* 0x041fe20000000000 */
[----:B------:R-:W-:Y:S02]  /*0180*/  USEL UR12, UR12, UR15, UP0 ;  /* 0x0000000f0c0c7287 */ /* 0x000fe40008000000 */
[----:B------:R-:W-:Y:S02]  /*0190*/  UISETP.GE.AND UP0, UPT, UR4, 0x8, UPT ;  /* 0x000000080400788c */ /* 0x000fe4000bf06270 */
[----:B--2---:R-:W-:Y:S02]  /*01a0*/  ULEA UR6, UR7, UR6, 0x18 ;  /* 0x0000000607067291 */ /* 0x004fe4000f8ec0ff */
[----:B------:R-:W-:Y:S02]  /*01b0*/  USHF.R.S32.HI UR5, URZ, 0x3, UR5 ;  /* 0x00000003ff057899 */ /* 0x000fe40008011405 */
[----:B------:R-:W-:Y:S01]  /*01c0*/  PLOP3.LUT P0, PT, PT, PT, UP0, 0x80, 0x8 ;  /* 0x000000000008781c */ /* 0x000fe20003f0f008 */
[----:B----4-:R-:W-:Y:S01]  /*01d0*/  USHF.L.U32 UR8, UR8, 0xb, URZ ;  /* 0x0000000b08087899 */ /* 0x010fe200080006ff */
[C---:B------:R-:W-:Y:S01]  /*01e0*/  LEA R4, R0.reuse, UR6, 0x2 ;  /* 0x0000000600047c11 */ /* 0x040fe2000f8e10ff */
[----:B------:R-:W-:Y:S01]  /*01f0*/  UIADD3 UR22, UPT, UPT, UR5, -0x1, URZ ;  /* 0xffffffff05167890 */ /* 0x000fe2000fffe0ff */
[----:B------:R-:W-:Y:S01]  /*0200*/  ISETP.GT.U32.OR P0, PT, R0, 0xff, !P0 ;  /* 0x000000ff0000780c */ /* 0x000fe20004704470 */
[----:B------:R-:W-:-:S02]  /*0210*/  ULOP3.LUT UR23, UR5, 0xf, URZ, 0xc0, !UPT ;  /* 0x0000000f05177892 */ /* 0x000fc4000f8ec0ff */
[----:B------:R-:W-:Y:S01]  /*0220*/  ULOP3.LUT UR24, UR5, 0x7, URZ, 0xc0, !UPT ;  /* 0x0000000705187892 */ /* 0x000fe2000f8ec0ff */
[----:B------:R-:W-:Y:S01]  /*0230*/  P2R R21, PR, RZ, 0x1 ;  /* 0x00000001ff157803 */ /* 0x000fe20000000000 */
[----:B------:R-:W-:Y:S02]  /*0240*/  ULOP3.LUT UR25, UR5, 0x3, URZ, 0xc0, !UPT ;  /* 0x0000000305197892 */ /* 0x000fe4000f8ec0ff */
[----:B------:R-:W-:Y:S02]  /*0250*/  ULOP3.LUT UR26, UR5, 0xffffff0, URZ, 0xc0, !UPT ;  /* 0x0ffffff0051a7892 */ /* 0x000fe4000f8ec0ff */
[----:B------:R-:W-:Y:S02]  /*0260*/  ULOP3.LUT UR27, UR5, 0xffffff8, URZ, 0xc0, !UPT ;  /* 0x0ffffff8051b7892 */ /* 0x000fe4000f8ec0ff */
[----:B------:R-:W-:Y:S01]  /*0270*/  ULOP3.LUT UR9, UR5, 0x1, URZ, 0xc0, !UPT ;  /* 0x0000000105097892 */ /* 0x000fe2000f8ec0ff */
[----:B------:R-:W-:Y:S01]  /*0280*/  UMOV UR6, URZ ;  /* 0x000000ff00067c82 */ /* 0x000fe20008000000 */
[----:B---3--:R-:W-:-:S10]  /*0290*/  UMOV UR7, URZ ;  /* 0x000000ff00077c82 */ /* 0x008fd40008000000 */
.L_x_458:
[----:B------:R-:W-:Y:S01]  /*02a0*/  ISETP.NE.AND P0, PT, R21, RZ, PT ;  /* 0x000000ff1500720c */ /* 0x000fe20003f05270 */
[----:B------:R-:W-:-:S12]  /*02b0*/  BSSY.RECONVERGENT B0, `(.L_x_375) ;  /* 0x000007c000007945 */ /* 0x000fd80003800200 */
[----:B012345:R-:W-:Y:S05]  /*02c0*/  @P0 BRA `(.L_x_376) ;  /* 0x0000000400e80947 */ /* 0x03ffea0003800000 */
[----:B------:R-:W-:Y:S02]  /*02d0*/  IMAD.U32 R2, RZ, RZ, UR22 ;  /* 0x00000016ff027e24 */ /* 0x000fe4000f8e00ff */
[----:B------:R-:W-:-:S03]  /*02e0*/  IMAD.MOV.U32 R3, RZ, RZ, RZ ;  /* 0x000000ffff037224 */ /* 0x000fc600078e00ff */
[----:B------:R-:W-:-:S13]  /*02f0*/  ISETP.GE.U32.AND P1, PT, R2, 0xf, PT ;  /* 0x0000000f0200780c */ /* 0x000fda0003f26070 */
[----:B------:R-:W-:Y:S05]  /*0300*/  @!P1 BRA `(.L_x_377) ;  /* 0x00000000005c9947 */ /* 0x000fea0003800000 */
[----:B------:R-:W-:Y:S01]  /*0310*/  VIADD R2, R4, 0x2000 ;  /* 0x0000200004027836 */ /* 0x000fe20000000000 */
[----:B------:R-:W-:-:S12]  /*0320*/  UIADD3 UR4, UPT, UPT, -UR26, URZ, URZ ;  /* 0x000000ff1a047290 */ /* 0x000fd8000fffe1ff */
.L_x_378:
[----:B------:R-:W-:Y:S01]  /*0330*/  UIADD3 UR4, UPT, UPT, UR4, 0x10, URZ ;  /* 0x0000001004047890 */ /* 0x000fe2000fffe0ff */
[----:B------:R-:W-:Y:S03]  /*0340*/  STS [R2+-0x2000], RZ ;  /* 0xffe000ff02007388 */ /* 0x000fe60000000800 */
[----:B------:R-:W-:Y:S01]  /*0350*/  UISETP.NE.AND UP0, UPT, UR4, URZ, UPT ;  /* 0x000000ff0400728c */ /* 0x000fe2000bf05270 */
        /* <DEDUP_REMOVED lines=16> */
[----:B------:R-:W-:Y:S06]  /*0460*/  BRA.U UP0, `(.L_x_378) ;  /* 0xfffffffd00b07547 */ /* 0x000fec000b83ffff */
[----:B------:R-:W-:-:S07]  /*0470*/  IMAD.U32 R3, RZ, RZ, UR26 ;  /* 0x0000001aff037e24 */ /* 0x000fce000f8e00ff */
.L_x_377:
[----:B------:R-:W-:Y:S01]  /*0480*/  ISETP.NE.AND P0, PT, RZ, UR23, PT ;  /* 0x00000017ff007c0c */ /* 0x000fe2000bf05270 */
[----:B------:R-:W-:Y:S02]  /*0490*/  IMAD.U32 R6, RZ, RZ, UR24 ;  /* 0x00000018ff067e24 */ /* 0x000fe4000f8e00ff */
[----:B------:R-:W-:Y:S02]  /*04a0*/  IMAD.U32 R2, RZ, RZ, UR23 ;  /* 0x00000017ff027e24 */ /* 0x000fe4000f8e00ff */
[----:B------:R-:W-:Y:S02]  /*04b0*/  VIADD R6, R6, 0xffffffff ;  /* 0xffffffff06067836 */ /* 0x000fe40000000000 */
[----:B------:R-:W-:-:S06]  /*04c0*/  VIADD R2, R2, 0xffffffff ;  /* 0xffffffff02027836 */ /* 0x000fcc0000000000 */
[----:B------:R-:W-:Y:S05]  /*04d0*/  @!P0 BRA `(.L_x_379) ;  /* 0x00000000007c8947 */ /* 0x000fea0003800000 */
[----:B------:R-:W-:Y:S01]  /*04e0*/  ISETP.GE.U32.AND P2, PT, R2, 0x7, PT ;  /* 0x000000070200780c */ /* 0x000fe20003f46070 */
[----:B------:R-:W-:-:S12]  /*04f0*/  UISETP.NE.AND UP0, UPT, UR24, URZ, UPT ;  /* 0x000000ff1800728c */ /* 0x000fd8000bf05270 */
        /* <DEDUP_REMOVED lines=11> */
.L_x_380:
[----:B------:R-:W-:Y:S05]  /*05b0*/  BRA.U !UP0, `(.L_x_379) ;  /* 0x0000000108447547 */ /* 0x000fea000b800000 */
[----:B------:R-:W-:Y:S01]  /*05c0*/  ISETP.GE.U32.AND P2, PT, R6, 0x3, PT ;  /* 0x000000030600780c */ /* 0x000fe20003f46070 */
[----:B------:R-:W-:-:S12]  /*05d0*/  UISETP.NE.AND UP0, UPT, UR25, URZ, UPT ;  /* 0x000000ff1900728c */ /* 0x000fd8000bf05270 */
[C---:B0-----:R-:W-:Y:S02]  /*05e0*/  @P2 IMAD R5, R3.reuse, 0x400, R4 ;  /* 0x0000040003052824 */ /* 0x041fe400078e0204 */
[----:B------:R-:W-:-:S03]  /*05f0*/  @P2 VIADD R3, R3, 0x4 ;  /* 0x0000000403032836 */ /* 0x000fc60000000000 */
[----:B------:R1:W-:Y:S04]  /*0600*/  @P2 STS [R5], RZ ;  /* 0x000000ff05002388 */ /* 0x0003e80000000800 */
[----:B------:R1:W-:Y:S04]  /*0610*/  @P2 STS [R5+0x400], RZ ;  /* 0x000400ff05002388 */ /* 0x0003e80000000800 */
[----:B------:R1:W-:Y:S04]  /*0620*/  @P2 STS [R5+0x800], RZ ;  /* 0x000800ff05002388 */ /* 0x0003e80000000800 */
[----:B------:R1:W-:Y:S01]  /*0630*/  @P2 STS [R5+0xc00], RZ ;  /* 0x000c00ff05002388 */ /* 0x0003e20000000800 */
[----:B------:R-:W-:Y:S05]  /*0640*/  BRA.U !UP0, `(.L_x_379) ;  /* 0x0000000108207547 */ /* 0x000fea000b800000 */
[----:B------:R-:W-:Y:S01]  /*0650*/  IMAD R3, R3, 0x400, R4 ;  /* 0x0000040003037824 */ /* 0x000fe200078e0204 */
[----:B------:R-:W-:-:S04]  /*0660*/  UISETP.NE.AND UP0, UPT, UR25, 0x1, UPT ;  /* 0x000000011900788c */ /* 0x000fc8000bf05270 */
[----:B------:R2:W-:Y:S05]  /*0670*/  STS [R3], RZ ;  /* 0x000000ff03007388 */ /* 0x0005ea0000000800 */
[----:B------:R-:W-:Y:S05]  /*0680*/  BRA.U !UP0, `(.L_x_379) ;  /* 0x0000000108107547 */ /* 0x000fea000b800000 */
[----:B------:R-:W-:Y:S01]  /*0690*/  UISETP.NE.AND UP0, UPT, UR25, 0x2, UPT ;  /* 0x000000021900788c */ /* 0x000fe2000bf05270 */
[----:B------:R3:W-:Y:S05]  /*06a0*/  STS [R3+0x400], RZ ;  /* 0x000400ff03007388 */ /* 0x0007ea0000000800 */
[----:B------:R-:W-:-:S13]  /*06b0*/  PLOP3.LUT P2, PT, PT, PT, UP0, 0x80, 0x8 ;  /* 0x000000000008781c */ /* 0x000fda0003f4f008 */
[----:B------:R3:W-:Y:S02]  /*06c0*/  @P2 STS [R3+0x800], RZ ;  /* 0x000800ff03002388 */ /* 0x0007e40000000800 */
.L_x_379:
[----:B------:R-:W-:-:S13]  /*06d0*/  ISETP.GT.U32.AND P2, PT, R0, 0x7f, PT ;  /* 0x0000007f0000780c */ /* 0x000fda0003f44070 */
[----:B------:R-:W-:Y:S05]  /*06e0*/  @P2 BRA `(.L_x_376) ;  /* 0x0000000000e02947 */ /* 0x000fea0003800000 */
[----:B--23--:R-:W-:Y:S01]  /*06f0*/  IMAD.MOV.U32 R3, RZ, RZ, RZ ;  /* 0x000000ffff037224 */ /* 0x00cfe200078e00ff */
[----:B------:R-:W-:Y:S06]  /*0700*/  @!P1 BRA `(.L_x_381) ;  /* 0x0000000000589947 */ /* 0x000fec0003800000 */
[----:B------:R-:W-:-:S07]  /*0710*/  IMAD.MOV.U32 R3, RZ, RZ, RZ ;  /* 0x000000ffff037224 */ /* 0x000fce00078e00ff */
.L_x_382:
[C---:B012---:R-:W-:Y:S02]  /*0720*/  IMAD R5, R3.reuse, 0x400, R4 ;  /* 0x0000040003057824 */ /* 0x047fe400078e0204 */
[----:B------:R-:W-:-:S03]  /*0730*/  VIADD R3, R3, 0x10 ;  /* 0x0000001003037836 */ /* 0x000fc60000000000 */
[----:B------:R2:W-:Y:S02]  /*0740*/  STS [R5+0x200], RZ ;  /* 0x000200ff05007388 */ /* 0x0005e40000000800 */
[----:B------:R-:W-:Y:S02]  /*0750*/  ISETP.NE.AND P1, PT, R3, UR26, PT ;  /* 0x0000001a03007c0c */ /* 0x000fe4000bf25270 */
[----:B------:R2:W-:Y:S04]  /*0760*/  STS [R5+0x600], RZ ;  /* 0x000600ff05007388 */ /* 0x0005e80000000800 */
        /* <DEDUP_REMOVED lines=13> */
[----:B------:R2:W-:Y:S01]  /*0840*/  STS [R5+0x3e00], RZ ;  /* 0x003e00ff05007388 */ /* 0x0005e20000000800 */
[----:B------:R-:W-:Y:S05]  /*0850*/  @P1 BRA `(.L_x_382) ;  /* 0xfffffffc00b01947 */ /* 0x000fea000383ffff */
[----:B------:R-:W-:-:S07]  /*0860*/  IMAD.U32 R3, RZ, RZ, UR26 ;  /* 0x0000001aff037e24 */ /* 0x000fce000f8e00ff */
.L_x_381:
[----:B------:R-:W-:Y:S05]  /*0870*/  @!P0 BRA `(.L_x_376) ;  /* 0x00000000007c8947 */ /* 0x000fea0003800000 */
[----:B------:R-:W-:Y:S01]  /*0880*/  ISETP.GE.U32.AND P0, PT, R2, 0x7, PT ;  /* 0x000000070200780c */ /* 0x000fe20003f06070 */
[----:B------:R-:W-:-:S12]  /*0890*/  UISETP.NE.AND UP0, UPT, UR24, URZ, UPT ;  /* 0x000000ff1800728c */ /* 0x000fd8000bf05270 */
[----:B------:R-:W-:Y:S05]  /*08a0*/  @!P0 BRA `(.L_x_383) ;  /* 0x0000000000288947 */ /* 0x000fea0003800000 */
[C---:B------:R-:W-:Y:S02]  /*08b0*/  IMAD R2, R3.reuse, 0x400, R4 ;  /* 0x0000040003027824 */ /* 0x040fe400078e0204 */
[----:B------:R-:W-:-:S03]  /*08c0*/  VIADD R3, R3, 0x8 ;  /* 0x0000000803037836 */ /* 0x000fc60000000000 */
[----:B------:R3:W-:Y:S04]  /*08d0*/  STS [R2+0x200], RZ ;  /* 0x000200ff02007388 */ /* 0x0007e80000000800 */
[----:B------:R3:W-:Y:S04]  /*08e0*/  STS [R2+0x600], RZ ;  /* 0x000600ff02007388 */ /* 0x0007e80000000800 */
[----:B------:R3:W-:Y:S04]  /*08f0*/  STS [R2+0xa00], RZ ;  /* 0x000a00ff02007388 */ /* 0x0007e80000000800 */
[----:B------:R3:W-:Y:S04]  /*0900*/  STS [R2+0xe00], RZ ;  /* 0x000e00ff02007388 */ /* 0x0007e80000000800 */
[----:B------:R3:W-:Y:S04]  /*0910*/  STS [R2+0x1200], RZ ;  /* 0x001200ff02007388 */ /* 0x0007e80000000800 */
[----:B------:R3:W-:Y:S04]  /*0920*/  STS [R2+0x1600], RZ ;  /* 0x001600ff02007388 */ /* 0x0007e80000000800 */
[----:B------:R3:W-:Y:S04]  /*0930*/  STS [R2+0x1a00], RZ ;  /* 0x001a00ff02007388 */ /* 0x0007e80000000800 */
[----:B------:R3:W-:Y:S02]  /*0940*/  STS [R2+0x1e00], RZ ;  /* 0x001e00ff02007388 */ /* 0x0007e40000000800 */
.L_x_383:
[----:B------:R-:W-:Y:S05]  /*0950*/  BRA.U !UP0, `(.L_x_376) ;  /* 0x0000000108447547 */ /* 0x000fea000b800000 */
[----:B------:R-:W-:Y:S01]  /*0960*/  ISETP.GE.U32.AND P0, PT, R6, 0x3, PT ;  /* 0x000000030600780c */ /* 0x000fe20003f06070 */
[----:B------:R-:W-:-:S12]  /*0970*/  UISETP.NE.AND UP0, UPT, UR25, URZ, UPT ;  /* 0x000000ff1900728c */ /* 0x000fd8000bf05270 */
[C---:B---3--:R-:W-:Y:S02]  /*0980*/  @P0 IMAD R2, R3.reuse, 0x400, R4 ;  /* 0x0000040003020824 */ /* 0x048fe400078e0204 */
[----:B------:R-:W-:-:S03]  /*0990*/  @P0 VIADD R3, R3, 0x4 ;  /* 0x0000000403030836 */ /* 0x000fc60000000000 */
[----:B------:R4:W-:Y:S04]  /*09a0*/  @P0 STS [R2+0x200], RZ ;  /* 0x000200ff02000388 */ /* 0x0009e80000000800 */
[----:B------:R4:W-:Y:S04]  /*09b0*/  @P0 STS [R2+0x600], RZ ;  /* 0x000600ff02000388 */ /* 0x0009e80000000800 */
[----:B------:R4:W-:Y:S04]  /*09c0*/  @P0 STS [R2+0xa00], RZ ;  /* 0x000a00ff02000388 */ /* 0x0009e80000000800 */
[----:B------:R4:W-:Y:S01]  /*09d0*/  @P0 STS [R2+0xe00], RZ ;  /* 0x000e00ff02000388 */ /* 0x0009e20000000800 */
[----:B------:R-:W-:Y:S05]  /*09e0*/  BRA.U !UP0, `(.L_x_376) ;  /* 0x0000000108207547 */ /* 0x000fea000b800000 */
[----:B------:R-:W-:Y:S01]  /*09f0*/  IMAD R3, R3, 0x400, R4 ;  /* 0x0000040003037824 */ /* 0x000fe200078e0204 */
[----:B------:R-:W-:-:S04]  /*0a00*/  UISETP.NE.AND UP0, UPT, UR25, 0x1, UPT ;  /* 0x000000011900788c */ /* 0x000fc8000bf05270 */
[----:B------:R3:W-:Y:S05]  /*0a10*/  STS [R3+0x200], RZ ;  /* 0x000200ff03007388 */ /* 0x0007ea0000000800 */
[----:B------:R-:W-:Y:S05]  /*0a20*/  BRA.U !UP0, `(.L_x_376) ;  /* 0x0000000108107547 */ /* 0x000fea000b800000 */
[----:B------:R-:W-:Y:S01]  /*0a30*/  UISETP.NE.AND UP0, UPT, UR25, 0x2, UPT ;  /* 0x000000021900788c */ /* 0x000fe2000bf05270 */
[----:B------:R0:W-:Y:S05]  /*0a40*/  STS [R3+0x600], RZ ;  /* 0x000600ff03007388 */ /* 0x0001ea0000000800 */
[----:B------:R-:W-:-:S13]  /*0a50*/  PLOP3.LUT P0, PT, PT, PT, UP0, 0x80, 0x8 ;  /* 0x000000000008781c */ /* 0x000fda0003f0f008 */
[----:B------:R0:W-:Y:S02]  /*0a60*/  @P0 STS [R3+0xa00], RZ ;  /* 0x000a00ff03000388 */ /* 0x0001e40000000800 */
.L_x_376:
[----:B------:R-:W-:Y:S05]  /*0a70*/  BSYNC.RECONVERGENT B0 ;  /* 0x0000000000007941 */ /* 0x000fea0003800200 */
.L_x_375:
[----:B------:R-:W5:Y:S01]  /*0a80*/  LDCU.64 UR14, c[0x0][0x390] ;  /* 0x00007200ff0e77ac */ /* 0x000f620008000a00 */
[----:B------:R-:W-:Y:S02]  /*0a90*/  USHF.L.U32 UR4, UR6, 0x1e, URZ ;  /* 0x0000001e06047899 */ /* 0x000fe400080006ff */
[----:B------:R-:W-:Y:S02]  /*0aa0*/  USHF.L.U64.HI UR5, UR6, 0x1e, UR7 ;  /* 0x0000001e06057899 */ /* 0x000fe40008010207 */
[----:B-----5:R-:W-:-:S04]  /*0ab0*/  UIADD3 UR4, UP0, UPT, -UR4, UR14, URZ ;  /* 0x0000000e04047290 */ /* 0x020fc8000ff1e1ff */
[----:B------:R-:W-:Y:S02]  /*0ac0*/  UIADD3.X UR5, UPT, UPT, ~UR5, UR15, URZ, UP0, !UPT ;  /* 0x0000000f05057290 */ /* 0x000fe400087fe5ff */
[----:B------:R-:W-:-:S04]  /*0ad0*/  UISETP.LT.U32.AND UP0, UPT, UR4, 0x40000000, UPT ;  /* 0x400000000400788c */ /* 0x000fc8000bf01070 */
[----:B------:R-:W-:-:S04]  /*0ae0*/  UISETP.LT.U32.AND.EX UP0, UPT, UR5, URZ, UPT, UP0 ;  /* 0x000000ff0500728c */ /* 0x000fc8000bf01100 */
[----:B------:R-:W-:Y:S02]  /*0af0*/  USEL UR13, UR4, 0x40000000, UP0 ;  /* 0x40000000040d7887 */ /* 0x000fe40008000000 */
[----:B------:R-:W-:Y:S02]  /*0b00*/  USEL UR14, UR5, URZ, UP0 ;  /* 0x000000ff050e7287 */ /* 0x000fe40008000000 */
[----:B------:R-:W-:-:S04]  /*0b10*/  UISETP.GT.U32.AND UP0, UPT, UR13, UR8, UPT ;  /* 0x000000080d00728c */ /* 0x000fc8000bf04070 */
[----:B------:R-:W-:Y:S01]  /*0b20*/  UISETP.GT.U32.AND.EX UP0, UPT, UR14, URZ, UPT, UP0 ;  /* 0x000000ff0e00728c */ /* 0x000fe2000bf04100 */
[----:B------:R-:W-:Y:S08]  /*0b30*/  BAR.SYNC.DEFER_BLOCKING 0x0 ;  /* 0x0000000000007b1d */ /* 0x000ff00000010000 */
[----:B------:R-:W-:Y:S06]  /*0b40*/  BAR.SYNC.DEFER_BLOCKING 0x0 ;  /* 0x0000000000007b1d */ /* 0x000fec0000010000 */
[----:B------:R-:W-:Y:S05]  /*0b50*/  BRA.U !UP0, `(.L_x_384) ;  /* 0x00000011082c7547 */ /* 0x000fea000b800000 */
[----:B------:R-:W-:Y:S01]  /*0b60*/  UMOV UR10, UR8 ;  /* 0x00000008000a7c82 */ /* 0x000fe20008000000 */
[----:B------:R-:W-:-:S05]  /*0b70*/  UMOV UR5, URZ ;  /* 0x000000ff00057c82 */ /* 0x000fca0008000000 */
.L_x_389:
[----:B-----5:R-:W5:Y:S01]  /*0b80*/  LDCU.64 UR18, c[0x0][0x390] ;  /* 0x00007200ff1277ac */ /* 0x020f620008000a00 */
[----:B------:R-:W-:Y:S02]  /*0b90*/  USHF.L.U32 UR15, UR6, 0x1e, URZ ;  /* 0x0000001e060f7899 */ /* 0x000fe400080006ff */
[----:B------:R-:W-:Y:S02]  /*0ba0*/  USHF.L.U64.HI UR16, UR6, 0x1e, UR7 ;  /* 0x0000001e06107899 */ /* 0x000fe40008010207 */
[----:B------:R-:W-:-:S04]  /*0bb0*/  UIADD3 UR15, UP0, UPT, UR10, UR15, URZ ;  /* 0x0000000f0a0f7290 */ /* 0x000fc8000ff1e0ff */
[----:B------:R-:W-:Y:S02]  /*0bc0*/  UIADD3.X UR16, UPT, UPT, UR5, UR16, URZ, UP0, !UPT ;  /* 0x0000001005107290 */ /* 0x000fe400087fe4ff */
[----:B------:R-:W-:Y:S02]  /*0bd0*/  ULEA UR10, UP0, UR28, UR10, 0xb ;  /* 0x0000000a1c0a7291 */ /* 0x000fe4000f8058ff */
[----:B-----5:R-:W-:Y:S02]  /*0be0*/  UIADD3 UR17, UP1, UPT, -UR15, UR18, URZ ;  /* 0x000000120f117290 */ /* 0x020fe4000ff3e1ff */
[----:B------:R-:W-:Y:S02]  /*0bf0*/  UIADD3.X UR5, UPT, UPT, URZ, UR5, URZ, UP0, !UPT ;  /* 0x00000005ff057290 */ /* 0x000fe400087fe4ff */
[----:B------:R-:W-:Y:S02]  /*0c00*/  UIADD3.X UR4, UPT, UPT, ~UR16, UR19, URZ, UP1, !UPT ;  /* 0x0000001310047290 */ /* 0x000fe40008ffe5ff */
[----:B------:R-:W-:-:S02]  /*0c10*/  UISETP.GE.U32.AND UP1, UPT, UR17, 0x800, UPT ;  /* 0x000008001100788c */ /* 0x000fc4000bf26070 */
[----:B------:R-:W-:Y:S02]  /*0c20*/  UISETP.GE.U32.AND UP0, UPT, UR10, UR13, UPT ;  /* 0x0000000d0a00728c */ /* 0x000fe4000bf06070 */
[----:B------:R-:W-:Y:S02]  /*0c30*/  UISETP.GE.U32.AND.EX UP1, UPT, UR4, URZ, UPT, UP1 ;  /* 0x000000ff0400728c */ /* 0x000fe4000bf26110 */
[----:B------:R-:W-:-:S07]  /*0c40*/  UISETP.GE.U32.AND.EX UP0, UPT, UR5, UR14, UPT, UP0 ;  /* 0x0000000e0500728c */ /* 0x000fce000bf06100 */
[----:B0-----:R-:W-:Y:S05]  /*0c50*/  BRA.U !UP1, `(.L_x_385) ;  /* 0x0000000109587547 */ /* 0x001fea000b800000 */
[----:B------:R-:W4:Y:S01]  /*0c60*/  LDCU.64 UR18, c[0x0][0x388] ;  /* 0x00007100ff1277ac */ /* 0x000f220008000a00 */
[----:B0-23--:R-:W-:-:S05]  /*0c70*/  IADD3 R3, P0, PT, R0, UR15, RZ ;  /* 0x0000000f00037c10 */ /* 0x00dfca000ff1e0ff */
[----:B------:R-:W-:Y:S01]  /*0c80*/  IMAD.X R6, RZ, RZ, UR16, P0 ;  /* 0x00000010ff067e24 */ /* 0x000fe200080e06ff */
[----:B----4-:R-:W-:-:S04]  /*0c90*/  LEA R2, P0, R3, UR18, 0x2 ;  /* 0x0000001203027c11 */ /* 0x010fc8000f8010ff */
        /* <DEDUP_REMOVED lines=14> */
[----:B-1----:R0:W5:Y:S04]  /*0d80*/  LDG.E R5, desc[UR20][R2.64+0x1a00] ;  /* 0x001a001402057981 */ /* 0x002168000c1e1900 */
[----:B------:R0:W5:Y:S04]  /*0d90*/  LDG.E R7, desc[UR20][R2.64+0x1c00] ;  /* 0x001c001402077981 */ /* 0x000168000c1e1900 */
[----:B------:R0:W5:Y:S01]  /*0da0*/  LDG.E R8, desc[UR20][R2.64+0x1e00] ;  /* 0x001e001402087981 */ /* 0x000162000c1e1900 */
[----:B------:R-:W-:Y:S05]  /*0db0*/  BRA `(.L_x_386) ;  /* 0x00000004000c7947 */ /* 0x000fea0003800000 */
.L_x_385:
[----:B------:R-:W4:Y:S01]  /*0dc0*/  LDCU.64 UR18, c[0x0][0x388] ;  /* 0x00007100ff1277ac */ /* 0x000f220008000a00 */
[C---:B012---:R-:W-:Y:S01]  /*0dd0*/  VIADD R5, R0.reuse, 0x100 ;  /* 0x0000010000057836 */ /* 0x047fe20000000000 */
[C---:B---3--:R-:W-:Y:S01]  /*0de0*/  IADD3 R3, P0, PT, R0.reuse, UR15, RZ ;  /* 0x0000000f00037c10 */ /* 0x048fe2000ff1e0ff */
[C---:B----4-:R-:W-:Y:S01]  /*0df0*/  VIADD R2, R0.reuse, 0x80 ;  /* 0x0000008000027836 */ /* 0x050fe20000000000 */
[C---:B------:R-:W-:Y:S01]  /*0e00*/  ISETP.GE.AND P1, PT, R0.reuse, UR17, PT ;  /* 0x0000001100007c0c */ /* 0x040fe2000bf26270 */
[----:B------:R-:W-:Y:S01]  /*0e10*/  VIADD R7, R0, 0x180 ;  /* 0x0000018000077836 */ /* 0x000fe20000000000 */
[----:B------:R-:W-:Y:S01]  /*0e20*/  ISETP.GE.AND P3, PT, R5, UR17, PT ;  /* 0x0000001105007c0c */ /* 0x000fe2000bf66270 */
[----:B------:R-:W-:Y:S01]  /*0e30*/  IMAD.X R6, RZ, RZ, UR16, P0 ;  /* 0x00000010ff067e24 */ /* 0x000fe200080e06ff */
[----:B------:R-:W-:Y:S01]  /*0e40*/  ISETP.GE.AND P2, PT, R2, UR17, PT ;  /* 0x0000001102007c0c */ /* 0x000fe2000bf46270 */
[----:B------:R-:W-:Y:S01]  /*0e50*/  VIADD R5, R0, 0x200 ;  /* 0x0000020000057836 */ /* 0x000fe20000000000 */
[----:B------:R-:W-:Y:S01]  /*0e60*/  ISETP.GE.AND P4, PT, R7, UR17, PT ;  /* 0x0000001107007c0c */ /* 0x000fe2000bf86270 */
[----:B------:R-:W-:-:S03]  /*0e70*/  IMAD.MOV.U32 R22, RZ, RZ, -0x1 ;  /* 0xffffffffff167424 */ /* 0x000fc600078e00ff */
[----:B------:R-:W-:Y:S01]  /*0e80*/  ISETP.GE.AND P5, PT, R5, UR17, PT ;  /* 0x0000001105007c0c */ /* 0x000fe2000bfa6270 */
[----:B------:R-:W-:Y:S01]  /*0e90*/  VIADD R5, R0, 0x300 ;  /* 0x0000030000057836 */ /* 0x000fe20000000000 */
[----:B------:R-:W-:-:S04]  /*0ea0*/  LEA R2, P0, R3, UR18, 0x2 ;  /* 0x0000001203027c11 */ /* 0x000fc8000f8010ff */
[----:B------:R-:W-:Y:S01]  /*0eb0*/  LEA.HI.X R3, R3, UR19, R6, 0x2, P0 ;  /* 0x0000001303037c11 */ /* 0x000fe200080f1406 */
[----:B------:R-:W-:Y:S02]  /*0ec0*/  IMAD.MOV.U32 R11, RZ, RZ, -0x1 ;  /* 0xffffffffff0b7424 */ /* 0x000fe400078e00ff */
[C---:B------:R-:W-:Y:S02]  /*0ed0*/  VIADD R6, R0.reuse, 0x280 ;  /* 0x0000028000067836 */ /* 0x040fe40000000000 */
[----:B------:R1:W5:Y:S01]  /*0ee0*/  @!P1 LDG.E R22, desc[UR20][R2.64] ;  /* 0x0000001402169981 */ /* 0x000362000c1e1900 */
[----:B------:R-:W-:Y:S01]  /*0ef0*/  ISETP.GE.AND P1, PT, R5, UR17, PT ;  /* 0x0000001105007c0c */ /* 0x000fe2000bf26270 */
[----:B------:R-:W-:Y:S01]  /*0f00*/  VIADD R5, R0, 0x380 ;  /* 0x0000038000057836 */ /* 0x000fe20000000000 */
[----:B------:R-:W-:Y:S01]  /*0f10*/  ISETP.GE.AND P0, PT, R6, UR17, PT ;  /* 0x0000001106007c0c */ /* 0x000fe2000bf06270 */
[----:B------:R-:W-:Y:S01]  /*0f20*/  IMAD.MOV.U32 R13, RZ, RZ, -0x1 ;  /* 0xffffffffff0d7424 */ /* 0x000fe200078e00ff */
[----:B------:R1:W5:Y:S02]  /*0f30*/  @!P2 LDG.E R11, desc[UR20][R2.64+0x200] ;  /* 0x00020014020ba981 */ /* 0x000364000c1e1900 */
[----:B------:R-:W-:Y:S01]  /*0f40*/  ISETP.GE.AND P2, PT, R5, UR17, PT ;  /* 0x0000001105007c0c */ /* 0x000fe2000bf46270 */
[----:B------:R-:W-:-:S02]  /*0f50*/  VIADD R5, R0, 0x480 ;  /* 0x0000048000057836 */ /* 0x000fc40000000000 */
[----:B------:R-:W-:Y:S01]  /*0f60*/  IMAD.MOV.U32 R12, RZ, RZ, -0x1 ;  /* 0xffffffffff0c7424 */ /* 0x000fe200078e00ff */
[----:B------:R1:W5:Y:S01]  /*0f70*/  @!P4 LDG.E R13, desc[UR20][R2.64+0x600] ;  /* 0x00060014020dc981 */ /* 0x000362000c1e1900 */
[----:B------:R-:W-:Y:S01]  /*0f80*/  IMAD.MOV.U32 R14, RZ, RZ, -0x1 ;  /* 0xffffffffff0e7424 */ /* 0x000fe200078e00ff */
[C---:B------:R-:W-:Y:S02]  /*0f90*/  LOP3.LUT R6, R0.reuse, 0x400, RZ, 0xfc, !PT ;  /* 0x0000040000067812 */ /* 0x040fe400078efcff */
[----:B------:R-:W-:Y:S01]  /*0fa0*/  ISETP.GE.AND P4, PT, R5, UR17, PT ;  /* 0x0000001105007c0c */ /* 0x000fe2000bf86270 */
[----:B------:R-:W-:Y:S01]  /*0fb0*/  VIADD R5, R0, 0x500 ;  /* 0x0000050000057836 */ /* 0x000fe20000000000 */
[----:B------:R1:W5:Y:S01]  /*0fc0*/  @!P3 LDG.E R12, desc[UR20][R2.64+0x400] ;  /* 0x00040014020cb981 */ /* 0x000362000c1e1900 */
[----:B------:R-:W-:Y:S01]  /*0fd0*/  ISETP.GE.AND P3, PT, R6, UR17, PT ;  /* 0x0000001106007c0c */ /* 0x000fe2000bf66270 */
[----:B------:R-:W-:Y:S02]  /*0fe0*/  IMAD.MOV.U32 R15, RZ, RZ, -0x1 ;  /* 0xffffffffff0f7424 */ /* 0x000fe400078e00ff */
[----:B------:R-:W-:Y:S01]  /*0ff0*/  IMAD.MOV.U32 R18, RZ, RZ, -0x1 ;  /* 0xffffffffff127424 */ /* 0x000fe200078e00ff */
[----:B------:R1:W5:Y:S01]  /*1000*/  @!P5 LDG.E R14, desc[UR20][R2.64+0x800] ;  /* 0x00080014020ed981 */ /* 0x000362000c1e1900 */
[----:B------:R-:W-:Y:S01]  /*1010*/  ISETP.GE.AND P5, PT, R5, UR17, PT ;  /* 0x0000001105007c0c */ /* 0x000fe2000bfa6270 */
[----:B------:R-:W-:-:S02]  /*1020*/  VIADD R6, R0, 0x580 ;  /* 0x0000058000067836 */ /* 0x000fc40000000000 */
[----:B------:R-:W-:Y:S01]  /*1030*/  VIADD R5, R0, 0x600 ;  /* 0x0000060000057836 */ /* 0x000fe20000000000 */
[----:B------:R1:W5:Y:S01]  /*1040*/  @!P0 LDG.E R15, desc[UR20][R2.64+0xa00] ;  /* 0x000a0014020f8981 */ /* 0x000362000c1e1900 */
[----:B------:R-:W-:Y:S01]  /*1050*/  IMAD.MOV.U32 R19, RZ, RZ, -0x1 ;  /* 0xffffffffff137424 */ /* 0x000fe200078e00ff */
[----:B------:R-:W-:Y:S01]  /*1060*/  ISETP.GE.AND P0, PT, R6, UR17, PT ;  /* 0x0000001106007c0c */ /* 0x000fe2000bf06270 */
[----:B------:R-:W-:Y:S01]  /*1070*/  IMAD.MOV.U32 R17, RZ, RZ, -0x1 ;  /* 0xffffffffff117424 */ /* 0x000fe200078e00ff */
[----:B------:R1:W5:Y:S01]  /*1080*/  @!P1 LDG.E R18, desc[UR20][R2.64+0xc00] ;  /* 0x000c001402129981 */ /* 0x000362000c1e1900 */
[----:B------:R-:W-:Y:S01]  /*1090*/  IMAD.MOV.U32 R16, RZ, RZ, -0x1 ;  /* 0xffffffffff107424 */ /* 0x000fe200078e00ff */
[----:B------:R-:W-:Y:S01]  /*10a0*/  ISETP.GE.AND P1, PT, R5, UR17, PT ;  /* 0x0000001105007c0c */ /* 0x000fe2000bf26270 */
[C---:B------:R-:W-:Y:S01]  /*10b0*/  VIADD R5, R0.reuse, 0x680 ;  /* 0x0000068000057836 */ /* 0x040fe20000000000 */
[----:B------:R1:W5:Y:S01]  /*10c0*/  @!P2 LDG.E R19, desc[UR20][R2.64+0xe00] ;  /* 0x000e00140213a981 */ /* 0x000362000c1e1900 */
[----:B------:R-:W-:-:S03]  /*10d0*/  VIADD R6, R0, 0x700 ;  /* 0x0000070000067836 */ /* 0x000fc60000000000 */
[----:B------:R1:W5:Y:S01]  /*10e0*/  @!P3 LDG.E R17, desc[UR20][R2.64+0x1000] ;  /* 0x001000140211b981 */ /* 0x000362000c1e1900 */
[----:B------:R-:W-:Y:S02]  /*10f0*/  ISETP.GE.AND P2, PT, R5, UR17, PT ;  /* 0x0000001105007c0c */ /* 0x000fe4000bf46270 */
[----:B------:R-:W-:Y:S01]  /*1100*/  ISETP.GE.AND P3, PT, R6, UR17, PT ;  /* 0x0000001106007c0c */ /* 0x000fe2000bf66270 */
[----:B------:R1:W5:Y:S01]  /*1110*/  @!P4 LDG.E R16, desc[UR20][R2.64+0x1200] ;  /* 0x001200140210c981 */ /* 0x000362000c1e1900 */
[----:B------:R-:W-:Y:S01]  /*1120*/  ISETP.GE.AND P4, PT, R20, UR17, PT ;  /* 0x0000001114007c0c */ /* 0x000fe2000bf86270 */
[----:B------:R-:W-:Y:S02]  /*1130*/  IMAD.MOV.U32 R10, RZ, RZ, -0x1 ;  /* 0xffffffffff0a7424 */ /* 0x000fe400078e00ff */
[----:B------:R-:W-:Y:S02]  /*1140*/  IMAD.MOV.U32 R9, RZ, RZ, -0x1 ;  /* 0xffffffffff097424 */ /* 0x000fe400078e00ff */
[----:B------:R-:W-:-:S02]  /*1150*/  IMAD.MOV.U32 R6, RZ, RZ, -0x1 ;  /* 0xffffffffff067424 */ /* 0x000fc400078e00ff */
[----:B------:R-:W-:Y:S01]  /*1160*/  IMAD.MOV.U32 R5, RZ, RZ, -0x1 ;  /* 0xffffffffff057424 */ /* 0x000fe200078e00ff */
[----:B------:R1:W5:Y:S01]  /*1170*/  @!P5 LDG.E R10, desc[UR20][R2.64+0x1400] ;  /* 0x00140014020ad981 */ /* 0x000362000c1e1900 */
[----:B------:R-:W-:Y:S02]  /*1180*/  IMAD.MOV.U32 R7, RZ, RZ, -0x1 ;  /* 0xffffffffff077424 */ /* 0x000fe400078e00ff */
[----:B------:R-:W-:Y:S01]  /*1190*/  IMAD.MOV.U32 R8, RZ, RZ, -0x1 ;  /* 0xffffffffff087424 */ /* 0x000fe200078e00ff */
[----:B------:R1:W5:Y:S04]  /*11a0*/  @!P0 LDG.E R9, desc[UR20][R2.64+0x1600] ;  /* 0x0016001402098981 */ /* 0x000368000c1e1900 */
[----:B------:R1:W5:Y:S04]  /*11b0*/  @!P1 LDG.E R6, desc[UR20][R2.64+0x1800] ;  /* 0x0018001402069981 */ /* 0x000368000c1e1900 */
[----:B------:R1:W5:Y:S04]  /*11c0*/  @!P2 LDG.E R5, desc[UR20][R2.64+0x1a00] ;  /* 0x001a00140205a981 */ /* 0x000368000c1e1900 */
[----:B------:R1:W5:Y:S04]  /*11d0*/  @!P3 LDG.E R7, desc[UR20][R2.64+0x1c00] ;  /* 0x001c00140207b981 */ /* 0x000368000c1e1900 */
[----:B------:R1:W5:Y:S02]  /*11e0*/  @!P4 LDG.E R8, desc[UR20][R2.64+0x1e00] ;  /* 0x001e00140208c981 */ /* 0x000364000c1e1900 */
.L_x_386:
[----:B01----:R-:W0:Y:S02]  /*11f0*/  LDC.64 R2, c[0x0][0x398] ;  /* 0x0000e600ff027b82 */ /* 0x003e240000000a00 */
[----:B0-----:R-:W-:-:S13]  /*1200*/  ISETP.GT.AND P0, PT, R3, R2, PT ;  /* 0x000000020300720c */ /* 0x001fda0003f04270 */
[----:B------:R-:W-:Y:S05]  /*1210*/  @!P0 BRA `(.L_x_387) ;  /* 0x0000000800788947 */ /* 0x000fea0003800000 */
[----:B-----5:R-:W-:Y:S01]  /*1220*/  ISETP.GE.AND P0, PT, R22, RZ, PT ;  /* 0x000000ff1600720c */ /* 0x020fe20003f06270 */
[----:B------:R-:W0:Y:S01]  /*1230*/  S2UR UR15, SR_CgaCtaId ;  /* 0x00000000000f79c3 */ /* 0x000e220000008800 */
[----:B------:R-:W-:Y:S01]  /*1240*/  ISETP.GE.AND P1, PT, R11, RZ, PT ;  /* 0x000000ff0b00720c */ /* 0x000fe20003f26270 */
[----:B------:R-:W-:Y:S01]  /*1250*/  UMOV UR4, 0x400 ;  /* 0x0000040000047882 */ /* 0x000fe20000000000 */
[----:B------:R-:W-:Y:S01]  /*1260*/  SEL R23, RZ, 0x7fffffff, !P0 ;  /* 0x7fffffffff177807 */ /* 0x000fe20004000000 */
[----:B------:R-:W1:Y:S01]  /*1270*/  LDCU UR16, c[0x0][0x398] ;  /* 0x00007300ff1077ac */ /* 0x000e620008000800 */
[----:B------:R-:W-:Y:S02]  /*1280*/  SEL R24, RZ, 0x7fffffff, !P1 ;  /* 0x7fffffffff187807 */ /* 0x000fe40004800000 */
[----:B------:R-:W-:Y:S02]  /*1290*/  ISETP.GE.AND P0, PT, R14, RZ, PT ;  /* 0x000000ff0e00720c */ /* 0x000fe40003f06270 */
[----:B------:R-:W-:-:S02]  /*12a0*/  ISETP.GE.AND P1, PT, R15, RZ, PT ;  /* 0x000000ff0f00720c */ /* 0x000fc40003f26270 */
[----:B------:R-:W-:Y:S02]  /*12b0*/  ISETP.GE.AND P2, PT, R12, RZ, PT ;  /* 0x000000ff0c00720c */ /* 0x000fe40003f46270 */
[----:B------:R-:W-:Y:S02]  /*12c0*/  LOP3.LUT R2, R23, R22, RZ, 0x3c, !PT ;  /* 0x0000001617027212 */ /* 0x000fe400078e3cff */
[----:B------:R-:W-:Y:S02]  /*12d0*/  SEL R23, RZ, 0x7fffffff, !P0 ;  /* 0x7fffffffff177807 */ /* 0x000fe40004000000 */
[----:B------:R-:W-:Y:S02]  /*12e0*/  SEL R22, RZ, 0x7fffffff, !P1 ;  /* 0x7fffffffff167807 */ /* 0x000fe40004800000 */
[----:B------:R-:W-:Y:S02]  /*12f0*/  ISETP.GE.AND P0, PT, R17, RZ, PT ;  /* 0x000000ff1100720c */ /* 0x000fe40003f06270 */
[----:B------:R-:W-:-:S02]  /*1300*/  SEL R25, RZ, 0x7fffffff, !P2 ;  /* 0x7fffffffff197807 */ /* 0x000fc40005000000 */
[----:B------:R-:W-:Y:S01]  /*1310*/  ISETP.GE.AND P3, PT, R13, RZ, PT ;  /* 0x000000ff0d00720c */ /* 0x000fe20003f66270 */
[----:B0-----:R-:W-:Y:S01]  /*1320*/  ULEA UR15, UR15, UR4, 0x18 ;  /* 0x000000040f0f7291 */ /* 0x001fe2000f8ec0ff */
[----:B------:R-:W-:Y:S02]  /*1330*/  ISETP.GE.AND P2, PT, R18, RZ, PT ;  /* 0x000000ff1200720c */ /* 0x000fe40003f46270 */
[----:B------:R-:W-:Y:S01]  /*1340*/  LOP3.LUT R15, R22, R15, RZ, 0x3c, !PT ;  /* 0x0000000f160f7212 */ /* 0x000fe200078e3cff */
[----:B------:R-:W-:Y:S01]  /*1350*/  UMOV UR4, URZ ;  /* 0x000000ff00047c82 */ /* 0x000fe20008000000 */
[----:B------:R-:W-:Y:S02]  /*1360*/  SEL R22, RZ, 0x7fffffff, !P0 ;  /* 0x7fffffffff167807 */ /* 0x000fe40004000000 */
[----:B------:R-:W-:Y:S02]  /*1370*/  LOP3.LUT R12, R25, R12, RZ, 0x3c, !PT ;  /* 0x0000000c190c7212 */ /* 0x000fe400078e3cff */
[----:B------:R-:W-:-:S02]  /*1380*/  ISETP.GE.AND P1, PT, R16, RZ, PT ;  /* 0x000000ff1000720c */ /* 0x000fc40003f26270 */
[----:B------:R-:W-:Y:S02]  /*1390*/  ISETP.GE.AND P0, PT, R9, RZ, PT ;  /* 0x000000ff0900720c */ /* 0x000fe40003f06270 */
[----:B------:R-:W-:Y:S02]  /*13a0*/  SEL R26, RZ, 0x7fffffff, !P3 ;  /* 0x7fffffffff1a7807 */ /* 0x000fe40005800000 */
[----:B------:R-:W-:Y:S02]  /*13b0*/  SEL R25, RZ, 0x7fffffff, !P2 ;  /* 0x7fffffffff197807 */ /* 0x000fe40005000000 */
[----:B------:R-:W-:Y:S02]  /*13c0*/  ISETP.GE.AND P3, PT, R19, RZ, PT ;  /* 0x000000ff1300720c */ /* 0x000fe40003f66270 */
[----:B------:R-:W-:Y:S02]  /*13d0*/  ISETP.GE.AND P2, PT, R10, RZ, PT ;  /* 0x000000ff0a00720c */ /* 0x000fe40003f46270 */
[----:B------:R-:W-:-:S02]  /*13e0*/  LOP3.LUT R14, R23, R14, RZ, 0x3c, !PT ;  /* 0x0000000e170e7212 */ /* 0x000fc400078e3cff */
[----:B------:R-:W-:Y:S02]  /*13f0*/  LOP3.LUT R17, R22, R17, RZ, 0x3c, !PT ;  /* 0x0000001116117212 */ /* 0x000fe400078e3cff */
[----:B------:R-:W-:Y:S02]  /*1400*/  SEL R23, RZ, 0x7fffffff, !P1 ;  /* 0x7fffffffff177807 */ /* 0x000fe40004800000 */
[----:B------:R-:W-:Y:S02]  /*1410*/  SEL R22, RZ, 0x7fffffff, !P0 ;  /* 0x7fffffffff167807 */ /* 0x000fe40004000000 */
[----:B------:R-:W-:Y:S02]  /*1420*/  LOP3.LUT R11, R24, R11, RZ, 0x3c, !PT ;  /* 0x0000000b180b7212 */ /* 0x000fe400078e3cff */
[----:B------:R-:W-:Y:S02]  /*1430*/  LOP3.LUT R18, R25, R18, RZ, 0x3c, !PT ;  /* 0x0000001219127212 */ /* 0x000fe400078e3cff */
[----:B------:R-:W-:-:S02]  /*1440*/  ISETP.GE.AND P0, PT, R6, RZ, PT ;  /* 0x000000ff0600720c */ /* 0x000fc40003f06270 */
[----:B------:R-:W-:Y:S02]  /*1450*/  SEL R24, RZ, 0x7fffffff, !P3 ;  /* 0x7fffffffff187807 */ /* 0x000fe40005800000 */
[----:B------:R-:W-:Y:S02]  /*1460*/  SEL R25, RZ, 0x7fffffff, !P2 ;  /* 0x7fffffffff197807 */ /* 0x000fe40005000000 */
[----:B------:R-:W-:Y:S02]  /*1470*/  ISETP.GE.AND P1, PT, R5, RZ, PT ;  /* 0x000000ff0500720c */ /* 0x000fe40003f26270 */
[----:B------:R-:W-:Y:S02]  /*1480*/  ISETP.GE.AND P2, PT, R7, RZ, PT ;  /* 0x000000ff0700720c */ /* 0x000fe40003f46270 */
[----:B------:R-:W-:Y:S02]  /*1490*/  LOP3.LUT R13, R26, R13, RZ, 0x3c, !PT ;  /* 0x0000000d1a0d7212 */ /* 0x000fe400078e3cff */
[----:B------:R-:W-:-:S02]  /*14a0*/  LOP3.LUT R16, R23, R16, RZ, 0x3c, !PT ;  /* 0x0000001017107212 */ /* 0x000fc400078e3cff */
[----:B------:R-:W-:Y:S02]  /*14b0*/  SEL R23, RZ, 0x7fffffff, !P0 ;  /* 0x7fffffffff177807 */ /* 0x000fe40004000000 */
[----:B------:R-:W-:Y:S02]  /*14c0*/  LOP3.LUT R19, R24, R19, RZ, 0x3c, !PT ;  /* 0x0000001318137212 */ /* 0x000fe400078e3cff */
[----:B------:R-:W-:Y:S02]  /*14d0*/  LOP3.LUT R9, R22, R9, RZ, 0x3c, !PT ;  /* 0x0000000916097212 */ /* 0x000fe400078e3cff */
[----:B------:R-:W-:Y:S02]  /*14e0*/  ISETP.GE.AND P0, PT, R8, RZ, PT ;  /* 0x000000ff0800720c */ /* 0x000fe40003f06270 */
[----:B------:R-:W-:Y:S02]  /*14f0*/  SEL R22, RZ, 0x7fffffff, !P1 ;  /* 0x7fffffffff167807 */ /* 0x000fe40004800000 */
[----:B------:R-:W-:-:S02]  /*1500*/  SEL R24, RZ, 0x7fffffff, !P2 ;  /* 0x7fffffffff187807 */ /* 0x000fc40005000000 */
[----:B------:R-:W-:Y:S02]  /*1510*/  ISETP.NE.AND P1, PT, R2, 0x7fffffff, PT ;  /* 0x7fffffff0200780c */ /* 0x000fe40003f25270 */
[----:B------:R-:W-:Y:S02]  /*1520*/  ISETP.NE.AND P2, PT, R11, 0x7fffffff, PT ;  /* 0x7fffffff0b00780c */ /* 0x000fe40003f45270 */
[----:B------:R-:W-:Y:S02]  /*1530*/  ISETP.NE.AND P3, PT, R12, 0x7fffffff, PT ;  /* 0x7fffffff0c00780c */ /* 0x000fe40003f65270 */
[----:B------:R-:W-:Y:S02]  /*1540*/  ISETP.NE.AND P4, PT, R13, 0x7fffffff, PT ;  /* 0x7fffffff0d00780c */ /* 0x000fe40003f85270 */
[----:B------:R-:W-:Y:S02]  /*1550*/  LOP3.LUT R6, R23, R6, RZ, 0x3c, !PT ;  /* 0x0000000617067212 */ /* 0x000fe400078e3cff */
[----:B------:R-:W-:-:S02]  /*1560*/  SEL R23, RZ, 0x7fffffff, !P0 ;  /* 0x7fffffffff177807 */ /* 0x000fc40004000000 */
[----:B------:R-:W-:Y:S02]  /*1570*/  SEL R2, R2, 0x80000000, P1 ;  /* 0x8000000002027807 */ /* 0x000fe40000800000 */
[----:B------:R-:W-:Y:S02]  /*1580*/  SEL R11, R11, 0x80000000, P2 ;  /* 0x800000000b0b7807 */ /* 0x000fe40001000000 */
[----:B------:R-:W-:Y:S02]  /*1590*/  SEL R12, R12, 0x80000000, P3 ;  /* 0x800000000c0c7807 */ /* 0x000fe40001800000 */
[----:B------:R-:W-:Y:S02]  /*15a0*/  SEL R13, R13, 0x80000000, P4 ;  /* 0x800000000d0d7807 */ /* 0x000fe40002000000 */
[----:B------:R-:W-:Y:S02]  /*15b0*/  ISETP.NE.AND P5, PT, R14, 0x7fffffff, PT ;  /* 0x7fffffff0e00780c */ /* 0x000fe40003fa5270 */
[----:B------:R-:W-:-:S02]  /*15c0*/  ISETP.NE.AND P0, PT, R15, 0x7fffffff, PT ;  /* 0x7fffffff0f00780c */ /* 0x000fc40003f05270 */
[----:B------:R-:W-:Y:S02]  /*15d0*/  ISETP.NE.AND P1, PT, R18, 0x7fffffff, PT ;  /* 0x7fffffff1200780c */ /* 0x000fe40003f25270 */
[----:B------:R-:W-:Y:S02]  /*15e0*/  ISETP.NE.AND P2, PT, R19, 0x7fffffff, PT ;  /* 0x7fffffff1300780c */ /* 0x000fe40003f45270 */
[----:B------:R-:W-:Y:S02]  /*15f0*/  ISETP.NE.AND P3, PT, R17, 0x7fffffff, PT ;  /* 0x7fffffff1100780c */ /* 0x000fe40003f65270 */
[----:B------:R-:W-:Y:S02]  /*1600*/  ISETP.NE.AND P4, PT, R16, 0x7fffffff, PT ;  /* 0x7fffffff1000780c */ /* 0x000fe40003f85270 */
[----:B------:R-:W-:Y:S02]  /*1610*/  LOP3.LUT R10, R25, R10, RZ, 0x3c, !PT ;  /* 0x0000000a190a7212 */ /* 0x000fe400078e3cff */
[----:B------:R-:W-:-:S02]  /*1620*/  LOP3.LUT R5, R22, R5, RZ, 0x3c, !PT ;  /* 0x0000000516057212 */ /* 0x000fc400078e3cff */
[----:B------:R-:W-:Y:S02]  /*1630*/  LOP3.LUT R7, R24, R7, RZ, 0x3c, !PT ;  /* 0x0000000718077212 */ /* 0x000fe400078e3cff */
[----:B------:R-:W-:Y:S02]  /*1640*/  LOP3.LUT R8, R23, R8, RZ, 0x3c, !PT ;  /* 0x0000000817087212 */ /* 0x000fe400078e3cff */
[----:B------:R-:W-:Y:S02]  /*1650*/  SEL R14, R14, 0x80000000, P5 ;  /* 0x800000000e0e7807 */ /* 0x000fe40002800000 */
[----:B------:R-:W-:Y:S02]  /*1660*/  SEL R15, R15, 0x80000000, P0 ;  /* 0x800000000f0f7807 */ /* 0x000fe40000000000 */
[----:B------:R-:W-:Y:S02]  /*1670*/  SEL R18, R18, 0x80000000, P1 ;  /* 0x8000000012127807 */ /* 0x000fe40000800000 */
[----:B------:R-:W-:-:S02]  /*1680*/  SEL R19, R19, 0x80000000, P2 ;  /* 0x8000000013137807 */ /* 0x000fc40001000000 */
[----:B------:R-:W-:Y:S02]  /*1690*/  SEL R17, R17, 0x80000000, P3 ;  /* 0x8000000011117807 */ /* 0x000fe40001800000 */
[----:B------:R-:W-:Y:S02]  /*16a0*/  SEL R16, R16, 0x80000000, P4 ;  /* 0x8000000010107807 */ /* 0x000fe40002000000 */
[----:B------:R-:W-:Y:S02]  /*16b0*/  ISETP.NE.AND P5, PT, R10, 0x7fffffff, PT ;  /* 0x7fffffff0a00780c */ /* 0x000fe40003fa5270 */
[----:B------:R-:W-:Y:S02]  /*16c0*/  ISETP.NE.AND P0, PT, R9, 0x7fffffff, PT ;  /* 0x7fffffff0900780c */ /* 0x000fe40003f05270 */
[----:B------:R-:W-:Y:S02]  /*16d0*/  ISETP.NE.AND P1, PT, R6, 0x7fffffff, PT ;  /* 0x7fffffff0600780c */ /* 0x000fe40003f25270 */
[----:B------:R-:W-:-:S02]  /*16e0*/  ISETP.NE.AND P2, PT, R5, 0x7fffffff, PT ;  /* 0x7fffffff0500780c */ /* 0x000fc40003f45270 */
[----:B------:R-:W-:Y:S02]  /*16f0*/  ISETP.NE.AND P3, PT, R7, 0x7fffffff, PT ;  /* 0x7fffffff0700780c */ /* 0x000fe40003f65270 */
[----:B------:R-:W-:Y:S02]  /*1700*/  ISETP.NE.AND P4, PT, R8, 0x7fffffff, PT ;  /* 0x7fffffff0800780c */ /* 0x000fe40003f85270 */
[----:B------:R-:W-:Y:S02]  /*1710*/  SEL R10, R10, 0x80000000, P5 ;  /* 0x800000000a0a7807 */ /* 0x000fe40002800000 */
[----:B------:R-:W-:Y:S02]  /*1720*/  SEL R9, R9, 0x80000000, P0 ;  /* 0x8000000009097807 */ /* 0x000fe40000000000 */
[----:B------:R-:W-:Y:S02]  /*1730*/  SEL R6, R6, 0x80000000, P1 ;  /* 0x8000000006067807 */ /* 0x000fe40000800000 */
[----:B------:R-:W-:-:S02]  /*1740*/  SEL R5, R5, 0x80000000, P2 ;  /* 0x8000000005057807 */ /* 0x000fc40001000000 */
[----:B------:R-:W-:Y:S02]  /*1750*/  SEL R7, R7, 0x80000000, P3 ;  /* 0x8000000007077807 */ /* 0x000fe40001800000 */
[----:B-1----:R-:W-:-:S07]  /*1760*/  SEL R8, R8, 0x80000000, P4 ;  /* 0x8000000008087807 */ /* 0x002fce0002000000 */
.L_x_388:
[----:B------:R-:W-:Y:S01]  /*1770*/  IMAD R22, RZ, RZ, -UR16 ;  /* 0x80000010ff167e24 */ /* 0x000fe2000f8e02ff */
[----:B0-----:R-:W-:Y:S01]  /*1780*/  SHF.R.U32.HI R23, RZ, UR16, R2 ;  /* 0x00000010ff177c19 */ /* 0x001fe20008011602 */
[----:B------:R-:W-:Y:S01]  /*1790*/  IMAD.MOV.U32 R25, RZ, RZ, -0x1 ;  /* 0xffffffffff197424 */ /* 0x000fe200078e00ff */
[----:B------:R-:W-:Y:S01]  /*17a0*/  ULEA UR17, UR4, UR15, 0xa ;  /* 0x0000000f04117291 */ /* 0x000fe2000f8e50ff */
[----:B------:R-:W-:Y:S01]  /*17b0*/  SHF.R.U32.HI R27, RZ, UR16, R12 ;  /* 0x00000010ff1b7c19 */ /* 0x000fe2000801160c */
[----:B------:R-:W-:Y:S01]  /*17c0*/  UIADD3 UR4, UPT, UPT, UR4, 0x1, URZ ;  /* 0x0000000104047890 */ /* 0x000fe2000fffe0ff */
[----:B------:R-:W-:Y:S02]  /*17d0*/  VIADDMNMX R22, R22, R3, 0x8, PT ;  /* 0x0000000816167446 */ /* 0x000fe40003800103 */
[----:B------:R-:W-:Y:S02]  /*17e0*/  SHF.R.U32.HI R29, RZ, UR16, R13 ;  /* 0x00000010ff1d7c19 */ /* 0x000fe4000801160d */
[----:B------:R-:W-:-:S02]  /*17f0*/  SHF.L.U32 R22, R25, R22, RZ ;  /* 0x0000001619167219 */ /* 0x000fc400000006ff */
[----:B------:R-:W-:Y:S02]  /*1800*/  SHF.R.U32.HI R25, RZ, UR16, R11 ;  /* 0x00000010ff197c19 */ /* 0x000fe4000801160b */
[-C--:B------:R-:W-:Y:S02]  /*1810*/  LOP3.LUT R23, R23, R22.reuse, RZ, 0x30, !PT ;  /* 0x0000001617177212 */ /* 0x080fe400078e30ff */
[-C--:B------:R-:W-:Y:S02]  /*1820*/  LOP3.LUT R25, R25, R22.reuse, RZ, 0x30, !PT ;  /* 0x0000001619197212 */ /* 0x080fe400078e30ff */
[----:B------:R-:W-:Y:S02]  /*1830*/  LOP3.LUT R27, R27, R22, RZ, 0x30, !PT ;  /* 0x000000161b1b7212 */ /* 0x000fe400078e30ff */
[----:B------:R-:W-:Y:S02]  /*1840*/  LEA R23, R23, UR17, 0x2 ;  /* 0x0000001117177c11 */ /* 0x000fe4000f8e10ff */
[----:B------:R-:W-:-:S02]  /*1850*/  LEA R25, R25, UR17, 0x2 ;  /* 0x0000001119197c11 */ /* 0x000fc4000f8e10ff */
[----:B------:R-:W-:Y:S01]  /*1860*/  LEA R27, R27, UR17, 0x2 ;  /* 0x000000111b1b7c11 */ /* 0x000fe2000f8e10ff */
[----:B------:R0:W-:Y:S01]  /*1870*/  ATOMS.POPC.INC.32 RZ, [R23+URZ] ;  /* 0x0000000017ff7f8c */ /* 0x0001e2000d8000ff */
[----:B------:R-:W-:Y:S02]  /*1880*/  SHF.R.U32.HI R24, RZ, UR16, R14 ;  /* 0x00000010ff187c19 */ /* 0x000fe4000801160e */
[----:B------:R-:W-:Y:S01]  /*1890*/  SHF.R.U32.HI R26, RZ, UR16, R15 ;  /* 0x00000010ff1a7c19 */ /* 0x000fe2000801160f */
[----:B------:R1:W-:Y:S01]  /*18a0*/  ATOMS.POPC.INC.32 RZ, [R25+URZ] ;  /* 0x0000000019ff7f8c */ /* 0x0003e2000d8000ff */
[-C--:B------:R-:W-:Y:S02]  /*18b0*/  LOP3.LUT R29, R29, R22.reuse, RZ, 0x30, !PT ;  /* 0x000000161d1d7212 */ /* 0x080fe400078e30ff */
[----:B------:R-:W-:Y:S01]  /*18c0*/  LOP3.LUT R24, R24, R22, RZ, 0x30, !PT ;  /* 0x0000001618187212 */ /* 0x000fe200078e30ff */
[----:B------:R2:W-:Y:S01]  /*18d0*/  ATOMS.POPC.INC.32 RZ, [R27+URZ] ;  /* 0x000000001bff7f8c */ /* 0x0005e2000d8000ff */
[----:B0-----:R-:W-:-:S02]  /*18e0*/  SHF.R.U32.HI R23, RZ, UR16, R18 ;  /* 0x00000010ff177c19 */ /* 0x001fc40008011612 */
[-C--:B------:R-:W-:Y:S02]  /*18f0*/  LOP3.LUT R26, R26, R22.reuse, RZ, 0x30, !PT ;  /* 0x000000161a1a7212 */ /* 0x080fe400078e30ff */
[----:B-1----:R-:W-:Y:S02]  /*1900*/  SHF.R.U32.HI R25, RZ, UR16, R19 ;  /* 0x00000010ff197c19 */ /* 0x002fe40008011613 */
[-C--:B------:R-:W-:Y:S02]  /*1910*/  LOP3.LUT R23, R23, R22.reuse, RZ, 0x30, !PT ;  /* 0x0000001617177212 */ /* 0x080fe400078e30ff */
[----:B--2---:R-:W-:Y:S02]  /*1920*/  SHF.R.U32.HI R27, RZ, UR16, R17 ;  /* 0x00000010ff1b7c19 */ /* 0x004fe40008011611 */
[----:B------:R-:W-:Y:S02]  /*1930*/  LEA R29, R29, UR17, 0x2 ;  /* 0x000000111d1d7c11 */ /* 0x000fe4000f8e10ff */
[----:B------:R-:W-:-:S02]  /*1940*/  LOP3.LUT R25, R25, R22, RZ, 0x30, !PT ;  /* 0x0000001619197212 */ /* 0x000fc400078e30ff */
[----:B------:R-:W-:Y:S01]  /*1950*/  LEA R24, R24, UR17, 0x2 ;  /* 0x0000001118187c11 */ /* 0x000fe2000f8e10ff */
[----:B------:R0:W-:Y:S01]  /*1960*/  ATOMS.POPC.INC.32 RZ, [R29+URZ] ;  /* 0x000000001dff7f8c */ /* 0x0001e2000d8000ff */
[----:B------:R-:W-:Y:S02]  /*1970*/  LOP3.LUT R27, R27, R22, RZ, 0x30, !PT ;  /* 0x000000161b1b7212 */ /* 0x000fe400078e30ff */
[----:B------:R-:W-:Y:S01]  /*1980*/  LEA R26, R26, UR17, 0x2 ;  /* 0x000000111a1a7c11 */ /* 0x000fe2000f8e10ff */
[----:B------:R1:W-:Y:S01]  /*1990*/  ATOMS.POPC.INC.32 RZ, [R24+URZ] ;  /* 0x0000000018ff7f8c */ /* 0x0003e2000d8000ff */
[----:B------:R-:W-:Y:S02]  /*19a0*/  LEA R23, R23, UR17, 0x2 ;  /* 0x0000001117177c11 */ /* 0x000fe4000f8e10ff */
[----:B------:R-:W-:Y:S01]  /*19b0*/  LEA R25, R25, UR17, 0x2 ;  /* 0x0000001119197c11 */ /* 0x000fe2000f8e10ff */
[----:B------:R2:W-:Y:S01]  /*19c0*/  ATOMS.POPC.INC.32 RZ, [R26+URZ] ;  /* 0x000000001aff7f8c */ /* 0x0005e2000d8000ff */
[----:B------:R-:W-:-:S02]  /*19d0*/  LEA R27, R27, UR17, 0x2 ;  /* 0x000000111b1b7c11 */ /* 0x000fc4000f8e10ff */
[----:B0-----:R-:W-:Y:S01]  /*19e0*/  SHF.R.U32.HI R29, RZ, UR16, R16 ;  /* 0x00000010ff1d7c19 */ /* 0x001fe20008011610 */
[----:B------:R0:W-:Y:S01]  /*19f0*/  ATOMS.POPC.INC.32 RZ, [R23+URZ] ;  /* 0x0000000017ff7f8c */ /* 0x0001e2000d8000ff */
[----:B-1----:R-:W-:Y:S02]  /*1a00*/  SHF.R.U32.HI R24, RZ, UR16, R10 ;  /* 0x00000010ff187c19 */ /* 0x002fe4000801160a */
[----:B------:R-:W-:Y:S01]  /*1a10*/  SHF.R.U32.HI R28, RZ, UR16, R8 ;  /* 0x00000010ff1c7c19 */ /* 0x000fe20008011608 */
[----:B------:R1:W-:Y:S01]  /*1a20*/  ATOMS.POPC.INC.32 RZ, [R25+URZ] ;  /* 0x0000000019ff7f8c */ /* 0x0003e2000d8000ff */
[----:B--2---:R-:W-:Y:S02]  /*1a30*/  SHF.R.U32.HI R26, RZ, UR16, R9 ;  /* 0x00000010ff1a7c19 */ /* 0x004fe40008011609 */
[----:B------:R-:W-:Y:S01]  /*1a40*/  LOP3.LUT R29, R29, R22, RZ, 0x30, !PT ;  /* 0x000000161d1d7212 */ /* 0x000fe200078e30ff */
[----:B------:R2:W-:Y:S01]  /*1a50*/  ATOMS.POPC.INC.32 RZ, [R27+URZ] ;  /* 0x000000001bff7f8c */ /* 0x0005e2000d8000ff */
[----:B0-----:R-:W-:-:S02]  /*1a60*/  SHF.R.U32.HI R23, RZ, UR16, R6 ;  /* 0x00000010ff177c19 */ /* 0x001fc40008011606 */
[-C--:B------:R-:W-:Y:S02]  /*1a70*/  LOP3.LUT R24, R24, R22.reuse, RZ, 0x30, !PT ;  /* 0x0000001618187212 */ /* 0x080fe400078e30ff */
[----:B-1----:R-:W-:Y:S02]  /*1a80*/  SHF.R.U32.HI R25, RZ, UR16, R5 ;  /* 0x00000010ff197c19 */ /* 0x002fe40008011605 */
[-C--:B------:R-:W-:Y:S02]  /*1a90*/  LOP3.LUT R26, R26, R22.reuse, RZ, 0x30, !PT ;  /* 0x000000161a1a7212 */ /* 0x080fe400078e30ff */
[----:B--2---:R-:W-:Y:S01]  /*1aa0*/  SHF.R.U32.HI R27, RZ, UR16, R7 ;  /* 0x00000010ff1b7c19 */ /* 0x004fe20008011607 */
[----:B------:R-:W-:Y:S01]  /*1ab0*/  UIADD3 UR16, UPT, UPT, UR16, 0x8, URZ ;  /* 0x0000000810107890 */ /* 0x000fe2000fffe0ff */
[----:B------:R-:W-:Y:S02]  /*1ac0*/  LOP3.LUT R23, R23, R22, RZ, 0x30, !PT ;  /* 0x0000001617177212 */ /* 0x000fe400078e30ff */
[----:B------:R-:W-:-:S02]  /*1ad0*/  LEA R29, R29, UR17, 0x2 ;  /* 0x000000111d1d7c11 */ /* 0x000fc4000f8e10ff */
[-C--:B------:R-:W-:Y:S02]  /*1ae0*/  LOP3.LUT R25, R25, R22.reuse, RZ, 0x30, !PT ;  /* 0x0000001619197212 */ /* 0x080fe400078e30ff */
[----:B------:R-:W-:Y:S01]  /*1af0*/  ISETP.LE.AND P0, PT, R3, UR16, PT ;  /* 0x0000001003007c0c */ /* 0x000fe2000bf03270 */
[----:B------:R0:W-:Y:S01]  /*1b00*/  ATOMS.POPC.INC.32 RZ, [R29+URZ] ;  /* 0x000000001dff7f8c */ /* 0x0001e2000d8000ff */
[----:B------:R-:W-:Y:S02]  /*1b10*/  LEA R24, R24, UR17, 0x2 ;  /* 0x0000001118187c11 */ /* 0x000fe4000f8e10ff */
[-C--:B------:R-:W-:Y:S02]  /*1b20*/  LOP3.LUT R27, R27, R22.reuse, RZ, 0x30, !PT ;  /* 0x000000161b1b7212 */ /* 0x080fe400078e30ff */
[----:B------:R-:W-:Y:S01]  /*1b30*/  LEA R26, R26, UR17, 0x2 ;  /* 0x000000111a1a7c11 */ /* 0x000fe2000f8e10ff */
[----:B------:R0:W-:Y:S01]  /*1b40*/  ATOMS.POPC.INC.32 RZ, [R24+URZ] ;  /* 0x0000000018ff7f8c */ /* 0x0001e2000d8000ff */
[----:B------:R-:W-:-:S02]  /*1b50*/  LOP3.LUT R28, R28, R22, RZ, 0x30, !PT ;  /* 0x000000161c1c7212 */ /* 0x000fc400078e30ff */
[----:B------:R-:W-:Y:S01]  /*1b60*/  LEA R23, R23, UR17, 0x2 ;  /* 0x0000001117177c11 */ /* 0x000fe2000f8e10ff */
[----:B------:R0:W-:Y:S01]  /*1b70*/  ATOMS.POPC.INC.32 RZ, [R26+URZ] ;  /* 0x000000001aff7f8c */ /* 0x0001e2000d8000ff */
[----:B------:R-:W-:Y:S02]  /*1b80*/  LEA R25, R25, UR17, 0x2 ;  /* 0x0000001119197c11 */ /* 0x000fe4000f8e10ff */
[----:B------:R-:W-:Y:S01]  /*1b90*/  LEA R27, R27, UR17, 0x2 ;  /* 0x000000111b1b7c11 */ /* 0x000fe2000f8e10ff */
[----:B------:R0:W-:Y:S01]  /*1ba0*/  ATOMS.POPC.INC.32 RZ, [R23+URZ] ;  /* 0x0000000017ff7f8c */ /* 0x0001e2000d8000ff */
[----:B------:R-:W-:-:S03]  /*1bb0*/  LEA R28, R28, UR17, 0x2 ;  /* 0x000000111c1c7c11 */ /* 0x000fc6000f8e10ff */
[----:B------:R0:W-:Y:S04]  /*1bc0*/  ATOMS.POPC.INC.32 RZ, [R25+URZ] ;  /* 0x0000000019ff7f8c */ /* 0x0001e8000d8000ff */
[----:B------:R0:W-:Y:S04]  /*1bd0*/  ATOMS.POPC.INC.32 RZ, [R27+URZ] ;  /* 0x000000001bff7f8c */ /* 0x0001e8000d8000ff */
[----:B------:R0:W-:Y:S01]  /*1be0*/  ATOMS.POPC.INC.32 RZ, [R28+URZ] ;  /* 0x000000001cff7f8c */ /* 0x0001e2000d8000ff */
[----:B------:R-:W-:Y:S05]  /*1bf0*/  @!P0 BRA `(.L_x_388) ;  /* 0xfffffff800dc8947 */ /* 0x000fea000383ffff */
.L_x_387:
[----:B------:R-:W-:Y:S05]  /*1c00*/  BRA.U !UP0, `(.L_x_389) ;  /* 0xffffffed08dc7547 */ /* 0x000fea000b83ffff */
.L_x_384:
[----:B------:R-:W-:Y:S01]  /*1c10*/  BAR.SYNC.DEFER_BLOCKING 0x0 ;  /* 0x0000000000007b1d */ /* 0x000fe20000010000 */
[----:B------:R-:W-:-:S05]  /*1c20*/  ISETP.NE.AND P0, PT, R21, RZ, PT ;  /* 0x000000ff1500720c */ /* 0x000fca0003f05270 */
[----:B------:R-:W-:Y:S08]  /*1c30*/  BSSY.RECONVERGENT B0, `(.L_x_390) ;  /* 0x0000164000007945 */ /* 0x000ff00003800200 */
[----:B------:R-:W-:Y:S05]  /*1c40*/  @P0 BRA `(.L_x_391) ;  /* 0x0000001400880947 */ /* 0x000fea0003800000 */
[----:B------:R-:W-:Y:S01]  /*1c50*/  UISETP.GE.U32.AND UP0, UPT, UR22, 0x7, UPT ;  /* 0x000000071600788c */ /* 0x000fe2000bf06070 */
[----:B0-23--:R-:W-:-:S08]  /*1c60*/  IMAD.MOV.U32 R3, RZ, RZ, RZ ;  /* 0x000000ffff037224 */ /* 0x00dfd000078e00ff */
[----:B------:R-:W-:Y:S05]  /*1c70*/  BRA.U !UP0, `(.L_x_392) ;  /* 0x00000005085c7547 */ /* 0x000fea000b800000 */
[----:B----4-:R-:W0:Y:S01]  /*1c80*/  LDC.64 R2, c[0x0][0x380] ;  /* 0x0000e000ff027b82 */ /* 0x010e220000000a00 */
[----:B-1---5:R-:W-:-:S07]  /*1c90*/  IMAD.MOV.U32 R5, RZ, RZ, RZ ;  /* 0x000000ffff057224 */ /* 0x022fce00078e00ff */
.L_x_409:
[----:B----4-:R-:W-:Y:S01]  /*1ca0*/  IMAD R7, R5, 0x400, R4 ;  /* 0x0000040005077824 */ /* 0x010fe200078e0204 */
[----:B------:R-:W-:Y:S04]  /*1cb0*/  BSSY.RECONVERGENT B1, `(.L_x_393) ;  /* 0x000000f000017945 */ /* 0x000fe80003800200 */
[----:B01----:R-:W1:Y:S04]  /*1cc0*/  LDS R18, [R7] ;  /* 0x0000000007127984 */ /* 0x003e680000000800 */
[----:B--23--:R2:W3:Y:S04]  /*1cd0*/  LDS R9, [R7+0x400] ;  /* 0x0004000007097984 */ /* 0x00c4e80000000800 */
[----:B------:R2:W4:Y:S04]  /*1ce0*/  LDS R22, [R7+0x800] ;  /* 0x0008000007167984 */ /* 0x0005280000000800 */
[----:B------:R2:W0:Y:S04]  /*1cf0*/  LDS R14, [R7+0xc00] ;  /* 0x000c0000070e7984 */ /* 0x0004280000000800 */
[----:B------:R2:W0:Y:S04]  /*1d00*/  LDS R12, [R7+0x1000] ;  /* 0x00100000070c7984 */ /* 0x0004280000000800 */
[----:B------:R2:W0:Y:S04]  /*1d10*/  LDS R6, [R7+0x1400] ;  /* 0x0014000007067984 */ /* 0x0004280000000800 */
[----:B------:R2:W0:Y:S04]  /*1d20*/  LDS R8, [R7+0x1800] ;  /* 0x0018000007087984 */ /* 0x0004280000000800 */
[----:B------:R2:W0:Y:S01]  /*1d30*/  LDS R10, [R7+0x1c00] ;  /* 0x001c0000070a7984 */ /* 0x0004220000000800 */
[----:B-1----:R-:W-:-:S13]  /*1d40*/  ISETP.NE.AND P0, PT, R18, RZ, PT ;  /* 0x000000ff1200720c */ /* 0x002fda0003f05270 */
[----:B--234-:R-:W-:Y:S05]  /*1d50*/  @!P0 BRA `(.L_x_394) ;  /* 0x0000000000108947 */ /* 0x01cfea0003800000 */
[----:B------:R-:W-:Y:S02]  /*1d60*/  IMAD R17, R5, 0x100, R0 ;  /* 0x0000010005117824 */ /* 0x000fe400078e0200 */
[----:B------:R-:W-:Y:S02]  /*1d70*/  IMAD.MOV.U32 R19, RZ, RZ, RZ ;  /* 0x000000ffff137224 */ /* 0x000fe400078e00ff */
[----:B0-----:R-:W-:-:S05]  /*1d80*/  IMAD.WIDE.U32 R16, R17, 0x8, R2 ;  /* 0x0000000811107825 */ /* 0x001fca00078e0002 */
[----:B------:R1:W-:Y:S02]  /*1d90*/  REDG.E.ADD.64.STRONG.GPU desc[UR20][R16.64], R18 ;  /* 0x000000121000798e */ /* 0x0003e4000c12e514 */
.L_x_394:
[----:B------:R-:W-:Y:S05]  /*1da0*/  BSYNC.RECONVERGENT B1 ;  /* 0x0000000000017941 */ /* 0x000fea0003800200 */
.L_x_393:
[----:B------:R-:W-:Y:S01]  /*1db0*/  ISETP.NE.AND P6, PT, R9, RZ, PT ;  /* 0x000000ff0900720c */ /* 0x000fe20003fc5270 */
[----:B------:R-:W-:Y:S01]  /*1dc0*/  BSSY.RECONVERGENT B1, `(.L_x_395) ;  /* 0x000000e000017945 */ /* 0x000fe20003800200 */
[----:B------:R-:W-:Y:S02]  /*1dd0*/  ISETP.NE.AND P0, PT, R22, RZ, PT ;  /* 0x000000ff1600720c */ /* 0x000fe40003f05270 */
[----:B0-----:R-:W-:Y:S02]  /*1de0*/  ISETP.NE.AND P1, PT, R14, RZ, PT ;  /* 0x000000ff0e00720c */ /* 0x001fe40003f25270 */
[----:B------:R-:W-:Y:S02]  /*1df0*/  ISETP.NE.AND P2, PT, R12, RZ, PT ;  /* 0x000000ff0c00720c */ /* 0x000fe40003f45270 */
[----:B------:R-:W-:Y:S02]  /*1e00*/  ISETP.NE.AND P3, PT, R6, RZ, PT ;  /* 0x000000ff0600720c */ /* 0x000fe40003f65270 */
[----:B------:R-:W-:-:S02]  /*1e10*/  ISETP.NE.AND P4, PT, R8, RZ, PT ;  /* 0x000000ff0800720c */ /* 0x000fc40003f85270 */
[----:B------:R-:W-:Y:S01]  /*1e20*/  ISETP.NE.AND P5, PT, R10, RZ, PT ;  /* 0x000000ff0a00720c */ /* 0x000fe20003fa5270 */
[----:B------:R-:W-:-:S12]  /*1e30*/  @!P6 BRA `(.L_x_396) ;  /* 0x000000000018e947 */ /* 0x000fd80003800000 */
[----:B-1----:R-:W-:Y:S02]  /*1e40*/  IMAD R17, R5, 0x100, R0 ;  /* 0x0000010005117824 */ /* 0x002fe400078e0200 */
[----:B------:R-:W-:Y:S02]  /*1e50*/  IMAD.MOV.U32 R18, RZ, RZ, R9 ;  /* 0x000000ffff127224 */ /* 0x000fe400078e0009 */
[----:B------:R-:W-:Y:S02]  /*1e60*/  VIADD R17, R17, 0x100 ;  /* 0x0000010011117836 */ /* 0x000fe40000000000 */
[----:B------:R-:W-:Y:S02]  /*1e70*/  IMAD.MOV.U32 R19, RZ, RZ, RZ ;  /* 0x000000ffff137224 */ /* 0x000fe400078e00ff */
[----:B------:R-:W-:-:S05]  /*1e80*/  IMAD.WIDE.U32 R16, R17, 0x8, R2 ;  /* 0x0000000811107825 */ /* 0x000fca00078e0002 */
[----:B------:R0:W-:Y:S02]  /*1e90*/  REDG.E.ADD.64.STRONG.GPU desc[UR20][R16.64], R18 ;  /* 0x000000121000798e */ /* 0x0001e4000c12e514 */
.L_x_396:
[----:B------:R-:W-:Y:S05]  /*1ea0*/  BSYNC.RECONVERGENT B1 ;  /* 0x0000000000017941 */ /* 0x000fea0003800200 */
.L_x_395:
[----:B------:R-:W-:Y:S04]  /*1eb0*/  BSSY.RECONVERGENT B1, `(.L_x_397) ;  /* 0x0000007000017945 */ /* 0x000fe80003800200 */
[----:B------:R-:W-:Y:S05]  /*1ec0*/  @!P0 BRA `(.L_x_398) ;  /* 0x0000000000148947 */ /* 0x000fea0003800000 */
[----:B01----:R-:W-:Y:S02]  /*1ed0*/  IMAD R17, R5, 0x100, R0 ;  /* 0x0000010005117824 */ /* 0x003fe400078e0200 */
[----:B------:R-:W-:Y:S02]  /*1ee0*/  IMAD.MOV.U32 R23, RZ, RZ, RZ ;  /* 0x000000ffff177224 */ /* 0x000fe400078e00ff */
[----:B------:R-:W-:-:S04]  /*1ef0*/  VIADD R17, R17, 0x200 ;  /* 0x0000020011117836 */ /* 0x000fc80000000000 */
[----:B------:R-:W-:-:S05]  /*1f00*/  IMAD.WIDE.U32 R16, R17, 0x8, R2 ;  /* 0x0000000811107825 */ /* 0x000fca00078e0002 */
[----:B------:R2:W-:Y:S02]  /*1f10*/  REDG.E.ADD.64.STRONG.GPU desc[UR20][R16.64], R22 ;  /* 0x000000161000798e */ /* 0x0005e4000c12e514 */
.L_x_398:
[----:B------:R-:W-:Y:S05]  /*1f20*/  BSYNC.RECONVERGENT B1 ;  /* 0x0000000000017941 */ /* 0x000fea0003800200 */
.L_x_397:
[----:B------:R-:W-:Y:S04]  /*1f30*/  BSSY.RECONVERGENT B1, `(.L_x_399) ;  /* 0x0000007000017945 */ /* 0x000fe80003800200 */
[----:B------:R-:W-:Y:S05]  /*1f40*/  @!P1 BRA `(.L_x_400) ;  /* 0x0000000000149947 */ /* 0x000fea0003800000 */
[----:B012---:R-:W-:Y:S02]  /*1f50*/  IMAD R17, R5, 0x100, R0 ;  /* 0x0000010005117824 */ /* 0x007fe400078e0200 */
[----:B------:R-:W-:Y:S02]  /*1f60*/  IMAD.MOV.U32 R15, RZ, RZ, RZ ;  /* 0x000000ffff0f7224 */ /* 0x000fe400078e00ff */
[----:B------:R-:W-:-:S04]  /*1f70*/  VIADD R17, R17, 0x300 ;  /* 0x0000030011117836 */ /* 0x000fc80000000000 */
[----:B------:R-:W-:-:S05]  /*1f80*/  IMAD.WIDE.U32 R16, R17, 0x8, R2 ;  /* 0x0000000811107825 */ /* 0x000fca00078e0002 */
[----:B------:R3:W-:Y:S02]  /*1f90*/  REDG.E.ADD.64.STRONG.GPU desc[UR20][R16.64], R14 ;  /* 0x0000000e1000798e */ /* 0x0007e4000c12e514 */
.L_x_400:
[----:B------:R-:W-:Y:S05]  /*1fa0*/  BSYNC.RECONVERGENT B1 ;  /* 0x0000000000017941 */ /* 0x000fea0003800200 */
.L_x_399:
[----:B------:R-:W-:Y:S04]  /*1fb0*/  BSSY.RECONVERGENT B1, `(.L_x_401) ;  /* 0x0000007000017945 */ /* 0x000fe80003800200 */
[----:B------:R-:W-:Y:S05]  /*1fc0*/  @!P2 BRA `(.L_x_402) ;  /* 0x000000000014a947 */ /* 0x000fea0003800000 */
[----:B---3--:R-:W-:Y:S02]  /*1fd0*/  IMAD R15, R5, 0x100, R0 ;  /* 0x00000100050f7824 */ /* 0x008fe400078e0200 */
[----:B------:R-:W-:Y:S02]  /*1fe0*/  IMAD.MOV.U32 R13, RZ, RZ, RZ ;  /* 0x000000ffff0d7224 */ /* 0x000fe400078e00ff */
[----:B------:R-:W-:-:S04]  /*1ff0*/  VIADD R15, R15, 0x400 ;  /* 0x000004000f0f7836 */ /* 0x000fc80000000000 */
[----:B------:R-:W-:-:S05]  /*2000*/  IMAD.WIDE.U32 R14, R15, 0x8, R2 ;  /* 0x000000080f0e7825 */ /* 0x000fca00078e0002 */
[----:B------:R4:W-:Y:S02]  /*2010*/  REDG.E.ADD.64.STRONG.GPU desc[UR20][R14.64], R12 ;  /* 0x0000000c0e00798e */ /* 0x0009e4000c12e514 */
.L_x_402:
[----:B------:R-:W-:Y:S05]  /*2020*/  BSYNC.RECONVERGENT B1 ;  /* 0x0000000000017941 */ /* 0x000fea0003800200 */
.L_x_401:
[----:B------:R-:W-:Y:S04]  /*2030*/  BSSY.RECONVERGENT B1, `(.L_x_403) ;  /* 0x0000007000017945 */ /* 0x000fe80003800200 */
[----:B------:R-:W-:Y:S05]  /*2040*/  @!P3 BRA `(.L_x_404) ;  /* 0x000000000014b947 */ /* 0x000fea0003800000 */
[----:B----4-:R-:W-:Y:S02]  /*2050*/  IMAD R13, R5, 0x100, R0 ;  /* 0x00000100050d7824 */ /* 0x010fe400078e0200 */
[----:B------:R-:W-:Y:S02]  /*2060*/  IMAD.MOV.U32 R7, RZ, RZ, RZ ;  /* 0x000000ffff077224 */ /* 0x000fe400078e00ff */
[----:B------:R-:W-:-:S04]  /*2070*/  VIADD R13, R13, 0x500 ;  /* 0x000005000d0d7836 */ /* 0x000fc80000000000 */
[----:B------:R-:W-:-:S05]  /*2080*/  IMAD.WIDE.U32 R12, R13, 0x8, R2 ;  /* 0x000000080d0c7825 */ /* 0x000fca00078e0002 */
[----:B------:R4:W-:Y:S02]  /*2090*/  REDG.E.ADD.64.STRONG.GPU desc[UR20][R12.64], R6 ;  /* 0x000000060c00798e */ /* 0x0009e4000c12e514 */
.L_x_404:
[----:B------:R-:W-:Y:S05]  /*20a0*/  BSYNC.RECONVERGENT B1 ;  /* 0x0000000000017941 */ /* 0x000fea0003800200 */
.L_x_403:
[----:B------:R-:W-:Y:S04]  /*20b0*/  BSSY.RECONVERGENT B1, `(.L_x_405) ;  /* 0x0000007000017945 */ /* 0x000fe80003800200 */
[----:B------:R-:W-:Y:S05]  /*20c0*/  @!P4 BRA `(.L_x_406) ;  /* 0x000000000014c947 */ /* 0x000fea0003800000 */
[----:B----4-:R-:W-:Y:S02]  /*20d0*/  IMAD R7, R5, 0x100, R0 ;  /* 0x0000010005077824 */ /* 0x010fe400078e0200 */
[----:B------:R-:W-:Y:S02]  /*20e0*/  IMAD.MOV.U32 R9, RZ, RZ, RZ ;  /* 0x000000ffff097224 */ /* 0x000fe400078e00ff */
[----:B------:R-:W-:-:S04]  /*20f0*/  VIADD R7, R7, 0x600 ;  /* 0x0000060007077836 */ /* 0x000fc80000000000 */
[----:B------:R-:W-:-:S05]  /*2100*/  IMAD.WIDE.U32 R6, R7, 0x8, R2 ;  /* 0x0000000807067825 */ /* 0x000fca00078e0002 */
[----:B------:R4:W-:Y:S02]  /*2110*/  REDG.E.ADD.64.STRONG.GPU desc[UR20][R6.64], R8 ;  /* 0x000000080600798e */ /* 0x0009e4000c12e514 */
.L_x_406:
[----:B------:R-:W-:Y:S05]  /*2120*/  BSYNC.RECONVERGENT B1 ;  /* 0x0000000000017941 */ /* 0x000fea0003800200 */
.L_x_405:
[----:B------:R-:W-:Y:S04]  /*2130*/  BSSY.RECONVERGENT B1, `(.L_x_407) ;  /* 0x0000007000017945 */ /* 0x000fe80003800200 */
[----:B------:R-:W-:Y:S05]  /*2140*/  @!P5 BRA `(.L_x_408) ;  /* 0x000000000014d947 */ /* 0x000fea0003800000 */
[----:B----4-:R-:W-:Y:S02]  /*2150*/  IMAD R7, R5, 0x100, R0 ;  /* 0x0000010005077824 */ /* 0x010fe400078e0200 */
[----:B------:R-:W-:Y:S02]  /*2160*/  IMAD.MOV.U32 R11, RZ, RZ, RZ ;  /* 0x000000ffff0b7224 */ /* 0x000fe400078e00ff */
[----:B------:R-:W-:-:S04]  /*2170*/  VIADD R7, R7, 0x700 ;  /* 0x0000070007077836 */ /* 0x000fc80000000000 */
[----:B------:R-:W-:-:S05]  /*2180*/  IMAD.WIDE.U32 R6, R7, 0x8, R2 ;  /* 0x0000000807067825 */ /* 0x000fca00078e0002 */
[----:B------:R4:W-:Y:S02]  /*2190*/  REDG.E.ADD.64.STRONG.GPU desc[UR20][R6.64], R10 ;  /* 0x0000000a0600798e */ /* 0x0009e4000c12e514 */
.L_x_408:
[----:B------:R-:W-:Y:S05]  /*21a0*/  BSYNC.RECONVERGENT B1 ;  /* 0x0000000000017941 */ /* 0x000fea0003800200 */
.L_x_407:
[----:B------:R-:W-:-:S05]  /*21b0*/  VIADD R5, R5, 0x8 ;  /* 0x0000000805057836 */ /* 0x000fca0000000000 */
[----:B------:R-:W-:-:S13]  /*21c0*/  ISETP.NE.AND P0, PT, R5, UR27, PT ;  /* 0x0000001b05007c0c */ /* 0x000fda000bf05270 */
[----:B------:R-:W-:Y:S05]  /*21d0*/  @P0 BRA `(.L_x_409) ;  /* 0xfffffff800b00947 */ /* 0x000fea000383ffff */
[----:B------:R-:W-:-:S07]  /*21e0*/  IMAD.U32 R3, RZ, RZ, UR27 ;  /* 0x0000001bff037e24 */ /* 0x000fce000f8e00ff */
.L_x_392:
[----:B------:R-:W-:Y:S02]  /*21f0*/  UISETP.NE.AND UP0, UPT, UR24, URZ, UPT ;  /* 0x000000ff1800728c */ /* 0x000fe4000bf05270 */
[----:B----45:R-:W-:Y:S02]  /*2200*/  IMAD.U32 R8, RZ, RZ, UR24 ;  /* 0x00000018ff087e24 */ /* 0x030fe4000f8e00ff */
[----:B-1----:R-:W-:Y:S02]  /*2210*/  IMAD.U32 R5, RZ, RZ, UR25 ;  /* 0x00000019ff057e24 */ /* 0x002fe4000f8e00ff */
[----:B------:R-:W-:Y:S02]  /*2220*/  VIADD R8, R8, 0xffffffff ;  /* 0xffffffff08087836 */ /* 0x000fe40000000000 */
[----:B------:R-:W-:Y:S01]  /*2230*/  VIADD R5, R5, 0xffffffff ;  /* 0xffffffff05057836 */ /* 0x000fe20000000000 */
[----:B------:R-:W-:Y:S06]  /*2240*/  BRA.U !UP0, `(.L_x_410) ;  /* 0x0000000508707547 */ /* 0x000fec000b800000 */
[----:B------:R-:W-:-:S13]  /*2250*/  ISETP.GE.U32.AND P0, PT, R8, 0x3, PT ;  /* 0x000000030800780c */ /* 0x000fda0003f06070 */
[----:B------:R-:W-:Y:S05]  /*2260*/  @!P0 BRA `(.L_x_411) ;  /* 0x0000000000bc8947 */ /* 0x000fea0003800000 */
[----:B------:R-:W-:Y:S01]  /*2270*/  IMAD R7, R3, 0x400, R4 ;  /* 0x0000040003077824 */ /* 0x000fe200078e0204 */
[----:B------:R-:W-:Y:S04]  /*2280*/  BSSY.RECONVERGENT B1, `(.L_x_412) ;  /* 0x000000f000017945 */ /* 0x000fe80003800200 */
[----:B------:R-:W1:Y:S04]  /*2290*/  LDS R12, [R7] ;  /* 0x00000000070c7984 */ /* 0x000e680000000800 */
[----:B------:R-:W4:Y:S04]  /*22a0*/  LDS R9, [R7+0x400] ;  /* 0x0004000007097984 */ /* 0x000f280000000800 */
[----:B------:R-:W5:Y:S04]  /*22b0*/  LDS R6, [R7+0x800] ;  /* 0x0008000007067984 */ /* 0x000f680000000800 */
[----:B------:R-:W0:Y:S01]  /*22c0*/  LDS R2, [R7+0xc00] ;  /* 0x000c000007027984 */ /* 0x000e220000000800 */
[----:B-1----:R-:W-:-:S02]  /*22d0*/  ISETP.NE.AND P0, PT, R12, RZ, PT ;  /* 0x000000ff0c00720c */ /* 0x002fc40003f05270 */
[----:B----4-:R-:W-:Y:S02]  /*22e0*/  ISETP.NE.AND P1, PT, R9, RZ, PT ;  /* 0x000000ff0900720c */ /* 0x010fe40003f25270 */
[----:B-----5:R-:W-:Y:S02]  /*22f0*/  ISETP.NE.AND P2, PT, R6, RZ, PT ;  /* 0x000000ff0600720c */ /* 0x020fe40003f45270 */
[----:B0-----:R-:W-:-:S07]  /*2300*/  ISETP.NE.AND P3, PT, R2, RZ, PT ;  /* 0x000000ff0200720c */ /* 0x001fce0003f65270 */
[----:B------:R-:W-:Y:S06]  /*2310*/  @!P0 BRA `(.L_x_413) ;  /* 0x0000000000148947 */ /* 0x000fec0003800000 */
[----:B------:R-:W0:Y:S01]  /*2320*/  LDC.64 R10, c[0x0][0x380] ;  /* 0x0000e000ff0a7b82 */ /* 0x000e220000000a00 */
[----:B------:R-:W-:Y:S02]  /*2330*/  IMAD R7, R3, 0x100, R0 ;  /* 0x0000010003077824 */ /* 0x000fe400078e0200 */
[----:B------:R-:W-:Y:S02]  /*2340*/  IMAD.MOV.U32 R13, RZ, RZ, RZ ;  /* 0x000000ffff0d7224 */ /* 0x000fe400078e00ff */
[----:B0-----:R-:W-:-:S05]  /*2350*/  IMAD.WIDE.U32 R10, R7, 0x8, R10 ;  /* 0x00000008070a7825 */ /* 0x001fca00078e000a */
[----:B------:R0:W-:Y:S02]  /*2360*/  REDG.E.ADD.64.STRONG.GPU desc[UR20][R10.64], R12 ;  /* 0x0000000c0a00798e */ /* 0x0001e4000c12e514 */
.L_x_413:
[----:B------:R-:W-:Y:S05]  /*2370*/  BSYNC.RECONVERGENT B1 ;  /* 0x0000000000017941 */ /* 0x000fea0003800200 */
.L_x_412:
[----:B------:R-:W-:Y:S04]  /*2380*/  BSSY.RECONVERGENT B1, `(.L_x_414) ;  /* 0x0000009000017945 */ /* 0x000fe80003800200 */
[----:B------:R-:W-:Y:S05]  /*2390*/  @!P1 BRA `(.L_x_415) ;  /* 0x00000000001c9947 */ /* 0x000fea0003800000 */
[----:B0-----:R-:W0:Y:S01]  /*23a0*/  LDC.64 R10, c[0x0][0x380] ;  /* 0x0000e000ff0a7b82 */ /* 0x001e220000000a00 */
[----:B------:R-:W-:Y:S02]  /*23b0*/  IMAD R7, R3, 0x100, R0 ;  /* 0x0000010003077824 */ /* 0x000fe400078e0200 */
[----:B------:R-:W-:Y:S02]  /*23c0*/  IMAD.MOV.U32 R12, RZ, RZ, R9 ;  /* 0x000000ffff0c7224 */ /* 0x000fe400078e0009 */
[----:B------:R-:W-:Y:S02]  /*23d0*/  VIADD R7, R7, 0x100 ;  /* 0x0000010007077836 */ /* 0x000fe40000000000 */
[----:B------:R-:W-:Y:S02]  /*23e0*/  IMAD.MOV.U32 R13, RZ, RZ, RZ ;  /* 0x000000ffff0d7224 */ /* 0x000fe400078e00ff */
[----:B0-----:R-:W-:-:S05]  /*23f0*/  IMAD.WIDE.U32 R10, R7, 0x8, R10 ;  /* 0x00000008070a7825 */ /* 0x001fca00078e000a */
[----:B------:R1:W-:Y:S02]  /*2400*/  REDG.E.ADD.64.STRONG.GPU desc[UR20][R10.64], R12 ;  /* 0x0000000c0a00798e */ /* 0x0003e4000c12e514 */
.L_x_415:
[----:B------:R-:W-:Y:S05]  /*2410*/  BSYNC.RECONVERGENT B1 ;  /* 0x0000000000017941 */ /* 0x000fea0003800200 */
.L_x_414:
[----:B------:R-:W-:Y:S04]  /*2420*/  BSSY.RECONVERGENT B1, `(.L_x_416) ;  /* 0x0000008000017945 */ /* 0x000fe80003800200 */
[----:B------:R-:W-:Y:S05]  /*2430*/  @!P2 BRA `(.L_x_417) ;  /* 0x000000000018a947 */ /* 0x000fea0003800000 */
[----:B01----:R-:W0:Y:S01]  /*2440*/  LDC.64 R10, c[0x0][0x380] ;  /* 0x0000e000ff0a7b82 */ /* 0x003e220000000a00 */
[----:B------:R-:W-:-:S04]  /*2450*/  IMAD R7, R3, 0x100, R0 ;  /* 0x0000010003077824 */ /* 0x000fc800078e0200 */
[----:B------:R-:W-:-:S04]  /*2460*/  VIADD R7, R7, 0x200 ;  /* 0x0000020007077836 */ /* 0x000fc80000000000 */
[----:B0-----:R-:W-:-:S04]  /*2470*/  IMAD.WIDE.U32 R10, R7, 0x8, R10 ;  /* 0x00000008070a7825 */ /* 0x001fc800078e000a */
[----:B------:R-:W-:-:S05]  /*2480*/  IMAD.MOV.U32 R7, RZ, RZ, RZ ;  /* 0x000000ffff077224 */ /* 0x000fca00078e00ff */
[----:B------:R4:W-:Y:S02]  /*2490*/  REDG.E.ADD.64.STRONG.GPU desc[UR20][R10.64], R6 ;  /* 0x000000060a00798e */ /* 0x0009e4000c12e514 */
.L_x_417:
[----:B------:R-:W-:Y:S05]  /*24a0*/  BSYNC.RECONVERGENT B1 ;  /* 0x0000000000017941 */ /* 0x000fea0003800200 */
.L_x_416:
[----:B------:R-:W-:Y:S04]  /*24b0*/  BSSY.RECONVERGENT B1, `(.L_x_418) ;  /* 0x0000009000017945 */ /* 0x000fe80003800200 */
[----:B------:R-:W-:Y:S05]  /*24c0*/  @!P3 BRA `(.L_x_419) ;  /* 0x00000000001cb947 */ /* 0x000fea0003800000 */
[----:B----4-:R-:W4:Y:S01]  /*24d0*/  LDC.64 R6, c[0x0][0x380] ;  /* 0x0000e000ff067b82 */ /* 0x010f220000000a00 */
[----:B------:R-:W-:Y:S02]  /*24e0*/  IMAD R9, R3, 0x100, R0 ;  /* 0x0000010003097824 */ /* 0x000fe400078e0200 */
[----:B01----:R-:W-:Y:S02]  /*24f0*/  IMAD.MOV.U32 R10, RZ, RZ, R2 ;  /* 0x000000ffff0a7224 */ /* 0x003fe400078e0002 */
[----:B------:R-:W-:Y:S02]  /*2500*/  VIADD R9, R9, 0x300 ;  /* 0x0000030009097836 */ /* 0x000fe40000000000 */
[----:B------:R-:W-:Y:S02]  /*2510*/  IMAD.MOV.U32 R11, RZ, RZ, RZ ;  /* 0x000000ffff0b7224 */ /* 0x000fe400078e00ff */
[----:B----4-:R-:W-:-:S05]  /*2520*/  IMAD.WIDE.U32 R6, R9, 0x8, R6 ;  /* 0x0000000809067825 */ /* 0x010fca00078e0006 */
[----:B------:R0:W-:Y:S02]  /*2530*/  REDG.E.ADD.64.STRONG.GPU desc[UR20][R6.64], R10 ;  /* 0x0000000a0600798e */ /* 0x0001e4000c12e514 */
.L_x_419:
[----:B------:R-:W-:Y:S05]  /*2540*/  BSYNC.RECONVERGENT B1 ;  /* 0x0000000000017941 */ /* 0x000fea0003800200 */
.L_x_418:
[----:B------:R-:W-:-:S07]  /*2550*/  VIADD R3, R3, 0x4 ;  /* 0x0000000403037836 */ /* 0x000fce0000000000 */
.L_x_411:
[----:B------:R-:W-:Y:S01]  /*2560*/  UISETP.NE.AND UP0, UPT, UR25, URZ, UPT ;  /* 0x000000ff1900728c */ /* 0x000fe2000bf05270 */
[----:B------:R-:W-:Y:S08]  /*2570*/  BSSY.RECONVERGENT B1, `(.L_x_410) ;  /* 0x0000029000017945 */ /* 0x000ff00003800200 */
[----:B------:R-:W-:Y:S05]  /*2580*/  BRA.U !UP0, `(.L_x_420) ;  /* 0x00000001089c7547 */ /* 0x000fea000b800000 */
[----:B------:R-:W-:-:S13]  /*2590*/  ISETP.NE.AND P0, PT, R5, RZ, PT ;  /* 0x000000ff0500720c */ /* 0x000fda0003f05270 */
[----:B------:R-:W-:Y:S05]  /*25a0*/  @!P0 BRA `(.L_x_421) ;  /* 0x0000000000648947 */ /* 0x000fea0003800000 */
[----:B0---4-:R-:W-:Y:S01]  /*25b0*/  IMAD R6, R3, 0x400, R4 ;  /* 0x0000040003067824 */ /* 0x011fe200078e0204 */
[----:B------:R-:W-:Y:S04]  /*25c0*/  BSSY.RECONVERGENT B2, `(.L_x_422) ;  /* 0x000000c000027945 */ /* 0x000fe80003800200 */
[----:B------:R-:W0:Y:S04]  /*25d0*/  LDS R2, [R6] ;  /* 0x0000000006027984 */ /* 0x000e280000000800 */
[----:B------:R-:W4:Y:S01]  /*25e0*/  LDS R9, [R6+0x400] ;  /* 0x0004000006097984 */ /* 0x000f220000000800 */
[----:B0-----:R-:W-:-:S02]  /*25f0*/  ISETP.NE.AND P0, PT, R2, RZ, PT ;  /* 0x000000ff0200720c */ /* 0x001fc40003f05270 */
[----:B----4-:R-:W-:-:S11]  /*2600*/  ISETP.NE.AND P1, PT, R9, RZ, PT ;  /* 0x000000ff0900720c */ /* 0x010fd60003f25270 */
[----:B------:R-:W-:Y:S05]  /*2610*/  @!P0 BRA `(.L_x_423) ;  /* 0x0000000000188947 */ /* 0x000fea0003800000 */
[----:B------:R-:W0:Y:S01]  /*2620*/  LDC.64 R6, c[0x0][0x380] ;  /* 0x0000e000ff067b82 */ /* 0x000e220000000a00 */
[----:B-1----:R-:W-:-:S04]  /*2630*/  IMAD R11, R3, 0x100, R0 ;  /* 0x00000100030b7824 */ /* 0x002fc800078e0200 */
[----:B0-----:R-:W-:-:S04]  /*2640*/  IMAD.WIDE.U32 R10, R11, 0x8, R6 ;  /* 0x000000080b0a7825 */ /* 0x001fc800078e0006 */
[----:B------:R-:W-:Y:S02]  /*2650*/  IMAD.MOV.U32 R6, RZ, RZ, R2 ;  /* 0x000000ffff067224 */ /* 0x000fe400078e0002 */
[----:B------:R-:W-:-:S05]  /*2660*/  IMAD.MOV.U32 R7, RZ, RZ, RZ ;  /* 0x000000ffff077224 */ /* 0x000fca00078e00ff */
[----:B------:R0:W-:Y:S02]  /*2670*/  REDG.E.ADD.64.STRONG.GPU desc[UR20][R10.64], R6 ;  /* 0x000000060a00798e */ /* 0x0001e4000c12e514 */
.L_x_423:
[----:B------:R-:W-:Y:S05]  /*2680*/  BSYNC.RECONVERGENT B2 ;  /* 0x0000000000027941 */ /* 0x000fea0003800200 */
.L_x_422:
[----:B------:R-:W-:Y:S04]  /*2690*/  BSSY.RECONVERGENT B2, `(.L_x_424) ;  /* 0x0000009000027945 */ /* 0x000fe80003800200 */
[----:B------:R-:W-:Y:S05]  /*26a0*/  @!P1 BRA `(.L_x_425) ;  /* 0x00000000001c9947 */ /* 0x000fea0003800000 */
[----:B0-----:R-:W0:Y:S01]  /*26b0*/  LDC.64 R6, c[0x0][0x380] ;  /* 0x0000e000ff067b82 */ /* 0x001e220000000a00 */
[----:B------:R-:W-:-:S04]  /*26c0*/  IMAD R2, R3, 0x100, R0 ;  /* 0x0000010003027824 */ /* 0x000fc800078e0200 */
[----:B-1----:R-:W-:-:S04]  /*26d0*/  VIADD R11, R2, 0x100 ;  /* 0x00000100020b7836 */ /* 0x002fc80000000000 */
[----:B0-----:R-:W-:-:S04]  /*26e0*/  IMAD.WIDE.U32 R10, R11, 0x8, R6 ;  /* 0x000000080b0a7825 */ /* 0x001fc800078e0006 */
[----:B------:R-:W-:Y:S02]  /*26f0*/  IMAD.MOV.U32 R6, RZ, RZ, R9 ;  /* 0x000000ffff067224 */ /* 0x000fe400078e0009 */
[----:B------:R-:W-:-:S05]  /*2700*/  IMAD.MOV.U32 R7, RZ, RZ, RZ ;  /* 0x000000ffff077224 */ /* 0x000fca00078e00ff */
[----:B------:R4:W-:Y:S02]  /*2710*/  REDG.E.ADD.64.STRONG.GPU desc[UR20][R10.64], R6 ;  /* 0x000000060a00798e */ /* 0x0009e4000c12e514 */
.L_x_425:
[----:B------:R-:W-:Y:S05]  /*2720*/  BSYNC.RECONVERGENT B2 ;  /* 0x0000000000027941 */ /* 0x000fea0003800200 */
.L_x_424:
[----:B------:R-:W-:-:S07]  /*2730*/  VIADD R3, R3, 0x2 ;  /* 0x0000000203037836 */ /* 0x000fce0000000000 */
.L_x_421:
[----:B------:R-:W-:-:S09]  /*2740*/  UISETP.NE.AND UP0, UPT, UR9, URZ, UPT ;  /* 0x000000ff0900728c */ /* 0x000fd2000bf05270 */
[----:B------:R-:W-:Y:S05]  /*2750*/  BRA.U !UP0, `(.L_x_420) ;  /* 0x0000000108287547 */ /* 0x000fea000b800000 */
[----:B------:R-:W-:-:S05]  /*2760*/  IMAD R2, R3, 0x400, R4 ;  /* 0x0000040003027824 */ /* 0x000fca00078e0204 */
[----:B------:R-:W5:Y:S02]  /*2770*/  LDS R9, [R2] ;  /* 0x0000000002097984 */ /* 0x000f640000000800 */
[----:B-----5:R-:W-:-:S13]  /*2780*/  ISETP.NE.AND P0, PT, R9, RZ, PT ;  /* 0x000000ff0900720c */ /* 0x020fda0003f05270 */
[----:B------:R-:W-:Y:S05]  /*2790*/  @!P0 BRA `(.L_x_420) ;  /* 0x0000000000188947 */ /* 0x000fea0003800000 */
[----:B0---4-:R-:W0:Y:S01]  /*27a0*/  LDC.64 R6, c[0x0][0x380] ;  /* 0x0000e000ff067b82 */ /* 0x011e220000000a00 */
[----:B------:R-:W-:-:S04]  /*27b0*/  IMAD R3, R3, 0x100, R0 ;  /* 0x0000010003037824 */ /* 0x000fc800078e0200 */
[----:B0-----:R-:W-:-:S04]  /*27c0*/  IMAD.WIDE.U32 R2, R3, 0x8, R6 ;  /* 0x0000000803027825 */ /* 0x001fc800078e0006 */
[----:B------:R-:W-:Y:S02]  /*27d0*/  IMAD.MOV.U32 R6, RZ, RZ, R9 ;  /* 0x000000ffff067224 */ /* 0x000fe400078e0009 */
[----:B------:R-:W-:-:S05]  /*27e0*/  IMAD.MOV.U32 R7, RZ, RZ, RZ ;  /* 0x000000ffff077224 */ /* 0x000fca00078e00ff */
[----:B------:R0:W-:Y:S02]  /*27f0*/  REDG.E.ADD.64.STRONG.GPU desc[UR20][R2.64], R6 ;  /* 0x000000060200798e */ /* 0x0001e4000c12e514 */
.L_x_420:
[----:B------:R-:W-:Y:S05]  /*2800*/  BSYNC.RECONVERGENT B1 ;  /* 0x0000000000017941 */ /* 0x000fea0003800200 */
.L_x_410:
[----:B------:R-:W-:-:S13]  /*2810*/  ISETP.GT.U32.AND P0, PT, R0, 0x7f, PT ;  /* 0x0000007f0000780c */ /* 0x000fda0003f04070 */
[----:B------:R-:W-:Y:S05]  /*2820*/  @P0 BRA `(.L_x_391) ;  /* 0x0000000800900947 */ /* 0x000fea0003800000 */
[----:B------:R-:W-:Y:S01]  /*2830*/  UISETP.GE.U32.AND UP0, UPT, UR22, 0x7, UPT ;  /* 0x000000071600788c */ /* 0x000fe2000bf06070 */
[----:B0-----:R-:W-:-:S08]  /*2840*/  IMAD.MOV.U32 R3, RZ, RZ, RZ ;  /* 0x000000ffff037224 */ /* 0x001fd000078e00ff */
[----:B------:R-:W-:Y:S05]  /*2850*/  BRA.U !UP0, `(.L_x_426) ;  /* 0x0000000508147547 */ /* 0x000fea000b800000 */
[----:B------:R-:W0:Y:S01]  /*2860*/  LDC.64 R2, c[0x0][0x380] ;  /* 0x0000e000ff027b82 */ /* 0x000e220000000a00 */
[----:B------:R-:W-:-:S07]  /*2870*/  IMAD.MOV.U32 R9, RZ, RZ, RZ ;  /* 0x000000ffff097224 */ /* 0x000fce00078e00ff */
.L_x_443:
[C---:B01--4-:R-:W-:Y:S01]  /*2880*/  IMAD R11, R9.reuse, 0x400, R4 ;  /* 0x00000400090b7824 */ /* 0x053fe200078e0204 */
[----:B------:R-:W-:Y:S01]  /*2890*/  BSSY.RECONVERGENT B1, `(.L_x_427) ;  /* 0x0000011000017945 */ /* 0x000fe20003800200 */
[C---:B--23--:R-:W-:Y:S02]  /*28a0*/  IMAD R7, R9.reuse, 0x100, R0 ;  /* 0x0000010009077824 */ /* 0x04cfe400078e0200 */
[----:B------:R-:W-:Y:S01]  /*28b0*/  VIADD R9, R9, 0x8 ;  /* 0x0000000809097836 */ /* 0x000fe20000000000 */
[----:B---3--:R-:W1:Y:S01]  /*28c0*/  LDS R14, [R11+0x200] ;  /* 0x000200000b0e7984 */ /* 0x008e620000000800 */
[----:B0-----:R-:W-:-:S03]  /*28d0*/  IMAD.WIDE.U32 R6, R7, 0x8, R2 ;  /* 0x0000000807067825 */ /* 0x001fc600078e0002 */
[----:B------:R-:W0:Y:S04]  /*28e0*/  LDS R13, [R11+0x600] ;  /* 0x000600000b0d7984 */ /* 0x000e280000000800 */
[----:B--2---:R2:W3:Y:S04]  /*28f0*/  LDS R17, [R11+0xa00] ;  /* 0x000a00000b117984 */ /* 0x0044e80000000800 */
[----:B------:R2:W4:Y:S04]  /*2900*/  LDS R18, [R11+0xe00] ;  /* 0x000e00000b127984 */ /* 0x0005280000000800 */
[----:B------:R2:W2:Y:S04]  /*2910*/  LDS R19, [R11+0x1200] ;  /* 0x001200000b137984 */ /* 0x0004a80000000800 */
[----:B------:R0:W2:Y:S04]  /*2920*/  LDS R16, [R11+0x1600] ;  /* 0x001600000b107984 */ /* 0x0000a80000000800 */
[----:B------:R0:W2:Y:S04]  /*2930*/  LDS R12, [R11+0x1a00] ;  /* 0x001a00000b0c7984 */ /* 0x0000a80000000800 */
[----:B------:R0:W2:Y:S01]  /*2940*/  LDS R10, [R11+0x1e00] ;  /* 0x001e00000b0a7984 */ /* 0x0000a20000000800 */
[----:B-1----:R-:W-:-:S02]  /*2950*/  ISETP.NE.AND P0, PT, R14, RZ, PT ;  /* 0x000000ff0e00720c */ /* 0x002fc40003f05270 */
[----:B0-----:R-:W-:-:S11]  /*2960*/  ISETP.NE.AND P1, PT, R13, RZ, PT ;  /* 0x000000ff0d00720c */ /* 0x001fd60003f25270 */
[----:B---34-:R-:W-:Y:S05]  /*2970*/  @!P0 BRA `(.L_x_428) ;  /* 0x0000000000088947 */ /* 0x018fea0003800000 */
[----:B------:R-:W-:-:S05]  /*2980*/  IMAD.MOV.U32 R15, RZ, RZ, RZ ;  /* 0x000000ffff0f7224 */ /* 0x000fca00078e00ff */
[----:B------:R0:W-:Y:S02]  /*2990*/  REDG.E.ADD.64.STRONG.GPU desc[UR20][R6.64+0x400], R14 ;  /* 0x0004000e0600798e */ /* 0x0001e4000c12e514 */
.L_x_428:
[----:B------:R-:W-:Y:S05]  /*29a0*/  BSYNC.RECONVERGENT B1 ;  /* 0x0000000000017941 */ /* 0x000fea0003800200 */
.L_x_427:
[----:B------:R-:W-:Y:S04]  /*29b0*/  BSSY.RECONVERGENT B1, `(.L_x_429) ;  /* 0x0000005000017945 */ /* 0x000fe80003800200 */
[----:B------:R-:W-:Y:S05]  /*29c0*/  @!P1 BRA `(.L_x_430) ;  /* 0x00000000000c9947 */ /* 0x000fea0003800000 */
[----:B0-----:R-:W-:Y:S02]  /*29d0*/  IMAD.MOV.U32 R14, RZ, RZ, R13 ;  /* 0x000000ffff0e7224 */ /* 0x001fe400078e000d */
[----:B------:R-:W-:-:S05]  /*29e0*/  IMAD.MOV.U32 R15, RZ, RZ, RZ ;  /* 0x000000ffff0f7224 */ /* 0x000fca00078e00ff */
[----:B------:R1:W-:Y:S02]  /*29f0*/  REDG.E.ADD.64.STRONG.GPU desc[UR20][R6.64+0xc00], R14 ;  /* 0x000c000e0600798e */ /* 0x0003e4000c12e514 */
.L_x_430:
[----:B------:R-:W-:Y:S05]  /*2a00*/  BSYNC.RECONVERGENT B1 ;  /* 0x0000000000017941 */ /* 0x000fea0003800200 */
.L_x_429:
[----:B------:R-:W-:Y:S01]  /*2a10*/  ISETP.NE.AND P6, PT, R17, RZ, PT ;  /* 0x000000ff1100720c */ /* 0x000fe20003fc5270 */
[----:B------:R-:W-:Y:S01]  /*2a20*/  BSSY.RECONVERGENT B1, `(.L_x_431) ;  /* 0x000000b000017945 */ /* 0x000fe20003800200 */
[----:B------:R-:W-:Y:S02]  /*2a30*/  ISETP.NE.AND P0, PT, R9, UR27, PT ;  /* 0x0000001b09007c0c */ /* 0x000fe4000bf05270 */
[----:B------:R-:W-:Y:S02]  /*2a40*/  ISETP.NE.AND P1, PT, R18, RZ, PT ;  /* 0x000000ff1200720c */ /* 0x000fe40003f25270 */
[----:B--2---:R-:W-:Y:S02]  /*2a50*/  ISETP.NE.AND P2, PT, R19, RZ, PT ;  /* 0x000000ff1300720c */ /* 0x004fe40003f45270 */
[----:B------:R-:W-:Y:S02]  /*2a60*/  ISETP.NE.AND P3, PT, R16, RZ, PT ;  /* 0x000000ff1000720c */ /* 0x000fe40003f65270 */
[----:B------:R-:W-:-:S02]  /*2a70*/  ISETP.NE.AND P4, PT, R12, RZ, PT ;  /* 0x000000ff0c00720c */ /* 0x000fc40003f85270 */
[----:B------:R-:W-:Y:S01]  /*2a80*/  ISETP.NE.AND P5, PT, R10, RZ, PT ;  /* 0x000000ff0a00720c */ /* 0x000fe20003fa5270 */
[----:B------:R-:W-:-:S12]  /*2a90*/  @!P6 BRA `(.L_x_432) ;  /* 0x00000000000ce947 */ /* 0x000fd80003800000 */
[----:B01----:R-:W-:Y:S02]  /*2aa0*/  IMAD.MOV.U32 R14, RZ, RZ, R17 ;  /* 0x000000ffff0e7224 */ /* 0x003fe400078e0011 */
[----:B------:R-:W-:-:S05]  /*2ab0*/  IMAD.MOV.U32 R15, RZ, RZ, RZ ;  /* 0x000000ffff0f7224 */ /* 0x000fca00078e00ff */
[----:B------:R2:W-:Y:S02]  /*2ac0*/  REDG.E.ADD.64.STRONG.GPU desc[UR20][R6.64+0x1400], R14 ;  /* 0x0014000e0600798e */ /* 0x0005e4000c12e514 */
.L_x_432:
[----:B------:R-:W-:Y:S05]  /*2ad0*/  BSYNC.RECONVERGENT B1 ;  /* 0x0000000000017941 */ /* 0x000fea0003800200 */
.L_x_431:
[----:B------:R-:W-:Y:S04]  /*2ae0*/  BSSY.RECONVERGENT B1, `(.L_x_433) ;  /* 0x0000005000017945 */ /* 0x000fe80003800200 */
[----:B------:R-:W-:Y:S05]  /*2af0*/  @!P1 BRA `(.L_x_434) ;  /* 0x00000000000c9947 */ /* 0x000fea0003800000 */
[----:B012---:R-:W-:Y:S02]  /*2b00*/  IMAD.MOV.U32 R14, RZ, RZ, R18 ;  /* 0x000000ffff0e7224 */ /* 0x007fe400078e0012 */
[----:B------:R-:W-:-:S05]  /*2b10*/  IMAD.MOV.U32 R15, RZ, RZ, RZ ;  /* 0x000000ffff0f7224 */ /* 0x000fca00078e00ff */
[----:B------:R3:W-:Y:S02]  /*2b20*/  REDG.E.ADD.64.STRONG.GPU desc[UR20][R6.64+0x1c00], R14 ;  /* 0x001c000e0600798e */ /* 0x0007e4000c12e514 */
.L_x_434:
[----:B------:R-:W-:Y:S05]  /*2b30*/  BSYNC.RECONVERGENT B1 ;  /* 0x0000000000017941 */ /* 0x000fea0003800200 */
.L_x_433:
[----:B------:R-:W-:Y:S04]  /*2b40*/  BSSY.RECONVERGENT B1, `(.L_x_435) ;  /* 0x0000005000017945 */ /* 0x000fe80003800200 */
[----:B------:R-:W-:Y:S05]  /*2b50*/  @!P2 BRA `(.L_x_436) ;  /* 0x00000000000ca947 */ /* 0x000fea0003800000 */
[----:B0123--:R-:W-:Y:S02]  /*2b60*/  IMAD.MOV.U32 R14, RZ, RZ, R19 ;  /* 0x000000ffff0e7224 */ /* 0x00ffe400078e0013 */
[----:B------:R-:W-:-:S05]  /*2b70*/  IMAD.MOV.U32 R15, RZ, RZ, RZ ;  /* 0x000000ffff0f7224 */ /* 0x000fca00078e00ff */
[----:B------:R4:W-:Y:S02]  /*2b80*/  REDG.E.ADD.64.STRONG.GPU desc[UR20][R6.64+0x2400], R14 ;  /* 0x0024000e0600798e */ /* 0x0009e4000c12e514 */
.L_x_436:
[----:B------:R-:W-:Y:S05]  /*2b90*/  BSYNC.RECONVERGENT B1 ;  /* 0x0000000000017941 */ /* 0x000fea0003800200 */
.L_x_435:
[----:B------:R-:W-:Y:S04]  /*2ba0*/  BSSY.RECONVERGENT B1, `(.L_x_437) ;  /* 0x0000004000017945 */ /* 0x000fe80003800200 */
[----:B------:R-:W-:Y:S05]  /*2bb0*/  @!P3 BRA `(.L_x_438) ;  /* 0x000000000008b947 */ /* 0x000fea0003800000 */
[----:B------:R-:W-:-:S05]  /*2bc0*/  IMAD.MOV.U32 R17, RZ, RZ, RZ ;  /* 0x000000ffff117224 */ /* 0x000fca00078e00ff */
[----:B------:R0:W-:Y:S02]  /*2bd0*/  REDG.E.ADD.64.STRONG.GPU desc[UR20][R6.64+0x2c00], R16 ;  /* 0x002c00100600798e */ /* 0x0001e4000c12e514 */
.L_x_438:
[----:B------:R-:W-:Y:S05]  /*2be0*/  BSYNC.RECONVERGENT B1 ;  /* 0x0000000000017941 */ /* 0x000fea0003800200 */
.L_x_437:
[----:B------:R-:W-:Y:S04]  /*2bf0*/  BSSY.RECONVERGENT B1, `(.L_x_439) ;  /* 0x0000004000017945 */ /* 0x000fe80003800200 */
[----:B------:R-:W-:Y:S05]  /*2c00*/  @!P4 BRA `(.L_x_440) ;  /* 0x000000000008c947 */ /* 0x000fea0003800000 */
[----:B------:R-:W-:-:S05]  /*2c10*/  IMAD.MOV.U32 R13, RZ, RZ, RZ ;  /* 0x000000ffff0d7224 */ /* 0x000fca00078e00ff */
[----:B------:R0:W-:Y:S02]  /*2c20*/  REDG.E.ADD.64.STRONG.GPU desc[UR20][R6.64+0x3400], R12 ;  /* 0x0034000c0600798e */ /* 0x0001e4000c12e514 */
.L_x_440:
[----:B------:R-:W-:Y:S05]  /*2c30*/  BSYNC.RECONVERGENT B1 ;  /* 0x0000000000017941 */ /* 0x000fea0003800200 */
.L_x_439:
[----:B------:R-:W-:Y:S04]  /*2c40*/  BSSY.RECONVERGENT B1, `(.L_x_441) ;  /* 0x0000004000017945 */ /* 0x000fe80003800200 */
[----:B------:R-:W-:Y:S05]  /*2c50*/  @!P5 BRA `(.L_x_442) ;  /* 0x000000000008d947 */ /* 0x000fea0003800000 */
[----:B------:R-:W-:-:S05]  /*2c60*/  IMAD.MOV.U32 R11, RZ, RZ, RZ ;  /* 0x000000ffff0b7224 */ /* 0x000fca00078e00ff */
[----:B------:R0:W-:Y:S02]  /*2c70*/  REDG.E.ADD.64.STRONG.GPU desc[UR20][R6.64+0x3c00], R10 ;  /* 0x003c000a0600798e */ /* 0x0001e4000c12e514 */
.L_x_442:
[----:B------:R-:W-:Y:S05]  /*2c80*/  BSYNC.RECONVERGENT B1 ;  /* 0x0000000000017941 */ /* 0x000fea0003800200 */
.L_x_441:
[----:B------:R-:W-:Y:S05]  /*2c90*/  @P0 BRA `(.L_x_443) ;  /* 0xfffffff800f80947 */ /* 0x000fea000383ffff */
[----:B------:R-:W-:-:S07]  /*2ca0*/  IMAD.U32 R3, RZ, RZ, UR27 ;  /* 0x0000001bff037e24 */ /* 0x000fce000f8e00ff */
.L_x_426:
[----:B------:R-:W-:-:S09]  /*2cb0*/  UISETP.NE.AND UP0, UPT, UR24, URZ, UPT ;  /* 0x000000ff1800728c */ /* 0x000fd2000bf05270 */
[----:B------:R-:W-:Y:S05]  /*2cc0*/  BRA.U !UP0, `(.L_x_391) ;  /* 0x0000000508687547 */ /* 0x000fea000b800000 */
[----:B------:R-:W-:-:S13]  /*2cd0*/  ISETP.GE.U32.AND P0, PT, R8, 0x3, PT ;  /* 0x000000030800780c */ /* 0x000fda0003f06070 */
[----:B------:R-:W-:Y:S05]  /*2ce0*/  @!P0 BRA `(.L_x_444) ;  /* 0x0000000000bc8947 */ /* 0x000fea0003800000 */
[----:B01234-:R-:W-:Y:S01]  /*2cf0*/  IMAD R7, R3, 0x400, R4 ;  /* 0x0000040003077824 */ /* 0x01ffe200078e0204 */
[----:B------:R-:W-:Y:S04]  /*2d00*/  BSSY.RECONVERGENT B1, `(.L_x_445) ;  /* 0x000000f000017945 */ /* 0x000fe80003800200 */
[----:B------:R-:W0:Y:S04]  /*2d10*/  LDS R10, [R7+0x200] ;  /* 0x00020000070a7984 */ /* 0x000e280000000800 */
[----:B------:R-:W1:Y:S04]  /*2d20*/  LDS R12, [R7+0x600] ;  /* 0x00060000070c7984 */ /* 0x000e680000000800 */
[----:B------:R-:W2:Y:S04]  /*2d30*/  LDS R6, [R7+0xa00] ;  /* 0x000a000007067984 */ /* 0x000ea80000000800 */
[----:B------:R-:W3:Y:S01]  /*2d40*/  LDS R2, [R7+0xe00] ;  /* 0x000e000007027984 */ /* 0x000ee20000000800 */
[----:B0-----:R-:W-:-:S02]  /*2d50*/  ISETP.NE.AND P0, PT, R10, RZ, PT ;  /* 0x000000ff0a00720c */ /* 0x001fc40003f05270 */
[----:B-1----:R-:W-:Y:S02]  /*2d60*/  ISETP.NE.AND P1, PT, R12, RZ, PT ;  /* 0x000000ff0c00720c */ /* 0x002fe40003f25270 */
[----:B--2---:R-:W-:Y:S02]  /*2d70*/  ISETP.NE.AND P2, PT, R6, RZ, PT ;  /* 0x000000ff0600720c */ /* 0x004fe40003f45270 */
[----:B---3--:R-:W-:-:S07]  /*2d80*/  ISETP.NE.AND P3, PT, R2, RZ, PT ;  /* 0x000000ff0200720c */ /* 0x008fce0003f65270 */
[----:B------:R-:W-:Y:S06]  /*2d90*/  @!P0 BRA `(.L_x_446) ;  /* 0x0000000000148947 */ /* 0x000fec0003800000 */
[----:B------:R-:W0:Y:S01]  /*2da0*/  LDC.64 R8, c[0x0][0x380] ;  /* 0x0000e000ff087b82 */ /* 0x000e220000000a00 */
[----:B------:R-:W-:Y:S02]  /*2db0*/  IMAD R7, R3, 0x100, R0 ;  /* 0x0000010003077824 */ /* 0x000fe400078e0200 */
[----:B------:R-:W-:Y:S02]  /*2dc0*/  IMAD.MOV.U32 R11, RZ, RZ, RZ ;  /* 0x000000ffff0b7224 */ /* 0x000fe400078e00ff */
[----:B0-----:R-:W-:-:S05]  /*2dd0*/  IMAD.WIDE.U32 R8, R7, 0x8, R8 ;  /* 0x0000000807087825 */ /* 0x001fca00078e0008 */
[----:B------:R0:W-:Y:S02]  /*2de0*/  REDG.E.ADD.64.STRONG.GPU desc[UR20][R8.64+0x400], R10 ;  /* 0x0004000a0800798e */ /* 0x0001e4000c12e514 */
.L_x_446:
[----:B------:R-:W-:Y:S05]  /*2df0*/  BSYNC.RECONVERGENT B1 ;  /* 0x0000000000017941 */ /* 0x000fea0003800200 */
.L_x_445:
        /* <DEDUP_REMOVED lines=9> */
.L_x_448:
[----:B------:R-:W-:Y:S05]  /*2e90*/  BSYNC.RECONVERGENT B1 ;  /* 0x0000000000017941 */ /* 0x000fea0003800200 */
.L_x_447:
        /* <DEDUP_REMOVED lines=8> */
.L_x_450:
[----:B------:R-:W-:Y:S05]  /*2f20*/  BSYNC.RECONVERGENT B1 ;  /* 0x0000000000017941 */ /* 0x000fea0003800200 */
.L_x_449:
[----:B------:R-:W-:Y:S04]  /*2f30*/  BSSY.RECONVERGENT B1, `(.L_x_451) ;  /* 0x0000009000017945 */ /* 0x000fe80003800200 */
[----:B------:R-:W-:Y:S05]  /*2f40*/  @!P3 BRA `(.L_x_452) ;  /* 0x00000000001cb947 */ /* 0x000fea0003800000 */
[----:B--2---:R-:W2:Y:S01]  /*2f50*/  LDC.64 R6, c[0x0][0x380] ;  /* 0x0000e000ff067b82 */ /* 0x004ea20000000a00 */
[----:B01----:R-:W-:Y:S02]  /*2f60*/  IMAD R9, R3, 0x100, R0 ;  /* 0x0000010003097824 */ /* 0x003fe400078e0200 */
[----:B------:R-:W-:Y:S02]  /*2f70*/  IMAD.MOV.U32 R8, RZ, RZ, R2 ;  /* 0x000000ffff087224 */ /* 0x000fe400078e0002 */
[----:B------:R-:W-:-:S04]  /*2f80*/  VIADD R9, R9, 0x300 ;  /* 0x0000030009097836 */ /* 0x000fc80000000000 */
[----:B--2---:R-:W-:-:S04]  /*2f90*/  IMAD.WIDE.U32 R6, R9, 0x8, R6 ;  /* 0x0000000809067825 */ /* 0x004fc800078e0006 */
[----:B------:R-:W-:-:S05]  /*2fa0*/  IMAD.MOV.U32 R9, RZ, RZ, RZ ;  /* 0x000000ffff097224 */ /* 0x000fca00078e00ff */
[----:B------:R3:W-:Y:S02]  /*2fb0*/  REDG.E.ADD.64.STRONG.GPU desc[UR20][R6.64+0x400], R8 ;  /* 0x000400080600798e */ /* 0x0007e4000c12e514 */
.L_x_452:
[----:B------:R-:W-:Y:S05]  /*2fc0*/  BSYNC.RECONVERGENT B1 ;  /* 0x0000000000017941 */ /* 0x000fea0003800200 */
.L_x_451:
[----:B------:R-:W-:-:S07]  /*2fd0*/  VIADD R3, R3, 0x4 ;  /* 0x0000000403037836 */ /* 0x000fce0000000000 */
.L_x_444:
[----:B------:R-:W-:-:S09]  /*2fe0*/  UISETP.NE.AND UP0, UPT, UR25, URZ, UPT ;  /* 0x000000ff1900728c */ /* 0x000fd2000bf05270 */
[----:B------:R-:W-:Y:S05]  /*2ff0*/  BRA.U !UP0, `(.L_x_391) ;  /* 0x00000001089c7547 */ /* 0x000fea000b800000 */
[----:B------:R-:W-:-:S13]  /*3000*/  ISETP.NE.AND P0, PT, R5, RZ, PT ;  /* 0x000000ff0500720c */ /* 0x000fda0003f05270 */
[----:B------:R-:W-:Y:S05]  /*3010*/  @!P0 BRA `(.L_x_453) ;  /* 0x0000000000648947 */ /* 0x000fea0003800000 */
[----:B01234-:R-:W-:Y:S01]  /*3020*/  IMAD R6, R3, 0x400, R4 ;  /* 0x0000040003067824 */ /* 0x01ffe200078e0204 */
[----:B------:R-:W-:Y:S04]  /*3030*/  BSSY.RECONVERGENT B1, `(.L_x_454) ;  /* 0x000000c000017945 */ /* 0x000fe80003800200 */
[----:B------:R-:W0:Y:S04]  /*3040*/  LDS R2, [R6+0x200] ;  /* 0x0002000006027984 */ /* 0x000e280000000800 */
[----:B------:R-:W1:Y:S01]  /*3050*/  LDS R5, [R6+0x600] ;  /* 0x0006000006057984 */ /* 0x000e620000000800 */
[----:B0-----:R-:W-:-:S02]  /*3060*/  ISETP.NE.AND P0, PT, R2, RZ, PT ;  /* 0x000000ff0200720c */ /* 0x001fc40003f05270 */
[----:B-1----:R-:W-:-:S11]  /*3070*/  ISETP.NE.AND P1, PT, R5, RZ, PT ;  /* 0x000000ff0500720c */ /* 0x002fd60003f25270 */
[----:B------:R-:W-:Y:S05]  /*3080*/  @!P0 BRA `(.L_x_455) ;  /* 0x0000000000188947 */ /* 0x000fea0003800000 */
[----:B------:R-:W0:Y:S01]  /*3090*/  LDC.64 R6, c[0x0][0x380] ;  /* 0x0000e000ff067b82 */ /* 0x000e220000000a00 */
[----:B------:R-:W-:-:S04]  /*30a0*/  IMAD R9, R3, 0x100, R0 ;  /* 0x0000010003097824 */ /* 0x000fc800078e0200 */
[----:B0-----:R-:W-:-:S04]  /*30b0*/  IMAD.WIDE.U32 R8, R9, 0x8, R6 ;  /* 0x0000000809087825 */ /* 0x001fc800078e0006 */
[----:B------:R-:W-:Y:S02]  /*30c0*/  IMAD.MOV.U32 R6, RZ, RZ, R2 ;  /* 0x000000ffff067224 */ /* 0x000fe400078e0002 */
[----:B------:R-:W-:-:S05]  /*30d0*/  IMAD.MOV.U32 R7, RZ, RZ, RZ ;  /* 0x000000ffff077224 */ /* 0x000fca00078e00ff */
[----:B------:R0:W-:Y:S02]  /*30e0*/  REDG.E.ADD.64.STRONG.GPU desc[UR20][R8.64+0x400], R6 ;  /* 0x000400060800798e */ /* 0x0001e4000c12e514 */
.L_x_455:
[----:B------:R-:W-:Y:S05]  /*30f0*/  BSYNC.RECONVERGENT B1 ;  /* 0x0000000000017941 */ /* 0x000fea0003800200 */
.L_x_454:
[----:B------:R-:W-:Y:S04]  /*3100*/  BSSY.RECONVERGENT B1, `(.L_x_456) ;  /* 0x0000009000017945 */ /* 0x000fe80003800200 */
[----:B------:R-:W-:Y:S05]  /*3110*/  @!P1 BRA `(.L_x_457) ;  /* 0x00000000001c9947 */ /* 0x000fea0003800000 */
[----:B0-----:R-:W0:Y:S01]  /*3120*/  LDC.64 R6, c[0x0][0x380] ;  /* 0x0000e000ff067b82 */ /* 0x001e220000000a00 */
[----:B------:R-:W-:-:S04]  /*3130*/  IMAD R2, R3, 0x100, R0 ;  /* 0x0000010003027824 */ /* 0x000fc800078e0200 */
[----:B------:R-:W-:-:S04]  /*3140*/  VIADD R9, R2, 0x100 ;  /* 0x0000010002097836 */ /* 0x000fc80000000000 */
[----:B0-----:R-:W-:-:S04]  /*3150*/  IMAD.WIDE.U32 R8, R9, 0x8, R6 ;  /* 0x0000000809087825 */ /* 0x001fc800078e0006 */
[----:B------:R-:W-:Y:S02]  /*3160*/  IMAD.MOV.U32 R6, RZ, RZ, R5 ;  /* 0x000000ffff067224 */ /* 0x000fe400078e0005 */
[----:B------:R-:W-:-:S05]  /*3170*/  IMAD.MOV.U32 R7, RZ, RZ, RZ ;  /* 0x000000ffff077224 */ /* 0x000fca00078e00ff */
[----:B------:R1:W-:Y:S02]  /*3180*/  REDG.E.ADD.64.STRONG.GPU desc[UR20][R8.64+0x400], R6 ;  /* 0x000400060800798e */ /* 0x0003e4000c12e514 */
.L_x_457:
[----:B------:R-:W-:Y:S05]  /*3190*/  BSYNC.RECONVERGENT B1 ;  /* 0x0000000000017941 */ /* 0x000fea0003800200 */
.L_x_456:
[----:B------:R-:W-:-:S07]  /*31a0*/  VIADD R3, R3, 0x2 ;  /* 0x0000000203037836 */ /* 0x000fce0000000000 */
.L_x_453:
[----:B------:R-:W-:-:S09]  /*31b0*/  UISETP.NE.AND UP0, UPT, UR9, URZ, UPT ;  /* 0x000000ff0900728c */ /* 0x000fd2000bf05270 */
[----:B------:R-:W-:Y:S05]  /*31c0*/  BRA.U !UP0, `(.L_x_391) ;  /* 0x0000000108287547 */ /* 0x000fea000b800000 */
[----:B------:R-:W-:-:S05]  /*31d0*/  IMAD R2, R3, 0x400, R4 ;  /* 0x0000040003027824 */ /* 0x000fca00078e0204 */
[----:B------:R-:W5:Y:S02]  /*31e0*/  LDS R5, [R2+0x200] ;  /* 0x0002000002057984 */ /* 0x000f640000000800 */
[----:B-----5:R-:W-:-:S13]  /*31f0*/  ISETP.NE.AND P0, PT, R5, RZ, PT ;  /* 0x000000ff0500720c */ /* 0x020fda0003f05270 */
[----:B------:R-:W-:Y:S05]  /*3200*/  @!P0 BRA `(.L_x_391) ;  /* 0x0000000000188947 */ /* 0x000fea0003800000 */
[----:B01234-:R-:W0:Y:S01]  /*3210*/  LDC.64 R6, c[0x0][0x380] ;  /* 0x0000e000ff067b82 */ /* 0x01fe220000000a00 */
[----:B------:R-:W-:-:S04]  /*3220*/  IMAD R3, R3, 0x100, R0 ;  /* 0x0000010003037824 */ /* 0x000fc800078e0200 */
[----:B0-----:R-:W-:-:S04]  /*3230*/  IMAD.WIDE.U32 R2, R3, 0x8, R6 ;  /* 0x0000000803027825 */ /* 0x001fc800078e0006 */
[----:B------:R-:W-:Y:S02]  /*3240*/  IMAD.MOV.U32 R6, RZ, RZ, R5 ;  /* 0x000000ffff067224 */ /* 0x000fe400078e0005 */
[----:B------:R-:W-:-:S05]  /*3250*/  IMAD.MOV.U32 R7, RZ, RZ, RZ ;  /* 0x000000ffff077224 */ /* 0x000fca00078e00ff */
[----:B------:R0:W-:Y:S02]  /*3260*/  REDG.E.ADD.64.STRONG.GPU desc[UR20][R2.64+0x400], R6 ;  /* 0x000400060200798e */ /* 0x0001e4000c12e514 */
.L_x_391:
[----:B------:R-:W-:Y:S05]  /*3270*/  BSYNC.RECONVERGENT B0 ;  /* 0x0000000000007941 */ /* 0x000fea0003800200 */
.L_x_390:
[----:B------:R-:W-:Y:S01]  /*3280*/  BAR.SYNC.DEFER_BLOCKING 0x0 ;  /* 0x0000000000007b1d */ /* 0x000fe20000010000 */
[----:B------:R-:W-:-:S04]  /*3290*/  UIADD3 UR6, UP0, UPT, UR6, 0x1, URZ ;  /* 0x0000000106067890 */ /* 0x000fc8000ff1e0ff */
[----:B------:R-:W-:Y:S02]  /*32a0*/  UIADD3.X UR7, UPT, UPT, URZ, UR7, URZ, UP0, !UPT ;  /* 0x00000007ff077290 */ /* 0x000fe400087fe4ff */
[----:B------:R-:W-:-:S04]  /*32b0*/  UISETP.NE.U32.AND UP0, UPT, UR6, UR11, UPT ;  /* 0x0000000b0600728c */ /* 0x000fc8000bf05070 */
[----:B------:R-:W-:-:S09]  /*32c0*/  UISETP.NE.AND.EX UP0, UPT, UR7, UR12, UPT, UP0 ;  /* 0x0000000c0700728c */ /* 0x000fd2000bf05300 */
[----:B------:R-:W-:Y:S05]  /*32d0*/  BRA.U UP0, `(.L_x_458) ;  /* 0xffffffcd00f07547 */ /* 0x000fea000b83ffff */
[----:B------:R-:W-:Y:S05]  /*32e0*/  EXIT ;  /* 0x000000000000794d */ /* 0x000fea0003800000 */
.L_x_459:
        /* <DEDUP_REMOVED lines=9> */
.L_x_710:


//--------------------- .text._ZN3cub18CUB_300001_SM_10006detail10radix_sort31DeviceRadixSortSingleTileKernelINS1_5radix10policy_hubIffyE10Policy1000ELNS0_9SortOrderE1EffyNS1_21identity_decomposer_tEEEvPKT1_PSA_PKT2_PSE_T3_iiT4_ --------------------------
	.section	.text._ZN3cub18CUB_300001_SM_10006detail10radix_sort31DeviceRadixSortSingleTileKernelINS1_5radix10policy_hubIffyE10Policy1000ELNS0_9SortOrderE1EffyNS1_21identity_decomposer_tEEEvPKT1_PSA_PKT2_PSE_T3_iiT4_,"ax",@progbits
	.align	128
        .global         _ZN3cub18CUB_300001_SM_10006detail10radix_sort31DeviceRadixSortSingleTileKernelINS1_5radix10policy_hubIffyE10Policy1000ELNS0_9SortOrderE1EffyNS1_21identity_decomposer_tEEEvPKT1_PSA_PKT2_PSE_T3_iiT4_
        .type           _ZN3cub18CUB_300001_SM_10006detail10radix_sort31DeviceRadixSortSingleTileKernelINS1_5radix10policy_hubIffyE10Policy1000ELNS0_9SortOrderE1EffyNS1_21identity_decomposer_tEEEvPKT1_PSA_PKT2_PSE_T3_iiT4_,@function
        .size           _ZN3cub18CUB_300001_SM_10006detail10radix_sort31DeviceRadixSortSingleTileKernelINS1_5radix10policy_hubIffyE10Policy1000ELNS0_9SortOrderE1EffyNS1_21identity_decomposer_tEEEvPKT1_PSA_PKT2_PSE_T3_iiT4_,(.L_x_711 - _ZN3cub18CUB_300001_SM_10006detail10radix_sort31DeviceRadixSortSingleTileKernelINS1_5radix10policy_hubIffyE10Policy1000ELNS0_9SortOrderE1EffyNS1_21identity_decomposer_tEEEvPKT1_PSA_PKT2_PSE_T3_iiT4_)
        .other          _ZN3cub18CUB_300001_SM_10006detail10radix_sort31DeviceRadixSortSingleTileKernelINS1_5radix10policy_hubIffyE10Policy1000ELNS0_9SortOrderE1EffyNS1_21identity_decomposer_tEEEvPKT1_PSA_PKT2_PSE_T3_iiT4_,@"STO_CUDA_ENTRY STV_DEFAULT"
_ZN3cub18CUB_300001_SM_10006detail10radix_sort31DeviceRadixSortSingleTileKernelINS1_5radix10policy_hubIffyE10Policy1000ELNS0_9SortOrderE1EffyNS1_21identity_decomposer_tEEEvPKT1_PSA_PKT2_PSE_T3_iiT4_:
.text._ZN3cub18CUB_300001_SM_10006detail10radix_sort31DeviceRadixSortSingleTileKernelINS1_5radix10policy_hubIffyE10Policy1000ELNS0_9SortOrderE1EffyNS1_21identity_decomposer_tEEEvPKT1_PSA_PKT2_PSE_T3_iiT4_:
[----:B------:R-:W-:Y:S01]  /*0000*/  LDC R1, c[0x0][0x37c] ;  /* 0x0000df00ff017b82 */ /* 0x000fe20000000800 */
[----:B------:R-:W0:Y:S01]  /*0010*/  S2R R0, SR_TID.X ;  /* 0x0000000000007919 */ /* 0x000e220000002100 */
[----:B------:R-:W1:Y:S01]  /*0020*/  LDCU UR4, c[0x0][0x3a0] ;  /* 0x00007400ff0477ac */ /* 0x000e620008000800 */
[----:B------:R-:W-:Y:S02]  /*0030*/  IMAD.MOV.U32 R35, RZ, RZ, -0x1 ;  /* 0xffffffffff237424 */ /* 0x000fe400078e00ff */
[----:B------:R-:W-:Y:S01]  /*0040*/  IMAD.MOV.U32 R36, RZ, RZ, -0x1 ;  /* 0xffffffffff247424 */ /* 0x000fe200078e00ff */
[----:B------:R-:W2:Y:S01]  /*0050*/  LDCU.64 UR8, c[0x0][0x358] ;  /* 0x00006b00ff0877ac */ /* 0x000ea20008000a00 */
[----:B------:R-:W-:Y:S02]  /*0060*/  IMAD.MOV.U32 R37, RZ, RZ, -0x1 ;  /* 0xffffffffff257424 */ /* 0x000fe400078e00ff */
[----:B------:R-:W-:Y:S02]  /*0070*/  IMAD.MOV.U32 R38, RZ, RZ, -0x1 ;  /* 0xffffffffff267424 */ /* 0x000fe400078e00ff */
[----:B------:R-:W-:-:S02]  /*0080*/  IMAD.MOV.U32 R39, RZ, RZ, -0x1 ;  /* 0xffffffffff277424 */ /* 0x000fc400078e00ff */
[----:B------:R-:W-:Y:S02]  /*0090*/  IMAD.MOV.U32 R29, RZ, RZ, -0x1 ;  /* 0xffffffffff1d7424 */ /* 0x000fe400078e00ff */
[----:B------:R-:W-:Y:S02]  /*00a0*/  IMAD.MOV.U32 R30, RZ, RZ, -0x1 ;  /* 0xffffffffff1e7424 */ /* 0x000fe400078e00ff */
[----:B------:R-:W-:Y:S02]  /*00b0*/  IMAD.MOV.U32 R31, RZ, RZ, -0x1 ;  /* 0xffffffffff1f7424 */ /* 0x000fe400078e00ff */
        /* <DEDUP_REMOVED lines=10> */
[----:B------:R-:W-:Y:S01]  /*0160*/  IMAD.MOV.U32 R49, RZ, RZ, -0x1 ;  /* 0xffffffffff317424 */ /* 0x000fe200078e00ff */
[----:B------:R-:W3:Y:S01]  /*0170*/  S2UR UR6, SR_CgaCtaId ;  /* 0x00000000000679c3 */ /* 0x000ee20000008800 */
[----:B0-----:R-:W-:Y:S01]  /*0180*/  IMAD R9, R0, 0x13, RZ ;  /* 0x0000001300097824 */ /* 0x001fe200078e02ff */
[----:B------:R-:W0:Y:S03]  /*0190*/  LDCU UR10, c[0x0][0x3ac] ;  /* 0x00007580ff0a77ac */ /* 0x000e260008000800 */
[C---:B------:R-:W-:Y:S01]  /*01a0*/  VIADD R4, R9.reuse, 0x1 ;  /* 0x0000000109047836 */ /* 0x040fe20000000000 */
[C---:B-1----:R-:W-:Y:S01]  /*01b0*/  ISETP.GE.AND P6, PT, R9.reuse, UR4, PT ;  /* 0x0000000409007c0c */ /* 0x042fe2000bfc6270 */
[----:B------:R-:W-:-:S02]  /*01c0*/  VIADD R5, R9, 0x2 ;  /* 0x0000000209057836 */ /* 0x000fc40000000000 */
[C---:B------:R-:W-:Y:S01]  /*01d0*/  VIADD R7, R9.reuse, 0x6 ;  /* 0x0000000609077836 */ /* 0x040fe20000000000 */
[----:B------:R-:W-:Y:S01]  /*01e0*/  ISETP.GE.AND P5, PT, R4, UR4, PT ;  /* 0x0000000404007c0c */ /* 0x000fe2000bfa6270 */
[----:B------:R-:W-:Y:S01]  /*01f0*/  VIADD R4, R9, 0x4 ;  /* 0x0000000409047836 */ /* 0x000fe20000000000 */
[----:B------:R-:W-:Y:S01]  /*0200*/  ISETP.GE.AND P4, PT, R5, UR4, PT ;  /* 0x0000000405007c0c */ /* 0x000fe2000bf86270 */
[----:B------:R-:W-:Y:S01]  /*0210*/  VIADD R5, R9, 0x5 ;  /* 0x0000000509057836 */ /* 0x000fe20000000000 */
[----:B------:R-:W-:Y:S01]  /*0220*/  ISETP.GE.AND P0, PT, R7, UR4, PT ;  /* 0x0000000407007c0c */ /* 0x000fe2000bf06270 */
[C---:B------:R-:W-:Y:S01]  /*0230*/  VIADD R51, R9.reuse, 0x7 ;  /* 0x0000000709337836 */ /* 0x040fe20000000000 */
[----:B------:R-:W-:Y:S01]  /*0240*/  ISETP.GE.AND P2, PT, R4, UR4, PT ;  /* 0x0000000404007c0c */ /* 0x000fe2000bf46270 */
[----:B------:R-:W-:Y:S01]  /*0250*/  VIADD R52, R9, 0x8 ;  /* 0x0000000809347836 */ /* 0x000fe20000000000 */
[----:B------:R-:W-:Y:S01]  /*0260*/  ISETP.GE.AND P1, PT, R5, UR4, PT ;  /* 0x0000000405007c0c */ /* 0x000fe2000bf26270 */
[C---:B------:R-:W-:Y:S01]  /*0270*/  VIADD R53, R9.reuse, 0x9 ;  /* 0x0000000909357836 */ /* 0x040fe20000000000 */
[----:B------:R-:W1:Y:S01]  /*0280*/  LDC.64 R4, c[0x0][0x380] ;  /* 0x0000e000ff047b82 */ /* 0x000e620000000a00 */
[----:B------:R-:W-:Y:S01]  /*0290*/  P2R R50, PR, RZ, 0x1 ;  /* 0x00000001ff327803 */ /* 0x000fe20000000000 */
[C---:B------:R-:W-:Y:S01]  /*02a0*/  VIADD R54, R9.reuse, 0xa ;  /* 0x0000000a09367836 */ /* 0x040fe20000000000 */
[----:B------:R-:W-:Y:S01]  /*02b0*/  P2R R45, PR, RZ, 0x4 ;  /* 0x00000004ff2d7803 */ /* 0x000fe20000000000 */
[C---:B------:R-:W-:Y:S01]  /*02c0*/  VIADD R6, R9.reuse, 0x3 ;  /* 0x0000000309067836 */ /* 0x040fe20000000000 */
[----:B------:R-:W-:Y:S01]  /*02d0*/  P2R R47, PR, RZ, 0x2 ;  /* 0x00000002ff2f7803 */ /* 0x000fe20000000000 */
[C---:B------:R-:W-:Y:S01]  /*02e0*/  VIADD R55, R9.reuse, 0xb ;  /* 0x0000000b09377836 */ /* 0x040fe20000000000 */
[----:B------:R-:W-:Y:S01]  /*02f0*/  P2R R8, PR, RZ, 0x20 ;  /* 0x00000020ff087803 */ /* 0x000fe20000000000 */
[C---:B------:R-:W-:Y:S01]  /*0300*/  VIADD R56, R9.reuse, 0xc ;  /* 0x0000000c09387836 */ /* 0x040fe20000000000 */
[----:B------:R-:W-:Y:S01]  /*0310*/  ISETP.GE.AND P3, PT, R6, UR4, PT ;  /* 0x0000000406007c0c */ /* 0x000fe2000bf66270 */
[C---:B------:R-:W-:Y:S01]  /*0320*/  VIADD R57, R9.reuse, 0xd ;  /* 0x0000000d09397836 */ /* 0x040fe20000000000 */
[----:B------:R-:W-:Y:S01]  /*0330*/  P2R R10, PR, RZ, 0x10 ;  /* 0x00000010ff0a7803 */ /* 0x000fe20000000000 */
[C---:B------:R-:W-:Y:S01]  /*0340*/  VIADD R58, R9.reuse, 0xe ;  /* 0x0000000e093a7836 */ /* 0x040fe20000000000 */
[----:B------:R-:W-:Y:S01]  /*0350*/  P2R R11, PR, RZ, 0x8 ;  /* 0x00000008ff0b7803 */ /* 0x000fe20000000000 */
[C---:B------:R-:W-:Y:S01]  /*0360*/  VIADD R59, R9.reuse, 0xf ;  /* 0x0000000f093b7836 */ /* 0x040fe20000000000 */
[----:B------:R-:W4:Y:S01]  /*0370*/  LDC.64 R6, c[0x0][0x390] ;  /* 0x0000e400ff067b82 */ /* 0x000f220000000a00 */
[----:B------:R-:W-:-:S02]  /*0380*/  VIADD R60, R9, 0x10 ;  /* 0x00000010093c7836 */ /* 0x000fc40000000000 */
[C---:B------:R-:W-:Y:S02]  /*0390*/  VIADD R61, R9.reuse, 0x11 ;  /* 0x00000011093d7836 */ /* 0x040fe40000000000 */
[C---:B------:R-:W-:Y:S02]  /*03a0*/  VIADD R62, R9.reuse, 0x12 ;  /* 0x00000012093e7836 */ /* 0x040fe40000000000 */
[----:B-1----:R-:W-:-:S05]  /*03b0*/  IMAD.WIDE.U32 R4, R9, 0x4, R4 ;  /* 0x0000000409047825 */ /* 0x002fca00078e0004 */
[----:B--2---:R-:W2:Y:S01]  /*03c0*/  @!P0 LDG.E R35, desc[UR8][R4.64+0x18] ;  /* 0x0000180804238981 */ /* 0x004ea2000c1e1900 */
[----:B------:R-:W-:-:S03]  /*03d0*/  ISETP.GE.AND P0, PT, R51, UR4, PT ;  /* 0x0000000433007c0c */ /* 0x000fc6000bf06270 */
[----:B------:R-:W3:Y:S01]  /*03e0*/  @!P6 LDG.E R29, desc[UR8][R4.64] ;  /* 0x00000008041de981 */ /* 0x000ee2000c1e1900 */
[----:B------:R-:W-:-:S03]  /*03f0*/  P2R R51, PR, RZ, 0x1 ;  /* 0x00000001ff337803 */ /* 0x000fc60000000000 */
[----:B------:R-:W2:Y:S01]  /*0400*/  @!P5 LDG.E R30, desc[UR8][R4.64+0x4] ;  /* 0x00000408041ed981 */ /* 0x000ea2000c1e1900 */
[----:B----4-:R-:W-:-:S03]  /*0410*/  IMAD.WIDE.U32 R6, R9, 0x4, R6 ;  /* 0x0000000409067825 */ /* 0x010fc600078e0006 */
[----:B------:R-:W4:Y:S04]  /*0420*/  @!P4 LDG.E R31, desc[UR8][R4.64+0x8] ;  /* 0x00000808041fc981 */ /* 0x000f28000c1e1900 */
[----:B------:R-:W4:Y:S01]  /*0430*/  @!P0 LDG.E R36, desc[UR8][R4.64+0x1c] ;  /* 0x00001c0804248981 */ /* 0x000f22000c1e1900 */
[----:B------:R-:W-:-:S03]  /*0440*/  ISETP.GE.AND P0, PT, R52, UR4, PT ;  /* 0x0000000434007c0c */ /* 0x000fc6000bf06270 */
[----:B------:R-:W4:Y:S01]  /*0450*/  @!P3 LDG.E R32, desc[UR8][R4.64+0xc] ;  /* 0x00000c080420b981 */ /* 0x000f22000c1e1900 */
[----:B------:R-:W-:-:S03]  /*0460*/  P2R R52, PR, RZ, 0x1 ;  /* 0x00000001ff347803 */ /* 0x000fc60000000000 */
[----:B------:R-:W4:Y:S04]  /*0470*/  @!P2 LDG.E R33, desc[UR8][R4.64+0x10] ;  /* 0x000010080421a981 */ /* 0x000f28000c1e1900 */
[----:B------:R-:W4:Y:S04]  /*0480*/  @!P1 LDG.E R34, desc[UR8][R4.64+0x14] ;  /* 0x0000140804229981 */ /* 0x000f28000c1e1900 */
[----:B------:R-:W4:Y:S01]  /*0490*/  @!P0 LDG.E R37, desc[UR8][R4.64+0x20] ;  /* 0x0000200804258981 */ /* 0x000f22000c1e1900 */
[----:B------:R-:W-:-:S04]  /*04a0*/  ISETP.GE.AND P0, PT, R53, UR4, PT ;  /* 0x0000000435007c0c */ /* 0x000fc8000bf06270 */
[----:B------:R-:W-:-:S09]  /*04b0*/  P2R R53, PR, RZ, 0x1 ;  /* 0x00000001ff357803 */ /* 0x000fd20000000000 */
[----:B------:R-:W4:Y:S01]  /*04c0*/  @!P0 LDG.E R38, desc[UR8][R4.64+0x24] ;  /* 0x0000240804268981 */ /* 0x000f22000c1e1900 */
[----:B------:R-:W-:-:S04]  /*04d0*/  ISETP.GE.AND P0, PT, R54, UR4, PT ;  /* 0x0000000436007c0c */ /* 0x000fc8000bf06270 */
[----:B------:R-:W-:-:S09]  /*04e0*/  P2R R54, PR, RZ, 0x1 ;  /* 0x00000001ff367803 */ /* 0x000fd20000000000 */
[----:B------:R-:W4:Y:S01]  /*04f0*/  @!P0 LDG.E R39, desc[UR8][R4.64+0x28] ;  /* 0x0000280804278981 */ /* 0x000f22000c1e1900 */
[----:B------:R-:W-:Y:S02]  /*0500*/  ISETP.GE.AND P0, PT, R55, UR4, PT ;  /* 0x0000000437007c0c */ /* 0x000fe4000bf06270 */
[----:B------:R-:W-:Y:S02]  /*0510*/  ISETP.GE.AND P1, PT, R57, UR4, PT ;  /* 0x0000000439007c0c */ /* 0x000fe4000bf26270 */
[----:B------:R-:W-:Y:S02]  /*0520*/  P2R R55, PR, RZ, 0x1 ;  /* 0x00000001ff377803 */ /* 0x000fe40000000000 */
[----:B------:R-:W-:Y:S02]  /*0530*/  ISETP.GE.AND P2, PT, R58, UR4, PT ;  /* 0x000000043a007c0c */ /* 0x000fe4000bf46270 */
[----:B------:R-:W-:-:S05]  /*0540*/  ISETP.GE.AND P3, PT, R59, UR4, PT ;  /* 0x000000043b007c0c */ /* 0x000fca000bf66270 */
[----:B------:R-:W4:Y:S01]  /*0550*/  @!P0 LDG.E R40, desc[UR8][R4.64+0x2c] ;  /* 0x00002c0804288981 */ /* 0x000f22000c1e1900 */
[----:B------:R-:W-:Y:S02]  /*0560*/  ISETP.GE.AND P0, PT, R56, UR4, PT ;  /* 0x0000000438007c0c */ /* 0x000fe4000bf06270 */
[----:B------:R-:W-:Y:S01]  /*0570*/  ISETP.GE.AND P4, PT, R60, UR4, PT ;  /* 0x000000043c007c0c */ /* 0x000fe2000bf86270 */
[----:B------:R-:W4:Y:S01]  /*0580*/  @!P1 LDG.E R42, desc[UR8][R4.64+0x34] ;  /* 0x00003408042a9981 */ /* 0x000f22000c1e1900 */
[----:B------:R-:W-:Y:S02]  /*0590*/  ISETP.GE.AND P5, PT, R61, UR4, PT ;  /* 0x000000043d007c0c */ /* 0x000fe4000bfa6270 */
[----:B------:R-:W-:Y:S01]  /*05a0*/  ISETP.GE.AND P6, PT, R62, UR4, PT ;  /* 0x000000043e007c0c */ /* 0x000fe2000bfc6270 */
[----:B------:R-:W4:Y:S04]  /*05b0*/  @!P2 LDG.E R43, desc[UR8][R4.64+0x38] ;  /* 0x00003808042ba981 */ /* 0x000f28000c1e1900 */
[----:B------:R-:W4:Y:S04]  /*05c0*/  @!P3 LDG.E R44, desc[UR8][R4.64+0x3c] ;  /* 0x00003c08042cb981 */ /* 0x000f28000c1e1900 */
[----:B------:R-:W4:Y:S04]  /*05d0*/  @!P0 LDG.E R41, desc[UR8][R4.64+0x30] ;  /* 0x0000300804298981 */ /* 0x000f28000c1e1900 */
[----:B------:R-:W4:Y:S04]  /*05e0*/  @!P4 LDG.E R46, desc[UR8][R4.64+0x40] ;  /* 0x00004008042ec981 */ /* 0x000f28000c1e1900 */
[----:B------:R-:W4:Y:S04]  /*05f0*/  @!P5 LDG.E R48, desc[UR8][R4.64+0x44] ;  /* 0x000044080430d981 */ /* 0x000f28000c1e1900 */
[----:B------:R1:W4:Y:S01]  /*0600*/  @!P6 LDG.E R49, desc[UR8][R4.64+0x48] ;  /* 0x000048080431e981 */ /* 0x000322000c1e1900 */
[----:B------:R-:W-:Y:S01]  /*0610*/  P2R R56, PR, RZ, 0x1 ;  /* 0x00000001ff387803 */ /* 0x000fe20000000000 */
[----:B------:R-:W-:Y:S01]  /*0620*/  BAR.SYNC.DEFER_BLOCKING 0x0 ;  /* 0x0000000000007b1d */ /* 0x000fe20000010000 */
[----:B------:R-:W-:-:S04]  /*0630*/  ISETP.NE.AND P0, PT, R55, RZ, PT ;  /* 0x000000ff3700720c */ /* 0x000fc80003f05270 */
[----:B------:R-:W-:Y:S02]  /*0640*/  P2R R55, PR, RZ, 0x1 ;  /* 0x00000001ff377803 */ /* 0x000fe40000000000 */
[----:B------:R-:W-:-:S04]  /*0650*/  ISETP.NE.AND P0, PT, R54, RZ, PT ;  /* 0x000000ff3600720c */ /* 0x000fc80003f05270 */
[----:B------:R-:W-:Y:S02]  /*0660*/  P2R R54, PR, RZ, 0x1 ;  /* 0x00000001ff367803 */ /* 0x000fe40000000000 */
[----:B------:R-:W-:-:S04]  /*0670*/  ISETP.NE.AND P0, PT, R53, RZ, PT ;  /* 0x000000ff3500720c */ /* 0x000fc80003f05270 */
[----:B------:R-:W-:Y:S02]  /*0680*/  P2R R53, PR, RZ, 0x1 ;  /* 0x00000001ff357803 */ /* 0x000fe40000000000 */
[----:B------:R-:W-:-:S04]  /*0690*/  ISETP.NE.AND P0, PT, R52, RZ, PT ;  /* 0x000000ff3400720c */ /* 0x000fc80003f05270 */
[----:B------:R-:W-:Y:S01]  /*06a0*/  P2R R52, PR, RZ, 0x1 ;  /* 0x00000001ff347803 */ /* 0x000fe20000000000 */
[----:B------:R-:W5:Y:S01]  /*06b0*/  @!P1 LDG.E R23, desc[UR8][R6.64+0x34] ;  /* 0x0000340806179981 */ /* 0x000f62000c1e1900 */
[----:B------:R-:W-:-:S03]  /*06c0*/  ISETP.NE.AND P0, PT, R51, RZ, PT ;  /* 0x000000ff3300720c */ /* 0x000fc60003f05270 */
[----:B------:R-:W5:Y:S01]  /*06d0*/  @!P2 LDG.E R24, desc[UR8][R6.64+0x38] ;  /* 0x000038080618a981 */ /* 0x000f62000c1e1900 */
[----:B------:R-:W-:Y:S02]  /*06e0*/  P2R R51, PR, RZ, 0x1 ;  /* 0x00000001ff337803 */ /* 0x000fe40000000000 */
[----:B------:R-:W-:Y:S01]  /*06f0*/  ISETP.NE.AND P0, PT, R50, RZ, PT ;  /* 0x000000ff3200720c */ /* 0x000fe20003f05270 */
[----:B------:R-:W5:Y:S03]  /*0700*/  @!P3 LDG.E R25, desc[UR8][R6.64+0x3c] ;  /* 0x00003c080619b981 */ /* 0x000f66000c1e1900 */
[----:B------:R-:W-:Y:S01]  /*0710*/  P2R R50, PR, RZ, 0x1 ;  /* 0x00000001ff327803 */ /* 0x000fe20000000000 */
[----:B------:R-:W5:Y:S01]  /*0720*/  @!P4 LDG.E R26, desc[UR8][R6.64+0x40] ;  /* 0x00004008061ac981 */ /* 0x000f62000c1e1900 */
[----:B------:R-:W-:-:S03]  /*0730*/  ISETP.NE.AND P0, PT, R47, RZ, PT ;  /* 0x000000ff2f00720c */ /* 0x000fc60003f05270 */
[----:B------:R-:W5:Y:S01]  /*0740*/  @!P5 LDG.E R27, desc[UR8][R6.64+0x44] ;  /* 0x00004408061bd981 */ /* 0x000f62000c1e1900 */
[----:B------:R-:W-:Y:S02]  /*0750*/  P2R R47, PR, RZ, 0x1 ;  /* 0x00000001ff2f7803 */ /* 0x000fe40000000000 */
[----:B------:R-:W-:Y:S01]  /*0760*/  ISETP.NE.AND P0, PT, R45, RZ, PT ;  /* 0x000000ff2d00720c */ /* 0x000fe20003f05270 */
[----:B------:R-:W5:Y:S03]  /*0770*/  @!P6 LDG.E R28, desc[UR8][R6.64+0x48] ;  /* 0x00004808061ce981 */ /* 0x000f66000c1e1900 */
[----:B------:R-:W-:Y:S02]  /*0780*/  P2R R45, PR, RZ, 0x1 ;  /* 0x00000001ff2d7803 */ /* 0x000fe40000000000 */
[----:B------:R-:W-:-:S04]  /*0790*/  ISETP.NE.AND P0, PT, R11, RZ, PT ;  /* 0x000000ff0b00720c */ /* 0x000fc80003f05270 */
[----:B------:R-:W-:Y:S02]  /*07a0*/  P2R R11, PR, RZ, 0x1 ;  /* 0x00000001ff0b7803 */ /* 0x000fe40000000000 */
[----:B------:R-:W-:-:S04]  /*07b0*/  ISETP.NE.AND P0, PT, R10, RZ, PT ;  /* 0x000000ff0a00720c */ /* 0x000fc80003f05270 */
[----:B------:R-:W-:Y:S02]  /*07c0*/  P2R R10, PR, RZ, 0x1 ;  /* 0x00000001ff0a7803 */ /* 0x000fe40000000000 */
[----:B------:R-:W-:-:S04]  /*07d0*/  ISETP.NE.AND P0, PT, R8, RZ, PT ;  /* 0x000000ff0800720c */ /* 0x000fc80003f05270 */
[----:B------:R-:W-:Y:S02]  /*07e0*/  P2R R8, PR, RZ, 0x1 ;  /* 0x00000001ff087803 */ /* 0x000fe40000000000 */
[----:B------:R-:W-:Y:S01]  /*07f0*/  ISETP.GE.AND P0, PT, R9, UR4, PT ;  /* 0x0000000409007c0c */ /* 0x000fe2000bf06270 */
[----:B------:R-:W0:-:S12]  /*0800*/  LDCU.64 UR4, c[0x0][0x3a8] ;  /* 0x00007500ff0477ac */ /* 0x000e180008000a00 */
[----:B------:R-:W5:Y:S01]  /*0810*/  @!P0 LDG.E R2, desc[UR8][R6.64] ;  /* 0x0000000806028981 */ /* 0x000f62000c1e1900 */
[----:B------:R-:W-:-:S13]  /*0820*/  ISETP.NE.AND P0, PT, R8, RZ, PT ;  /* 0x000000ff0800720c */ /* 0x000fda0003f05270 */
        /* <DEDUP_REMOVED lines=21> */
[----:B------:R-:W-:Y:S01]  /*0980*/  ISETP.NE.AND P0, PT, R56, RZ, PT ;  /* 0x000000ff3800720c */ /* 0x000fe20003f05270 */
[----:B------:R-:W-:Y:S01]  /*0990*/  IMAD.MOV.U32 R8, RZ, RZ, -0x1 ;  /* 0xffffffffff087424 */ /* 0x000fe200078e00ff */
[----:B--2---:R-:W-:-:S04]  /*09a0*/  ISETP.GT.AND P1, PT, R30, -0x1, PT ;  /* 0xffffffff1e00780c */ /* 0x004fc80003f24270 */
[----:B-1----:R-:W-:-:S07]  /*09b0*/  SEL R5, R8, 0x80000000, !P1 ;  /* 0x8000000008057807 */ /* 0x002fce0004800000 */
[----:B------:R1:W5:Y:S01]  /*09c0*/  @!P0 LDG.E R22, desc[UR8][R6.64+0x30] ;  /* 0x0000300806168981 */ /* 0x000362000c1e1900 */
[----:B---3--:R-:W-:Y:S02]  /*09d0*/  ISETP.GT.AND P0, PT, R29, -0x1, PT ;  /* 0xffffffff1d00780c */ /* 0x008fe40003f04270 */
[----:B----4-:R-:W-:Y:S02]  /*09e0*/  ISETP.GT.AND P1, PT, R32, -0x1, PT ;  /* 0xffffffff2000780c */ /* 0x010fe40003f24270 */
[----:B------:R-:W-:Y:S02]  /*09f0*/  SEL R4, R8, 0x80000000, !P0 ;  /* 0x8000000008047807 */ /* 0x000fe40004000000 */
[----:B------:R-:W-:Y:S02]  /*0a00*/  ISETP.GT.AND P0, PT, R31, -0x1, PT ;  /* 0xffffffff1f00780c */ /* 0x000fe40003f04270 */
[----:B------:R-:W-:Y:S02]  /*0a10*/  LOP3.LUT R29, R4, R29, RZ, 0x3c, !PT ;  /* 0x0000001d041d7212 */ /* 0x000fe400078e3cff */
[----:B------:R-:W-:-:S02]  /*0a20*/  LOP3.LUT R30, R5, R30, RZ, 0x3c, !PT ;  /* 0x0000001e051e7212 */ /* 0x000fc400078e3cff */
[C---:B------:R-:W-:Y:S02]  /*0a30*/  SEL R4, R8.reuse, 0x80000000, !P0 ;  /* 0x8000000008047807 */ /* 0x040fe40004000000 */
[----:B------:R-:W-:Y:S02]  /*0a40*/  SEL R5, R8, 0x80000000, !P1 ;  /* 0x8000000008057807 */ /* 0x000fe40004800000 */
[----:B------:R-:W-:Y:S02]  /*0a50*/  ISETP.GT.AND P2, PT, R33, -0x1, PT ;  /* 0xffffffff2100780c */ /* 0x000fe40003f44270 */
[----:B------:R-:W-:Y:S02]  /*0a60*/  ISETP.GT.AND P3, PT, R34, -0x1, PT ;  /* 0xffffffff2200780c */ /* 0x000fe40003f64270 */
[----:B------:R-:W-:Y:S02]  /*0a70*/  ISETP.GT.AND P0, PT, R35, -0x1, PT ;  /* 0xffffffff2300780c */ /* 0x000fe40003f04270 */
[----:B------:R-:W-:-:S02]  /*0a80*/  ISETP.GT.AND P1, PT, R36, -0x1, PT ;  /* 0xffffffff2400780c */ /* 0x000fc40003f24270 */
[----:B------:R-:W-:Y:S02]  /*0a90*/  LOP3.LUT R31, R4, R31, RZ, 0x3c, !PT ;  /* 0x0000001f041f7212 */ /* 0x000fe400078e3cff */
[----:B------:R-:W-:Y:S01]  /*0aa0*/  LOP3.LUT R32, R5, R32, RZ, 0x3c, !PT ;  /* 0x0000002005207212 */ /* 0x000fe200078e3cff */
[----:B0-----:R-:W-:Y:S01]  /*0ab0*/  UIADD3 UR7, UPT, UPT, UR4, 0x6, URZ ;  /* 0x0000000604077890 */ /* 0x001fe2000fffe0ff */
[C---:B-1----:R-:W-:Y:S01]  /*0ac0*/  SEL R6, R8.reuse, 0x80000000, !P2 ;  /* 0x8000000008067807 */ /* 0x042fe20005000000 */
[----:B------:R-:W-:Y:S01]  /*0ad0*/  UIADD3 UR5, UPT, UPT, -UR4, UR5, URZ ;  /* 0x0000000504057290 */ /* 0x000fe2000fffe1ff */
[C---:B------:R-:W-:Y:S02]  /*0ae0*/  SEL R7, R8.reuse, 0x80000000, !P3 ;  /* 0x8000000008077807 */ /* 0x040fe40005800000 */
[C---:B------:R-:W-:Y:S02]  /*0af0*/  SEL R4, R8.reuse, 0x80000000, !P0 ;  /* 0x8000000008047807 */ /* 0x040fe40004000000 */
[----:B------:R-:W-:Y:S01]  /*0b00*/  SEL R5, R8, 0x80000000, !P1 ;  /* 0x8000000008057807 */ /* 0x000fe20004800000 */
[----:B------:R-:W-:Y:S01]  /*0b10*/  UMOV UR4, 0x400 ;  /* 0x0000040000047882 */ /* 0x000fe20000000000 */
[----:B------:R-:W-:-:S02]  /*0b20*/  ISETP.GT.AND P2, PT, R37, -0x1, PT ;  /* 0xffffffff2500780c */ /* 0x000fc40003f44270 */
[----:B------:R-:W-:Y:S02]  /*0b30*/  ISETP.GT.AND P3, PT, R38, -0x1, PT ;  /* 0xffffffff2600780c */ /* 0x000fe40003f64270 */
[----:B------:R-:W-:Y:S01]  /*0b40*/  ISETP.GT.AND P0, PT, R39, -0x1, PT ;  /* 0xffffffff2700780c */ /* 0x000fe20003f04270 */
[----:B------:R-:W-:Y:S01]  /*0b50*/  BAR.SYNC.DEFER_BLOCKING 0x0 ;  /* 0x0000000000007b1d */ /* 0x000fe20000010000 */
[----:B------:R-:W-:Y:S01]  /*0b60*/  ISETP.GT.AND P1, PT, R40, -0x1, PT ;  /* 0xffffffff2800780c */ /* 0x000fe20003f24270 */
[----:B------:R-:W-:Y:S01]  /*0b70*/  ULEA UR4, UR6, UR4, 0x18 ;  /* 0x0000000406047291 */ /* 0x000fe2000f8ec0ff */
[----:B------:R-:W-:Y:S02]  /*0b80*/  LOP3.LUT R33, R6, R33, RZ, 0x3c, !PT ;  /* 0x0000002106217212 */ /* 0x000fe400078e3cff */
[----:B------:R-:W-:Y:S02]  /*0b90*/  LOP3.LUT R34, R7, R34, RZ, 0x3c, !PT ;  /* 0x0000002207227212 */ /* 0x000fe400078e3cff */
[----:B------:R-:W-:-:S02]  /*0ba0*/  LOP3.LUT R35, R4, R35, RZ, 0x3c, !PT ;  /* 0x0000002304237212 */ /* 0x000fc400078e3cff */
[----:B------:R-:W-:Y:S02]  /*0bb0*/  LOP3.LUT R36, R5, R36, RZ, 0x3c, !PT ;  /* 0x0000002405247212 */ /* 0x000fe400078e3cff */
[C---:B------:R-:W-:Y:S02]  /*0bc0*/  SEL R6, R8.reuse, 0x80000000, !P2 ;  /* 0x8000000008067807 */ /* 0x040fe40005000000 */
[C---:B------:R-:W-:Y:S02]  /*0bd0*/  SEL R7, R8.reuse, 0x80000000, !P3 ;  /* 0x8000000008077807 */ /* 0x040fe40005800000 */
[C---:B------:R-:W-:Y:S02]  /*0be0*/  SEL R4, R8.reuse, 0x80000000, !P0 ;  /* 0x8000000008047807 */ /* 0x040fe40004000000 */
[----:B------:R-:W-:Y:S02]  /*0bf0*/  SEL R5, R8, 0x80000000, !P1 ;  /* 0x8000000008057807 */ /* 0x000fe40004800000 */
[----:B------:R-:W-:-:S02]  /*0c00*/  ISETP.GT.AND P2, PT, R41, -0x1, PT ;  /* 0xffffffff2900780c */ /* 0x000fc40003f44270 */
[----:B------:R-:W-:Y:S02]  /*0c10*/  ISETP.GT.AND P3, PT, R42, -0x1, PT ;  /* 0xffffffff2a00780c */ /* 0x000fe40003f64270 */
[----:B------:R-:W-:Y:S02]  /*0c20*/  ISETP.GT.AND P0, PT, R43, -0x1, PT ;  /* 0xffffffff2b00780c */ /* 0x000fe40003f04270 */
[----:B------:R-:W-:Y:S02]  /*0c30*/  ISETP.GT.AND P1, PT, R44, -0x1, PT ;  /* 0xffffffff2c00780c */ /* 0x000fe40003f24270 */
        /* <DEDUP_REMOVED lines=8> */
[----:B------:R-:W-:-:S02]  /*0cc0*/  LEA R45, R0, UR4, 0x2 ;  /* 0x00000004002d7c11 */ /* 0x000fc4000f8e10ff */
[----:B------:R-:W-:Y:S02]  /*0cd0*/  ISETP.GT.AND P0, PT, R46, -0x1, PT ;  /* 0xffffffff2e00780c */ /* 0x000fe40003f04270 */
[----:B------:R-:W-:Y:S02]  /*0ce0*/  ISETP.GT.AND P1, PT, R48, -0x1, PT ;  /* 0xffffffff3000780c */ /* 0x000fe40003f24270 */
[----:B------:R-:W-:Y:S01]  /*0cf0*/  ISETP.GT.AND P2, PT, R49, -0x1, PT ;  /* 0xffffffff3100780c */ /* 0x000fe20003f44270 */
[----:B------:R-:W-:Y:S01]  /*0d00*/  IMAD R47, R0, 0x80, R45 ;  /* 0x00000080002f7824 */ /* 0x000fe200078e022d */
[----:B------:R-:W-:Y:S02]  /*0d10*/  LOP3.LUT R42, R7, R42, RZ, 0x3c, !PT ;  /* 0x0000002a072a7212 */ /* 0x000fe400078e3cff */
[----:B------:R-:W-:Y:S02]  /*0d20*/  LOP3.LUT R43, R4, R43, RZ, 0x3c, !PT ;  /* 0x0000002b042b7212 */ /* 0x000fe400078e3cff */
[----:B------:R-:W-:-:S02]  /*0d30*/  LOP3.LUT R44, R5, R44, RZ, 0x3c, !PT ;  /* 0x0000002c052c7212 */ /* 0x000fc400078e3cff */
[----:B------:R-:W-:Y:S02]  /*0d40*/  SHF.R.U32.HI R123, RZ, 0x5, R0 ;  /* 0x00000005ff7b7819 */ /* 0x000fe40000011600 */
[C---:B------:R-:W-:Y:S02]  /*0d50*/  SEL R5, R8.reuse, 0x80000000, !P0 ;  /* 0x8000000008057807 */ /* 0x040fe40004000000 */
[C---:B------:R-:W-:Y:S02]  /*0d60*/  SEL R7, R8.reuse, 0x80000000, !P1 ;  /* 0x8000000008077807 */ /* 0x040fe40004800000 */
[----:B------:R-:W-:Y:S01]  /*0d70*/  SEL R4, R8, 0x80000000, !P2 ;  /* 0x8000000008047807 */ /* 0x000fe20005000000 */
[----:B------:R-:W-:Y:S01]  /*0d80*/  IMAD R51, R0, -0x38, R47 ;  /* 0xffffffc800337824 */ /* 0x000fe200078e022f */
[----:B------:R-:W-:Y:S02]  /*0d90*/  LOP3.LUT R41, R6, R41, RZ, 0x3c, !PT ;  /* 0x0000002906297212 */ /* 0x000fe400078e3cff */
[----:B------:R-:W-:-:S02]  /*0da0*/  LOP3.LUT R46, R5, R46, RZ, 0x3c, !PT ;  /* 0x0000002e052e7212 */ /* 0x000fc400078e3cff */
[----:B------:R-:W-:Y:S02]  /*0db0*/  LOP3.LUT R48, R7, R48, RZ, 0x3c, !PT ;  /* 0x0000003007307212 */ /* 0x000fe400078e3cff */
[----:B------:R-:W-:Y:S02]  /*0dc0*/  LOP3.LUT R49, R4, R49, RZ, 0x3c, !PT ;  /* 0x0000003104317212 */ /* 0x000fe400078e3cff */
[----:B------:R-:W-:-:S07]  /*0dd0*/  LEA R50, R123, UR4, 0x2 ;  /* 0x000000047b327c11 */ /* 0x000fce000f8e10ff */
.L_x_461:
[----:B------:R-:W-:Y:S01]  /*0de0*/  UISETP.LT.AND UP0, UPT, UR5, 0x6, UPT ;  /* 0x000000060500788c */ /* 0x000fe2000bf01270 */
[C---:B------:R-:W-:Y:S01]  /*0df0*/  ISETP.NE.AND P0, PT, R29.reuse, 0x7fffffff, PT ;  /* 0x7fffffff1d00780c */ /* 0x040fe20003f05270 */
[----:B------:R-:W-:Y:S01]  /*0e00*/  UIADD3 UR6, UPT, UPT, UR7, -0x6, URZ ;  /* 0xfffffffa07067890 */ /* 0x000fe2000fffe0ff */
[----:B------:R-:W-:Y:S01]  /*0e10*/  STS [R45], RZ ;  /* 0x000000ff2d007388 */ /* 0x000fe20000000800 */
[----:B------:R-:W-:Y:S01]  /*0e20*/  USEL UR4, UR5, 0x6, UP0 ;  /* 0x0000000605047887 */ /* 0x000fe20008000000 */
[----:B0-----:R-:W-:Y:S01]  /*0e30*/  SEL R4, R29, 0x80000000, P0 ;  /* 0x800000001d047807 */ /* 0x001fe20000000000 */
[----:B------:R-:W-:Y:S01]  /*0e40*/  UISETP.GE.AND UP0, UPT, UR7, UR10, UPT ;  /* 0x0000000a0700728c */ /* 0x000fe2000bf06270 */
[----:B------:R-:W-:Y:S01]  /*0e50*/  STS [R45+0x400], RZ ;  /* 0x000400ff2d007388 */ /* 0x000fe20000000800 */
[----:B------:R-:W-:Y:S01]  /*0e60*/  UBMSK UR4, URZ, UR4 ;  /* 0x00000004ff04729b */ /* 0x000fe20008000000 */
[----:B------:R-:W-:Y:S02]  /*0e70*/  SHF.R.U32.HI R4, RZ, UR6, R4 ;  /* 0x00000006ff047c19 */ /* 0x000fe40008011604 */
[----:B------:R-:W-:Y:S01]  /*0e80*/  STS [R45+0x800], RZ ;  /* 0x000800ff2d007388 */ /* 0x000fe20000000800 */
[----:B------:R-:W-:-:S02]  /*0e90*/  ISETP.NE.AND P0, PT, R30, 0x7fffffff, PT ;  /* 0x7fffffff1e00780c */ /* 0x000fc40003f05270 */
[----:B------:R-:W-:Y:S01]  /*0ea0*/  LOP3.LUT R4, R4, UR4, RZ, 0xc0, !PT ;  /* 0x0000000404047c12 */ /* 0x000fe2000f8ec0ff */
[----:B------:R-:W-:Y:S01]  /*0eb0*/  STS [R45+0xc00], RZ ;  /* 0x000c00ff2d007388 */ /* 0x000fe20000000800 */
[C---:B------:R-:W-:Y:S02]  /*0ec0*/  ISETP.NE.AND P2, PT, R123.reuse, 0x6, PT ;  /* 0x000000067b00780c */ /* 0x040fe40003f45270 */
[----:B------:R-:W-:Y:S01]  /*0ed0*/  ISETP.NE.AND P3, PT, R123, 0x7, PT ;  /* 0x000000077b00780c */ /* 0x000fe20003f65270 */
[----:B------:R-:W-:Y:S01]  /*0ee0*/  IMAD.SHL.U32 R5, R4, 0x400, RZ ;  /* 0x0000040004057824 */ /* 0x000fe200078e00ff */
[----:B------:R-:W-:Y:S01]  /*0ef0*/  SHF.R.U32.HI R4, RZ, 0x4, R4 ;  /* 0x00000004ff047819 */ /* 0x000fe20000011604 */
[----:B------:R-:W-:Y:S03]  /*0f00*/  STS [R45+0x1000], RZ ;  /* 0x001000ff2d007388 */ /* 0x000fe60000000800 */
[----:B------:R-:W-:Y:S01]  /*0f10*/  LOP3.LUT R54, R5, 0x7c00, RZ, 0xc, !PT ;  /* 0x00007c0005367812 */ /* 0x000fe200078e0cff */
[----:B------:R-:W-:Y:S01]  /*0f20*/  STS [R45+0x1400], RZ ;  /* 0x001400ff2d007388 */ /* 0x000fe20000000800 */
[----:B------:R-:W-:-:S03]  /*0f30*/  LOP3.LUT R4, R4, 0xffffffe, RZ, 0xc0, !PT ;  /* 0x0ffffffe04047812 */ /* 0x000fc600078ec0ff */
[----:B------:R-:W-:Y:S01]  /*0f40*/  STS [R45+0x1800], RZ ;  /* 0x001800ff2d007388 */ /* 0x000fe20000000800 */
[----:B------:R-:W-:Y:S02]  /*0f50*/  IADD3 R54, PT, PT, -R4, R45, R54 ;  /* 0x0000002d04367210 */ /* 0x000fe40007ffe136 */
[----:B------:R-:W-:Y:S01]  /*0f60*/  SEL R4, R30, 0x80000000, P0 ;  /* 0x800000001e047807 */ /* 0x000fe20000000000 */
[----:B------:R-:W-:Y:S01]  /*0f70*/  STS [R45+0x1c00], RZ ;  /* 0x001c00ff2d007388 */ /* 0x000fe20000000800 */
[----:B------:R-:W-:Y:S02]  /*0f80*/  ISETP.NE.AND P0, PT, R31, 0x7fffffff, PT ;  /* 0x7fffffff1f00780c */ /* 0x000fe40003f05270 */
[----:B------:R-:W-:Y:S01]  /*0f90*/  SHF.R.U32.HI R4, RZ, UR6, R4 ;  /* 0x00000006ff047c19 */ /* 0x000fe20008011604 */
[----:B------:R-:W-:Y:S03]  /*0fa0*/  STS [R45+0x2000], RZ ;  /* 0x002000ff2d007388 */ /* 0x000fe60000000800 */
[----:B------:R-:W-:Y:S01]  /*0fb0*/  LOP3.LUT R4, R4, UR4, RZ, 0xc0, !PT ;  /* 0x0000000404047c12 */ /* 0x000fe2000f8ec0ff */
[----:B------:R-:W-:Y:S03]  /*0fc0*/  STS [R45+0x2400], RZ ;  /* 0x002400ff2d007388 */ /* 0x000fe60000000800 */
[----:B------:R-:W-:Y:S01]  /*0fd0*/  SHF.R.U32.HI R6, RZ, 0x4, R4 ;  /* 0x00000004ff067819 */ /* 0x000fe20000011604 */
[----:B------:R-:W-:Y:S01]  /*0fe0*/  STS [R45+0x2800], RZ ;  /* 0x002800ff2d007388 */ /* 0x000fe20000000800 */
[----:B------:R-:W-:-:S02]  /*0ff0*/  IMAD.SHL.U32 R5, R4, 0x400, RZ ;  /* 0x0000040004057824 */ /* 0x000fc400078e00ff */
[----:B------:R-:W-:Y:S01]  /*1000*/  LOP3.LUT R6, R6, 0xffffffe, RZ, 0xc0, !PT ;  /* 0x0ffffffe06067812 */ /* 0x000fe200078ec0ff */
[----:B------:R-:W-:Y:S02]  /*1010*/  STS [R45+0x2c00], RZ ;  /* 0x002c00ff2d007388 */ /* 0x000fe40000000800 */
[----:B------:R-:W-:Y:S02]  /*1020*/  LOP3.LUT R4, R5, 0x7c00, RZ, 0xc, !PT ;  /* 0x00007c0005047812 */ /* 0x000fe400078e0cff */
[----:B------:R-:W-:Y:S02]  /*1030*/  STS [R45+0x3000], RZ ;  /* 0x003000ff2d007388 */ /* 0x000fe40000000800 */
[----:B------:R-:W-:Y:S02]  /*1040*/  IADD3 R55, PT, PT, -R6, R45, R4 ;  /* 0x0000002d06377210 */ /* 0x000fe40007ffe104 */
[----:B------:R-:W-:Y:S01]  /*1050*/  STS [R45+0x3400], RZ ;  /* 0x003400ff2d007388 */ /* 0x000fe20000000800 */
[----:B------:R-:W-:-:S02]  /*1060*/  SEL R4, R31, 0x80000000, P0 ;  /* 0x800000001f047807 */ /* 0x000fc40000000000 */
[----:B------:R-:W-:Y:S01]  /*1070*/  ISETP.NE.AND P0, PT, R32, 0x7fffffff, PT ;  /* 0x7fffffff2000780c */ /* 0x000fe20003f05270 */
[----:B------:R-:W-:Y:S01]  /*1080*/  STS [R45+0x3800], RZ ;  /* 0x003800ff2d007388 */ /* 0x000fe20000000800 */
[----:B------:R-:W-:-:S03]  /*1090*/  SHF.R.U32.HI R4, RZ, UR6, R4 ;  /* 0x00000006ff047c19 */ /* 0x000fc60008011604 */
[----:B------:R-:W-:Y:S01]  /*10a0*/  STS [R45+0x3c00], RZ ;  /* 0x003c00ff2d007388 */ /* 0x000fe20000000800 */
[----:B------:R-:W-:-:S03]  /*10b0*/  LOP3.LUT R4, R4, UR4, RZ, 0xc0, !PT ;  /* 0x0000000404047c12 */ /* 0x000fc6000f8ec0ff */
[----:B------:R-:W-:Y:S02]  /*10c0*/  STS [R45+0x4000], RZ ;  /* 0x004000ff2d007388 */ /* 0x000fe40000000800 */
[----:B------:R-:W-:Y:S01]  /*10d0*/  IMAD.SHL.U32 R6, R4, 0x400, RZ ;  /* 0x0000040004067824 */ /* 0x000fe200078e00ff */
[----:B------:R-:W-:Y:S01]  /*10e0*/  SHF.R.U32.HI R4, RZ, 0x4, R4 ;  /* 0x00000004ff047819 */ /* 0x000fe20000011604 */
[----:B------:R-:W-:Y:S03]  /*10f0*/  STS [R45+0x4400], RZ ;  /* 0x004400ff2d007388 */ /* 0x000fe60000000800 */
[----:B------:R-:W-:Y:S01]  /*1100*/  LOP3.LUT R6, R6, 0x7c00, RZ, 0xc, !PT ;  /* 0x00007c0006067812 */ /* 0x000fe200078e0cff */
[----:B------:R-:W-:Y:S01]  /*1110*/  STS [R45+0x4800], RZ ;  /* 0x004800ff2d007388 */ /* 0x000fe20000000800 */
[----:B------:R-:W-:-:S03]  /*1120*/  LOP3.LUT R57, R4, 0xffffffe, RZ, 0xc0, !PT ;  /* 0x0ffffffe04397812 */ /* 0x000fc600078ec0ff */
[----:B------:R-:W-:Y:S01]  /*1130*/  STS [R45+0x4c00], RZ ;  /* 0x004c00ff2d007388 */ /* 0x000fe20000000800 */
[----:B------:R-:W-:-:S03]  /*1140*/  IADD3 R57, PT, PT, -R57, R45, R6 ;  /* 0x0000002d39397210 */ /* 0x000fc60007ffe106 */
[----:B------:R-:W-:Y:S04]  /*1150*/  STS [R45+0x5000], RZ ;  /* 0x005000ff2d007388 */ /* 0x000fe80000000800 */
        /* <DEDUP_REMOVED lines=12> */
[----:B------:R-:W0:Y:S01]  /*1220*/  LDS.U16 R52, [R54+0x2] ;  /* 0x0000020036347984 */ /* 0x000e220000000400 */
[----:B------:R-:W1:Y:S02]  /*1230*/  S2R R127, SR_LANEID ;  /* 0x00000000007f7919 */ /* 0x000e640000000000 */
[----:B-1----:R-:W-:Y:S01]  /*1240*/  ISETP.NE.AND P1, PT, R127, 0x1f, PT ;  /* 0x0000001f7f00780c */ /* 0x002fe20003f25270 */
[----:B0-----:R-:W-:-:S05]  /*1250*/  VIADD R5, R52, 0x1 ;  /* 0x0000000134057836 */ /* 0x001fca0000000000 */
[----:B------:R0:W-:Y:S04]  /*1260*/  STS.U16 [R54+0x2], R5 ;  /* 0x0000020536007388 */ /* 0x0001e80000000400 */
[----:B------:R-:W1:Y:S01]  /*1270*/  LDS.U16 R56, [R55+0x2] ;  /* 0x0000020037387984 */ /* 0x000e620000000400 */
[----:B0-----:R-:W-:Y:S02]  /*1280*/  SEL R5, R32, 0x80000000, P0 ;  /* 0x8000000020057807 */ /* 0x001fe40000000000 */
[----:B------:R-:W-:Y:S02]  /*1290*/  ISETP.NE.AND P0, PT, R33, 0x7fffffff, PT ;  /* 0x7fffffff2100780c */ /* 0x000fe40003f05270 */
[----:B------:R-:W-:-:S04]  /*12a0*/  SHF.R.U32.HI R5, RZ, UR6, R5 ;  /* 0x00000006ff057c19 */ /* 0x000fc80008011605 */
[----:B------:R-:W-:-:S05]  /*12b0*/  LOP3.LUT R5, R5, UR4, RZ, 0xc0, !PT ;  /* 0x0000000405057c12 */ /* 0x000fca000f8ec0ff */
[----:B------:R-:W-:Y:S01]  /*12c0*/  IMAD.SHL.U32 R6, R5, 0x400, RZ ;  /* 0x0000040005067824 */ /* 0x000fe200078e00ff */
[----:B------:R-:W-:-:S04]  /*12d0*/  SHF.R.U32.HI R5, RZ, 0x4, R5 ;  /* 0x00000004ff057819 */ /* 0x000fc80000011605 */
[----:B------:R-:W-:Y:S02]  /*12e0*/  LOP3.LUT R8, R6, 0x7c00, RZ, 0xc, !PT ;  /* 0x00007c0006087812 */ /* 0x000fe400078e0cff */
[----:B------:R-:W-:-:S04]  /*12f0*/  LOP3.LUT R5, R5, 0xffffffe, RZ, 0xc0, !PT ;  /* 0x0ffffffe05057812 */ /* 0x000fc800078ec0ff */
[----:B------:R-:W-:Y:S01]  /*1300*/  IADD3 R59, PT, PT, -R5, R45, R8 ;  /* 0x0000002d053b7210 */ /* 0x000fe20007ffe108 */
[----:B-1----:R-:W-:-:S05]  /*1310*/  VIADD R4, R56, 0x1 ;  /* 0x0000000138047836 */ /* 0x002fca0000000000 */
        /* <DEDUP_REMOVED lines=9> */
[----:B------:R-:W-:Y:S02]  /*13b0*/  LOP3.LUT R61, R4, 0xffffffe, RZ, 0xc0, !PT ;  /* 0x0ffffffe043d7812 */ /* 0x000fe400078ec0ff */
[----:B------:R-:W-:Y:S02]  /*13c0*/  SEL R5, R34, 0x80000000, P0 ;  /* 0x8000000022057807 */ /* 0x000fe40000000000 */
[----:B------:R-:W-:Y:S02]  /*13d0*/  IADD3 R61, PT, PT, -R61, R45, R8 ;  /* 0x0000002d3d3d7210 */ /* 0x000fe40007ffe108 */
[----:B------:R-:W-:Y:S02]  /*13e0*/  SHF.R.U32.HI R5, RZ, UR6, R5 ;  /* 0x00000006ff057c19 */ /* 0x000fe40008011605 */
[----:B------:R-:W-:-:S02]  /*13f0*/  ISETP.NE.AND P0, PT, R35, 0x7fffffff, PT ;  /* 0x7fffffff2300780c */ /* 0x000fc40003f05270 */
[----:B------:R-:W-:Y:S01]  /*1400*/  LOP3.LUT R5, R5, UR4, RZ, 0xc0, !PT ;  /* 0x0000000405057c12 */ /* 0x000fe2000f8ec0ff */
[----:B-1----:R-:W-:-:S05]  /*1410*/  VIADD R6, R58, 0x1 ;  /* 0x000000013a067836 */ /* 0x002fca0000000000 */
[----:B------:R0:W-:Y:S04]  /*1420*/  STS.U16 [R57+0x2], R6 ;  /* 0x0000020639007388 */ /* 0x0001e80000000400 */
[----:B------:R-:W1:Y:S01]  /*1430*/  LDS.U16 R60, [R59+0x2] ;  /* 0x000002003b3c7984 */ /* 0x000e620000000400 */
[----:B0-----:R-:W-:Y:S01]  /*1440*/  IMAD.SHL.U32 R6, R5, 0x400, RZ ;  /* 0x0000040005067824 */ /* 0x001fe200078e00ff */
        /* <DEDUP_REMOVED lines=151> */
[----:B0-----:R-:W-:-:S04]  /*1dc0*/  SEL R4, R49, 0x80000000, P0 ;  /* 0x8000000031047807 */ /* 0x001fc80000000000 */
[----:B------:R-:W-:Y:S01]  /*1dd0*/  SHF.R.U32.HI R4, RZ, UR6, R4 ;  /* 0x00000006ff047c19 */ /* 0x000fe20008011604 */
[----:B------:R-:W0:Y:S03]  /*1de0*/  S2UR UR6, SR_CgaCtaId ;  /* 0x00000000000679c3 */ /* 0x000e260000008800 */
[----:B------:R-:W-:Y:S01]  /*1df0*/  LOP3.LUT R4, R4, UR4, RZ, 0xc0, !PT ;  /* 0x0000000404047c12 */ /* 0x000fe2000f8ec0ff */
[----:B------:R-:W-:-:S04]  /*1e00*/  UMOV UR4, 0x400 ;  /* 0x0000040000047882 */ /* 0x000fc80000000000 */
[----:B------:R-:W-:Y:S01]  /*1e10*/  IMAD.SHL.U32 R5, R4, 0x400, RZ ;  /* 0x0000040004057824 */ /* 0x000fe200078e00ff */
[----:B------:R-:W-:-:S04]  /*1e20*/  SHF.R.U32.HI R4, RZ, 0x4, R4 ;  /* 0x00000004ff047819 */ /* 0x000fc80000011604 */
[----:B------:R-:W-:Y:S02]  /*1e30*/  LOP3.LUT R8, R5, 0x7c00, RZ, 0xc, !PT ;  /* 0x00007c0005087812 */ /* 0x000fe400078e0cff */
[----:B------:R-:W-:-:S04]  /*1e40*/  LOP3.LUT R89, R4, 0xffffffe, RZ, 0xc0, !PT ;  /* 0x0ffffffe04597812 */ /* 0x000fc800078ec0ff */
[----:B------:R-:W-:Y:S01]  /*1e50*/  IADD3 R89, PT, PT, -R89, R45, R8 ;  /* 0x0000002d59597210 */ /* 0x000fe20007ffe108 */
[----:B0-----:R-:W-:Y:S01]  /*1e60*/  ULEA UR4, UR6, UR4, 0x18 ;  /* 0x0000000406047291 */ /* 0x001fe2000f8ec0ff */
[----:B-1----:R-:W-:-:S05]  /*1e70*/  VIADD R6, R86, 0x1 ;  /* 0x0000000156067836 */ /* 0x002fca0000000000 */
[----:B------:R-:W-:Y:S04]  /*1e80*/  STS.U16 [R85+0x2], R6 ;  /* 0x0000020655007388 */ /* 0x000fe80000000400 */
[----:B------:R-:W0:Y:S02]  /*1e90*/  LDS.U16 R88, [R87+0x2] ;  /* 0x0000020057587984 */ /* 0x000e240000000400 */
[----:B0-----:R-:W-:-:S05]  /*1ea0*/  VIADD R4, R88, 0x1 ;  /* 0x0000000158047836 */ /* 0x001fca0000000000 */
[----:B------:R-:W-:Y:S04]  /*1eb0*/  STS.U16 [R87+0x2], R4 ;  /* 0x0000020457007388 */ /* 0x000fe80000000400 */
[----:B------:R-:W0:Y:S02]  /*1ec0*/  LDS.U16 R90, [R89+0x2] ;  /* 0x00000200595a7984 */ /* 0x000e240000000400 */
[----:B0-----:R-:W-:-:S05]  /*1ed0*/  VIADD R6, R90, 0x1 ;  /* 0x000000015a067836 */ /* 0x001fca0000000000 */
[----:B------:R-:W-:Y:S01]  /*1ee0*/  STS.U16 [R89+0x2], R6 ;  /* 0x0000020659007388 */ /* 0x000fe20000000400 */
[----:B------:R-:W-:Y:S06]  /*1ef0*/  BAR.SYNC.DEFER_BLOCKING 0x0 ;  /* 0x0000000000007b1d */ /* 0x000fec0000010000 */
[----:B------:R-:W-:Y:S04]  /*1f00*/  LDS R91, [R47] ;  /* 0x000000002f5b7984 */ /* 0x000fe80000000800 */
[----:B------:R-:W0:Y:S04]  /*1f10*/  LDS R92, [R47+0x4] ;  /* 0x000004002f5c7984 */ /* 0x000e280000000800 */
[----:B------:R-:W1:Y:S04]  /*1f20*/  LDS R93, [R47+0x8] ;  /* 0x000008002f5d7984 */ /* 0x000e680000000800 */
[----:B------:R-:W2:Y:S04]  /*1f30*/  LDS R94, [R47+0xc] ;  /* 0x00000c002f5e7984 */ /* 0x000ea80000000800 */
[----:B------:R-:W3:Y:S04]  /*1f40*/  LDS R95, [R47+0x10] ;  /* 0x000010002f5f7984 */ /* 0x000ee80000000800 */
[----:B------:R-:W4:Y:S04]  /*1f50*/  LDS R96, [R47+0x14] ;  /* 0x000014002f607984 */ /* 0x000f280000000800 */
[----:B------:R-:W4:Y:S04]  /*1f60*/  LDS R97, [R47+0x18] ;  /* 0x000018002f617984 */ /* 0x000f280000000800 */
[----:B------:R-:W4:Y:S04]  /*1f70*/  LDS R98, [R47+0x1c] ;  /* 0x00001c002f627984 */ /* 0x000f280000000800 */
[----:B------:R-:W4:Y:S04]  /*1f80*/  LDS R99, [R47+0x20] ;  /* 0x000020002f637984 */ /* 0x000f280000000800 */
[----:B------:R-:W4:Y:S04]  /*1f90*/  LDS R100, [R47+0x24] ;  /* 0x000024002f647984 */ /* 0x000f280000000800 */
[----:B------:R-:W4:Y:S04]  /*1fa0*/  LDS R101, [R47+0x28] ;  /* 0x000028002f657984 */ /* 0x000f280000000800 */
[----:B------:R-:W4:Y:S01]  /*1fb0*/  LDS R102, [R47+0x2c] ;  /* 0x00002c002f667984 */ /* 0x000f220000000800 */
[----:B0-----:R-:W-:-:S03]  /*1fc0*/  IMAD.IADD R92, R91, 0x1, R92 ;  /* 0x000000015b5c7824 */ /* 0x001fc600078e025c */
[----:B------:R-:W0:Y:S01]  /*1fd0*/  LDS R103, [R47+0x30] ;  /* 0x000030002f677984 */ /* 0x000e220000000800 */
[----:B-1----:R-:W-:-:S03]  /*1fe0*/  IMAD.IADD R93, R93, 0x1, R92 ;  /* 0x000000015d5d7824 */ /* 0x002fc600078e025c */
[----:B------:R-:W1:Y:S01]  /*1ff0*/  LDS R104, [R47+0x34] ;  /* 0x000034002f687984 */ /* 0x000e620000000800 */
[----:B--2---:R-:W-:-:S03]  /*2000*/  IMAD.IADD R94, R94, 0x1, R93 ;  /* 0x000000015e5e7824 */ /* 0x004fc600078e025d */
[----:B------:R-:W2:Y:S01]  /*2010*/  LDS R105, [R47+0x38] ;  /* 0x000038002f697984 */ /* 0x000ea20000000800 */
[----:B---3--:R-:W-:-:S03]  /*2020*/  IMAD.IADD R95, R95, 0x1, R94 ;  /* 0x000000015f5f7824 */ /* 0x008fc600078e025e */
[----:B------:R-:W3:Y:S01]  /*2030*/  LDS R106, [R47+0x3c] ;  /* 0x00003c002f6a7984 */ /* 0x000ee20000000800 */
[----:B----4-:R-:W-:-:S03]  /*2040*/  IMAD.IADD R96, R96, 0x1, R95 ;  /* 0x0000000160607824 */ /* 0x010fc600078e025f */
[----:B------:R-:W4:Y:S01]  /*2050*/  LDS R107, [R47+0x40] ;  /* 0x000040002f6b7984 */ /* 0x000f220000000800 */
[----:B------:R-:W-:-:S03]  /*2060*/  IMAD.IADD R97, R97, 0x1, R96 ;  /* 0x0000000161617824 */ /* 0x000fc600078e0260 */
        /* <DEDUP_REMOVED lines=31> */
[----:B------:R-:W-:-:S04]  /*2260*/  IMAD.IADD R113, R113, 0x1, R112 ;  /* 0x0000000171717824 */ /* 0x000fc800078e0270 */
[----:B0-----:R-:W-:-:S04]  /*2270*/  IMAD.IADD R114, R114, 0x1, R113 ;  /* 0x0000000172727824 */ /* 0x001fc800078e0271 */
[----:B-1----:R-:W-:-:S04]  /*2280*/  IMAD.IADD R115, R115, 0x1, R114 ;  /* 0x0000000173737824 */ /* 0x002fc800078e0272 */
[----:B--2---:R-:W-:-:S04]  /*2290*/  IMAD.IADD R116, R116, 0x1, R115 ;  /* 0x0000000174747824 */ /* 0x004fc800078e0273 */
[----:B---3--:R-:W-:-:S04]  /*22a0*/  IMAD.IADD R117, R117, 0x1, R116 ;  /* 0x0000000175757824 */ /* 0x008fc800078e0274 */
[----:B----4-:R-:W-:-:S04]  /*22b0*/  IMAD.IADD R118, R118, 0x1, R117 ;  /* 0x0000000176767824 */ /* 0x010fc800078e0275 */
[----:B------:R-:W-:-:S04]  /*22c0*/  IMAD.IADD R119, R119, 0x1, R118 ;  /* 0x0000000177777824 */ /* 0x000fc800078e0276 */
[----:B------:R-:W-:-:S04]  /*22d0*/  IMAD.IADD R120, R120, 0x1, R119 ;  /* 0x0000000178787824 */ /* 0x000fc800078e0277 */
[----:B------:R-:W-:-:S04]  /*22e0*/  IMAD.IADD R121, R121, 0x1, R120 ;  /* 0x0000000179797824 */ /* 0x000fc800078e0278 */
[----:B------:R-:W-:-:S04]  /*22f0*/  IMAD.IADD R122, R122, 0x1, R121 ;  /* 0x000000017a7a7824 */ /* 0x000fc800078e0279 */
[----:B------:R-:W-:-:S05]  /*2300*/  IMAD.IADD R124, R5, 0x1, R122 ;  /* 0x00000001057c7824 */ /* 0x000fca00078e027a */
        /* <DEDUP_REMOVED lines=8> */
[----:B------:R-:W0:Y:S02]  /*2390*/  SHFL.UP P0, R125, R126, 0x10, RZ ;  /* 0x060000007e7d7989 */ /* 0x000e2400000000ff */
[----:B0-----:R-:W-:Y:S01]  /*23a0*/  @P0 IMAD.IADD R125, R126, 0x1, R125 ;  /* 0x000000017e7d0824 */ /* 0x001fe200078e027d */
[----:B------:R-:W-:-:S03]  /*23b0*/  ISETP.NE.AND P0, PT, R123, 0x1, PT ;  /* 0x000000017b00780c */ /* 0x000fc60003f05270 */
[----:B------:R-:W-:Y:S01]  /*23c0*/  IMAD.IADD R124, R125, 0x1, -R124 ;  /* 0x000000017d7c7824 */ /* 0x000fe200078e0a7c */
[----:B------:R-:W-:Y:S01]  /*23d0*/  @!P1 STS [R50+0x8400], R125 ;  /* 0x0084007d32009388 */ /* 0x000fe20000000800 */
[----:B------:R-:W-:Y:S01]  /*23e0*/  BAR.SYNC.DEFER_BLOCKING 0x0 ;  /* 0x0000000000007b1d */ /* 0x000fe20000010000 */
[----:B------:R-:W-:-:S05]  /*23f0*/  ISETP.NE.AND P1, PT, R123, 0x4, PT ;  /* 0x000000047b00780c */ /* 0x000fca0003f25270 */
[----:B------:R-:W0:Y:S04]  /*2400*/  LDS.128 R4, [UR4+0x8400] ;  /* 0x00840004ff047984 */ /* 0x000e280008000c00 */
[----:B------:R-:W1:Y:S01]  /*2410*/  LDS.128 R8, [UR4+0x8410] ;  /* 0x00841004ff087984 */ /* 0x000e620008000c00 */
[C---:B0-----:R-:W-:Y:S01]  /*2420*/  SEL R53, R4.reuse, R53, !P0 ;  /* 0x0000003504357207 */ /* 0x041fe20004000000 */
[----:B------:R-:W-:Y:S01]  /*2430*/  IMAD.IADD R5, R4, 0x1, R5 ;  /* 0x0000000104057824 */ /* 0x000fe200078e0205 */
[----:B------:R-:W-:-:S03]  /*2440*/  ISETP.NE.AND P0, PT, R123, 0x2, PT ;  /* 0x000000027b00780c */ /* 0x000fc60003f05270 */
[----:B------:R-:W-:Y:S01]  /*2450*/  IMAD.IADD R6, R6, 0x1, R5 ;  /* 0x0000000106067824 */ /* 0x000fe200078e0205 */
[----:B------:R-:W-:Y:S02]  /*2460*/  SEL R53, R5, R53, !P0 ;  /* 0x0000003505357207 */ /* 0x000fe40004000000 */
[----:B------:R-:W-:Y:S01]  /*2470*/  ISETP.NE.AND P0, PT, R123, 0x3, PT ;  /* 0x000000037b00780c */ /* 0x000fe20003f05270 */
[----:B------:R-:W-:-:S03]  /*2480*/  IMAD.IADD R7, R7, 0x1, R6 ;  /* 0x0000000107077824 */ /* 0x000fc600078e0206 */
[----:B------:R-:W-:Y:S01]  /*2490*/  SEL R53, R6, R53, !P0 ;  /* 0x0000003506357207 */ /* 0x000fe20004000000 */
[----:B-1----:R-:W-:Y:S01]  /*24a0*/  IMAD.IADD R8, R7, 0x1, R8 ;  /* 0x0000000107087824 */ /* 0x002fe200078e0208 */
[----:B------:R-:W-:Y:S02]  /*24b0*/  ISETP.NE.AND P0, PT, R123, 0x5, PT ;  /* 0x000000057b00780c */ /* 0x000fe40003f05270 */
[----:B------:R-:W-:Y:S01]  /*24c0*/  SEL R53, R7, R53, !P1 ;  /* 0x0000003507357207 */ /* 0x000fe20004800000 */
[----:B------:R-:W-:Y:S01]  /*24d0*/  IMAD.IADD R9, R9, 0x1, R8 ;  /* 0x0000000109097824 */ /* 0x000fe200078e0208 */
[----:B------:R-:W-:Y:S02]  /*24e0*/  ISETP.NE.AND P1, PT, R127, RZ, PT ;  /* 0x000000ff7f00720c */ /* 0x000fe40003f25270 */
[----:B------:R-:W-:Y:S01]  /*24f0*/  SEL R53, R8, R53, !P0 ;  /* 0x0000003508357207 */ /* 0x000fe20004000000 */
[----:B------:R-:W-:Y:S01]  /*2500*/  IMAD.IADD R10, R10, 0x1, R9 ;  /* 0x000000010a0a7824 */ /* 0x000fe200078e0209 */
[----:B------:R-:W-:-:S02]  /*2510*/  ISETP.GT.U32.AND P0, PT, R0, 0x1f, PT ;  /* 0x0000001f0000780c */ /* 0x000fc40003f04070 */
[----:B------:R-:W-:Y:S01]  /*2520*/  SEL R53, R9, R53, !P2 ;  /* 0x0000003509357207 */ /* 0x000fe20005000000 */
[----:B------:R-:W-:Y:S01]  /*2530*/  IMAD.IADD R11, R11, 0x1, R10 ;  /* 0x000000010b0b7824 */ /* 0x000fe200078e020a */
[----:B------:R-:W-:Y:S02]  /*2540*/  ISETP.GT.U32.OR P2, PT, R0, 0x1f, P1 ;  /* 0x0000001f0000780c */ /* 0x000fe40000f44470 */
[----:B------:R-:W-:Y:S02]  /*2550*/  SEL R4, R124, RZ, P1 ;  /* 0x000000ff7c047207 */ /* 0x000fe40000800000 */
[----:B------:R-:W-:-:S05]  /*2560*/  SEL R53, R10, R53, !P3 ;  /* 0x000000350a357207 */ /* 0x000fca0005800000 */
[----:B------:R-:W-:Y:S01]  /*2570*/  @P0 IMAD.IADD R124, R53, 0x1, R4 ;  /* 0x00000001357c0824 */ /* 0x000fe200078e0204 */
[----:B------:R-:W-:-:S03]  /*2580*/  ISETP.NE.AND P0, PT, R0, RZ, PT ;  /* 0x000000ff0000720c */ /* 0x000fc60003f05270 */
[----:B------:R-:W-:-:S05]  /*2590*/  @!P2 IMAD.U32 R124, R11, 0x10000, RZ ;  /* 0x000100000b7ca824 */ /* 0x000fca00078e00ff */
[----:B------:R-:W-:Y:S01]  /*25a0*/  @!P2 STS [UR4+0x8428], R124 ;  /* 0x0084287cff00a988 */ /* 0x000fe20008000804 */
[----:B------:R-:W-:Y:S06]  /*25b0*/  BAR.SYNC.DEFER_BLOCKING 0x0 ;  /* 0x0000000000007b1d */ /* 0x000fec0000010000 */
[----:B------:R-:W0:Y:S02]  /*25c0*/  LDS R4, [UR4+0x8428] ;  /* 0x00842804ff047984 */ /* 0x000e240008000800 */
[----:B0-----:R-:W-:-:S05]  /*25d0*/  SEL R5, R4, RZ, P0 ;  /* 0x000000ff04057207 */ /* 0x001fca0000000000 */
[----:B------:R-:W-:-:S04]  /*25e0*/  IMAD.IADD R4, R5, 0x1, R124 ;  /* 0x0000000105047824 */ /* 0x000fc800078e027c */
[--C-:B------:R-:W-:Y:S01]  /*25f0*/  IMAD.IADD R6, R91, 0x1, R4.reuse ;  /* 0x000000015b067824 */ /* 0x100fe200078e0204 */
[----:B------:R-:W-:Y:S01]  /*2600*/  STS [R47], R4 ;  /* 0x000000042f007388 */ /* 0x000fe20000000800 */
[--C-:B------:R-:W-:Y:S02]  /*2610*/  IMAD.IADD R92, R92, 0x1, R4.reuse ;  /* 0x000000015c5c7824 */ /* 0x100fe400078e0204 */
[--C-:B------:R-:W-:Y:S01]  /*2620*/  IMAD.IADD R8, R93, 0x1, R4.reuse ;  /* 0x000000015d087824 */ /* 0x100fe200078e0204 */
[----:B------:R-:W-:Y:S01]  /*2630*/  STS [R47+0x4], R6 ;  /* 0x000004062f007388 */ /* 0x000fe20000000800 */
[--C-:B------:R-:W-:Y:S02]  /*2640*/  IMAD.IADD R94, R94, 0x1, R4.reuse ;  /* 0x000000015e5e7824 */ /* 0x100fe400078e0204 */
[--C-:B------:R-:W-:Y:S01]  /*2650*/  IMAD.IADD R10, R95, 0x1, R4.reuse ;  /* 0x000000015f0a7824 */ /* 0x100fe200078e0204 */
[----:B------:R-:W-:Y:S01]  /*2660*/  STS [R47+0x8], R92 ;  /* 0x0000085c2f007388 */ /* 0x000fe20000000800 */
[----:B------:R-:W-:-:S02]  /*2670*/  IMAD.IADD R96, R96, 0x1, R4 ;  /* 0x0000000160607824 */ /* 0x000fc400078e0204 */
[--C-:B------:R-:W-:Y:S01]  /*2680*/  IMAD.IADD R124, R97, 0x1, R4.reuse ;  /* 0x00000001617c7824 */ /* 0x100fe200078e0204 */
[----:B------:R-:W-:Y:S01]  /*2690*/  STS [R47+0xc], R8 ;  /* 0x00000c082f007388 */ /* 0x000fe20000000800 */
        /* <DEDUP_REMOVED lines=36> */
[----:B------:R-:W-:-:S03]  /*28e0*/  IMAD.IADD R122, R122, 0x1, R4 ;  /* 0x000000017a7a7824 */ /* 0x000fc600078e0204 */
[----:B------:R-:W-:Y:S04]  /*28f0*/  STS [R47+0x40], R106 ;  /* 0x0000406a2f007388 */ /* 0x000fe80000000800 */
        /* <DEDUP_REMOVED lines=15> */
[----:B------:R-:W-:Y:S01]  /*29f0*/  STS [R47+0x80], R122 ;  /* 0x0000807a2f007388 */ /* 0x000fe20000000800 */
[----:B------:R-:W-:Y:S06]  /*2a00*/  BAR.SYNC.DEFER_BLOCKING 0x0 ;  /* 0x0000000000007b1d */ /* 0x000fec0000010000 */
[----:B------:R-:W0:Y:S04]  /*2a10*/  LDS.U16 R5, [R54+0x2] ;  /* 0x0000020036057984 */ /* 0x000e280000000400 */
[----:B------:R-:W1:Y:S04]  /*2a20*/  LDS.U16 R55, [R55+0x2] ;  /* 0x0000020037377984 */ /* 0x000e680000000400 */
[----:B------:R-:W2:Y:S04]  /*2a30*/  LDS.U16 R57, [R57+0x2] ;  /* 0x0000020039397984 */ /* 0x000ea80000000400 */
[----:B------:R-:W3:Y:S04]  /*2a40*/  LDS.U16 R59, [R59+0x2] ;  /* 0x000002003b3b7984 */ /* 0x000ee80000000400 */
[----:B------:R-:W4:Y:S04]  /*2a50*/  LDS.U16 R61, [R61+0x2] ;  /* 0x000002003d3d7984 */ /* 0x000f280000000400 */
[----:B------:R-:W4:Y:S04]  /*2a60*/  LDS.U16 R63, [R63+0x2] ;  /* 0x000002003f3f7984 */ /* 0x000f280000000400 */
[----:B------:R-:W4:Y:S04]  /*2a70*/  LDS.U16 R65, [R65+0x2] ;  /* 0x0000020041417984 */ /* 0x000f280000000400 */
[----:B------:R-:W4:Y:S04]  /*2a80*/  LDS.U16 R67, [R67+0x2] ;  /* 0x0000020043437984 */ /* 0x000f280000000400 */
[----:B------:R-:W4:Y:S04]  /*2a90*/  LDS.U16 R69, [R69+0x2] ;  /* 0x0000020045457984 */ /* 0x000f280000000400 */
[----:B------:R-:W4:Y:S04]  /*2aa0*/  LDS.U16 R71, [R71+0x2] ;  /* 0x0000020047477984 */ /* 0x000f280000000400 */
[----:B------:R-:W4:Y:S01]  /*2ab0*/  LDS.U16 R73, [R73+0x2] ;  /* 0x0000020049497984 */ /* 0x000f220000000400 */
[----:B0-----:R-:W-:-:S03]  /*2ac0*/  IMAD.IADD R5, R52, 0x1, R5 ;  /* 0x0000000134057824 */ /* 0x001fc600078e0205 */
[----:B------:R-:W0:Y:S01]  /*2ad0*/  LDS.U16 R75, [R75+0x2] ;  /* 0x000002004b4b7984 */ /* 0x000e220000000400 */
[----:B-1----:R-:W-:-:S03]  /*2ae0*/  IMAD.IADD R55, R56, 0x1, R55 ;  /* 0x0000000138377824 */ /* 0x002fc600078e0237 */
[----:B------:R-:W1:Y:S01]  /*2af0*/  LDS.U16 R77, [R77+0x2] ;  /* 0x000002004d4d7984 */ /* 0x000e620000000400 */
[----:B--2---:R-:W-:-:S03]  /*2b00*/  IMAD.IADD R57, R58, 0x1, R57 ;  /* 0x000000013a397824 */ /* 0x004fc600078e0239 */
[----:B------:R-:W2:Y:S01]  /*2b10*/  LDS.U16 R79, [R79+0x2] ;  /* 0x000002004f4f7984 */ /* 0x000ea20000000400 */
[----:B---3--:R-:W-:-:S03]  /*2b20*/  IMAD.IADD R59, R60, 0x1, R59 ;  /* 0x000000013c3b7824 */ /* 0x008fc600078e023b */
[----:B------:R-:W3:Y:S01]  /*2b30*/  LDS.U16 R81, [R81+0x2] ;  /* 0x0000020051517984 */ /* 0x000ee20000000400 */
[----:B----4-:R-:W-:-:S03]  /*2b40*/  IMAD.IADD R61, R62, 0x1, R61 ;  /* 0x000000013e3d7824 */ /* 0x010fc600078e023d */
[----:B------:R-:W4:Y:S01]  /*2b50*/  LDS.U16 R83, [R83+0x2] ;  /* 0x0000020053537984 */ /* 0x000f220000000400 */
[----:B------:R-:W-:-:S03]  /*2b60*/  IMAD.IADD R63, R64, 0x1, R63 ;  /* 0x00000001403f7824 */ /* 0x000fc600078e023f */
[----:B------:R-:W4:Y:S01]  /*2b70*/  LDS.U16 R85, [R85+0x2] ;  /* 0x0000020055557984 */ /* 0x000f220000000400 */
[----:B------:R-:W-:-:S03]  /*2b80*/  IMAD.IADD R65, R66, 0x1, R65 ;  /* 0x0000000142417824 */ /* 0x000fc600078e0241 */
[----:B------:R-:W4:Y:S01]  /*2b90*/  LDS.U16 R87, [R87+0x2] ;  /* 0x0000020057577984 */ /* 0x000f220000000400 */
[----:B------:R-:W-:-:S03]  /*2ba0*/  IMAD.IADD R67, R68, 0x1, R67 ;  /* 0x0000000144437824 */ /* 0x000fc600078e0243 */
[----:B------:R-:W4:Y:S01]  /*2bb0*/  LDS.U16 R89, [R89+0x2] ;  /* 0x0000020059597984 */ /* 0x000f220000000400 */
[----:B------:R-:W-:Y:S02]  /*2bc0*/  IMAD.IADD R69, R70, 0x1, R69 ;  /* 0x0000000146457824 */ /* 0x000fe400078e0245 */
[----:B------:R-:W-:Y:S02]  /*2bd0*/  IMAD.IADD R71, R72, 0x1, R71 ;  /* 0x0000000148477824 */ /* 0x000fe400078e0247 */
[----:B------:R-:W-:Y:S02]  /*2be0*/  IMAD.IADD R73, R74, 0x1, R73 ;  /* 0x000000014a497824 */ /* 0x000fe400078e0249 */
[----:B0-----:R-:W-:Y:S02]  /*2bf0*/  IMAD.IADD R75, R76, 0x1, R75 ;  /* 0x000000014c4b7824 */ /* 0x001fe400078e024b */
[----:B-1----:R-:W-:Y:S02]  /*2c00*/  IMAD.IADD R77, R78, 0x1, R77 ;  /* 0x000000014e4d7824 */ /* 0x002fe400078e024d */
[----:B--2---:R-:W-:-:S02]  /*2c10*/  IMAD.IADD R79, R80, 0x1, R79 ;  /* 0x00000001504f7824 */ /* 0x004fc400078e024f */
[----:B---3--:R-:W-:Y:S02]  /*2c20*/  IMAD.IADD R81, R82, 0x1, R81 ;  /* 0x0000000152517824 */ /* 0x008fe400078e0251 */
[----:B----4-:R-:W-:Y:S02]  /*2c30*/  IMAD.IADD R83, R84, 0x1, R83 ;  /* 0x0000000154537824 */ /* 0x010fe400078e0253 */
[----:B------:R-:W-:Y:S02]  /*2c40*/  IMAD.IADD R85, R86, 0x1, R85 ;  /* 0x0000000156557824 */ /* 0x000fe400078e0255 */
[----:B------:R-:W-:Y:S02]  /*2c50*/  IMAD.IADD R87, R88, 0x1, R87 ;  /* 0x0000000158577824 */ /* 0x000fe400078e0257 */
[----:B------:R-:W-:Y:S01]  /*2c60*/  IMAD.IADD R89, R90, 0x1, R89 ;  /* 0x000000015a597824 */ /* 0x000fe200078e0259 */
[----:B------:R-:W-:Y:S06]  /*2c70*/  BAR.SYNC.DEFER_BLOCKING 0x0 ;  /* 0x0000000000007b1d */ /* 0x000fec0000010000 */
[----:B------:R-:W-:Y:S05]  /*2c80*/  BRA.U UP0, `(.L_x_460) ;  /* 0x0000000500987547 */ /* 0x000fea000b800000 */
[----:B------:R-:W-:Y:S01]  /*2c90*/  LEA R4, R5, UR4, 0x2 ;  /* 0x0000000405047c11 */ /* 0x000fe2000f8e10ff */
[----:B------:R-:W-:Y:S01]  /*2ca0*/  UIADD3 UR7, UPT, UPT, UR7, 0x6, URZ ;  /* 0x0000000607077890 */ /* 0x000fe2000fffe0ff */
[----:B------:R-:W-:Y:S01]  /*2cb0*/  LEA R5, R55, UR4, 0x2 ;  /* 0x0000000437057c11 */ /* 0x000fe2000f8e10ff */
[----:B------:R-:W-:Y:S01]  /*2cc0*/  UIADD3 UR5, UPT, UPT, UR5, -0x6, URZ ;  /* 0xfffffffa05057890 */ /* 0x000fe2000fffe0ff */
[----:B------:R-:W-:Y:S01]  /*2cd0*/  LEA R6, R57, UR4, 0x2 ;  /* 0x0000000439067c11 */ /* 0x000fe2000f8e10ff */
[----:B------:R0:W-:Y:S01]  /*2ce0*/  STS [R4], R29 ;  /* 0x0000001d04007388 */ /* 0x0001e20000000800 */
[----:B------:R-:W-:Y:S02]  /*2cf0*/  LEA R7, R59, UR4, 0x2 ;  /* 0x000000043b077c11 */ /* 0x000fe4000f8e10ff */
[----:B------:R-:W-:Y:S01]  /*2d00*/  LEA R8, R61, UR4, 0x2 ;  /* 0x000000043d087c11 */ /* 0x000fe2000f8e10ff */
[----:B------:R0:W-:Y:S01]  /*2d10*/  STS [R5], R30 ;  /* 0x0000001e05007388 */ /* 0x0001e20000000800 */
[----:B------:R-:W-:-:S02]  /*2d20*/  LEA R9, R63, UR4, 0x2 ;  /* 0x000000043f097c11 */ /* 0x000fc4000f8e10ff */
[----:B------:R-:W-:Y:S01]  /*2d30*/  LEA R10, R65, UR4, 0x2 ;  /* 0x00000004410a7c11 */ /* 0x000fe2000f8e10ff */
[----:B------:R0:W-:Y:S01]  /*2d40*/  STS [R6], R31 ;  /* 0x0000001f06007388 */ /* 0x0001e20000000800 */
[----:B------:R-:W-:Y:S02]  /*2d50*/  LEA R11, R67, UR4, 0x2 ;  /* 0x00000004430b7c11 */ /* 0x000fe4000f8e10ff */
        /* <DEDUP_REMOVED lines=16> */
[----:B------:R0:W-:Y:S04]  /*2e60*/  STS [R52], R37 ;  /* 0x0000002534007388 */ /* 0x0001e80000000800 */
        /* <DEDUP_REMOVED lines=9> */
[----:B------:R0:W-:Y:S01]  /*2f00*/  STS [R63], R49 ;  /* 0x000000313f007388 */ /* 0x0001e20000000800 */
[----:B------:R-:W-:Y:S06]  /*2f10*/  BAR.SYNC.DEFER_BLOCKING 0x0 ;  /* 0x0000000000007b1d */ /* 0x000fec0000010000 */
[----:B------:R0:W1:Y:S04]  /*2f20*/  LDS R29, [R51] ;  /* 0x00000000331d7984 */ /* 0x0000680000000800 */
[----:B------:R0:W2:Y:S04]  /*2f30*/  LDS R30, [R51+0x4] ;  /* 0x00000400331e7984 */ /* 0x0000a80000000800 */
[----:B------:R0:W3:Y:S04]  /*2f40*/  LDS R31, [R51+0x8] ;  /* 0x00000800331f7984 */ /* 0x0000e80000000800 */
[----:B------:R0:W4:Y:S04]  /*2f50*/  LDS R32, [R51+0xc] ;  /* 0x00000c0033207984 */ /* 0x0001280000000800 */
[----:B------:R0:W0:Y:S04]  /*2f60*/  LDS R33, [R51+0x10] ;  /* 0x0000100033217984 */ /* 0x0000280000000800 */
        /* <DEDUP_REMOVED lines=13> */
[----:B------:R0:W0:Y:S01]  /*3040*/  LDS R49, [R51+0x48] ;  /* 0x0000480033317984 */ /* 0x0000220000000800 */
[----:B------:R-:W-:Y:S06]  /*3050*/  BAR.SYNC.DEFER_BLOCKING 0x0 ;  /* 0x0000000000007b1d */ /* 0x000fec0000010000 */
[----:B-----5:R0:W-:Y:S04]  /*3060*/  STS [R4], R2 ;  /* 0x0000000204007388 */ /* 0x0201e80000000800 */
        /* <DEDUP_REMOVED lines=19> */
[----:B------:R0:W0:Y:S04]  /*31a0*/  LDS R2, [R51] ;  /* 0x0000000033027984 */ /* 0x0000280000000800 */
        /* <DEDUP_REMOVED lines=19> */
[----:B-1234-:R-:W-:Y:S05]  /*32e0*/  BRA `(.L_x_461) ;  /* 0xffffffd800bc7947 */ /* 0x01efea000383ffff */
.L_x_460:
[----:B------:R-:W-:Y:S01]  /*32f0*/  LEA R5, R5, UR4, 0x2 ;  /* 0x0000000405057c11 */ /* 0x000fe2000f8e10ff */
[----:B------:R-:W-:Y:S01]  /*3300*/  IMAD R51, R0, -0x48, R51 ;  /* 0xffffffb800337824 */ /* 0x000fe200078e0233 */
[----:B------:R-:W-:Y:S01]  /*3310*/  LEA R55, R55, UR4, 0x2 ;  /* 0x0000000437377c11 */ /* 0x000fe2000f8e10ff */
[----:B------:R-:W0:Y:S01]  /*3320*/  LDCU.64 UR6, c[0x0][0x3a0] ;  /* 0x00007400ff0677ac */ /* 0x000e220008000a00 */
[----:B------:R-:W-:Y:S01]  /*3330*/  LEA R57, R57, UR4, 0x2 ;  /* 0x0000000439397c11 */ /* 0x000fe2000f8e10ff */
[----:B------:R-:W-:Y:S01]  /*3340*/  STS [R5], R29 ;  /* 0x0000001d05007388 */ /* 0x000fe20000000800 */
[----:B------:R-:W-:Y:S02]  /*3350*/  LEA R59, R59, UR4, 0x2 ;  /* 0x000000043b3b7c11 */ /* 0x000fe4000f8e10ff */
[----:B------:R-:W-:Y:S01]  /*3360*/  LEA R61, R61, UR4, 0x2 ;  /* 0x000000043d3d7c11 */ /* 0x000fe2000f8e10ff */
[----:B------:R-:W-:Y:S01]  /*3370*/  STS [R55], R30 ;  /* 0x0000001e37007388 */ /* 0x000fe20000000800 */
[----:B------:R-:W-:-:S02]  /*3380*/  LEA R63, R63, UR4, 0x2 ;  /* 0x000000043f3f7c11 */ /* 0x000fc4000f8e10ff */
[----:B------:R-:W-:Y:S01]  /*3390*/  LEA R65, R65, UR4, 0x2 ;  /* 0x0000000441417c11 */ /* 0x000fe2000f8e10ff */
[----:B------:R-:W-:Y:S01]  /*33a0*/  STS [R57], R31 ;  /* 0x0000001f39007388 */ /* 0x000fe20000000800 */
[----:B------:R-:W-:Y:S02]  /*33b0*/  LEA R67, R67, UR4, 0x2 ;  /* 0x0000000443437c11 */ /* 0x000fe4000f8e10ff */
[----:B------:R-:W-:Y:S01]  /*33c0*/  LEA R69, R69, UR4, 0x2 ;  /* 0x0000000445457c11 */ /* 0x000fe2000f8e10ff */
[----:B------:R-:W-:Y:S01]  /*33d0*/  STS [R59], R32 ;  /* 0x000000203b007388 */ /* 0x000fe20000000800 */
[----:B------:R-:W-:Y:S02]  /*33e0*/  LEA R71, R71, UR4, 0x2 ;  /* 0x0000000447477c11 */ /* 0x000fe4000f8e10ff */
[----:B------:R-:W-:Y:S01]  /*33f0*/  LEA R73, R73, UR4, 0x2 ;  /* 0x0000000449497c11 */ /* 0x000fe2000f8e10ff */
[----:B------:R-:W-:Y:S01]  /*3400*/  STS [R61], R33 ;  /* 0x000000213d007388 */ /* 0x000fe20000000800 */
[----:B------:R-:W-:Y:S01]  /*3410*/  LEA R75, R75, UR4, 0x2 ;  /* 0x000000044b4b7c11 */ /* 0x000fe2000f8e10ff */
[----:B0-----:R-:W-:Y:S01]  /*3420*/  IMAD.U32 R4, RZ, RZ, UR7 ;  /* 0x00000007ff047e24 */ /* 0x001fe2000f8e00ff */
        /* <DEDUP_REMOVED lines=11> */
[----:B------:R-:W-:-:S03]  /*34e0*/  ISETP.LT.U32.AND P4, PT, R0, UR6, PT ;  /* 0x0000000600007c0c */ /* 0x000fc6000bf81070 */
[----:B------:R-:W-:Y:S01]  /*34f0*/  STS [R71], R38 ;  /* 0x0000002647007388 */ /* 0x000fe20000000800 */
[----:B------:R-:W-:Y:S01]  /*3500*/  ISETP.GT.U32.AND.EX P4, PT, R4, RZ, PT, P4 ;  /* 0x000000ff0400720c */ /* 0x000fe20003f84140 */
[----:B------:R-:W-:Y:S02]  /*3510*/  VIADD R4, R0, 0x100 ;  /* 0x0000010000047836 */ /* 0x000fe40000000000 */
[----:B------:R-:W-:Y:S03]  /*3520*/  STS [R73], R39 ;  /* 0x0000002749007388 */ /* 0x000fe60000000800 */
[----:B------:R-:W-:Y:S01]  /*3530*/  ISETP.LT.U32.AND P2, PT, R4, UR6, PT ;  /* 0x0000000604007c0c */ /* 0x000fe2000bf41070 */
[----:B------:R-:W-:Y:S04]  /*3540*/  STS [R75], R40 ;  /* 0x000000284b007388 */ /* 0x000fe80000000800 */
[----:B------:R-:W-:Y:S04]  /*3550*/  STS [R77], R41 ;  /* 0x000000294d007388 */ /* 0x000fe80000000800 */
[----:B------:R-:W-:Y:S04]  /*3560*/  STS [R79], R42 ;  /* 0x0000002a4f007388 */ /* 0x000fe80000000800 */
[----:B------:R-:W-:Y:S04]  /*3570*/  STS [R81], R43 ;  /* 0x0000002b51007388 */ /* 0x000fe80000000800 */
[----:B------:R-:W-:Y:S04]  /*3580*/  STS [R83], R44 ;  /* 0x0000002c53007388 */ /* 0x000fe80000000800 */
[----:B------:R-:W-:Y:S04]  /*3590*/  STS [R85], R46 ;  /* 0x0000002e55007388 */ /* 0x000fe80000000800 */
[----:B------:R-:W-:Y:S04]  /*35a0*/  STS [R87], R48 ;  /* 0x0000003057007388 */ /* 0x000fe80000000800 */
[----:B------:R-:W-:Y:S01]  /*35b0*/  STS [R89], R49 ;  /* 0x0000003159007388 */ /* 0x000fe20000000800 */
[----:B------:R-:W-:Y:S06]  /*35c0*/  BAR.SYNC.DEFER_BLOCKING 0x0 ;  /* 0x0000000000007b1d */ /* 0x000fec0000010000 */
[----:B------:R-:W0:Y:S04]  /*35d0*/  LDS R30, [R51] ;  /* 0x00000000331e7984 */ /* 0x000e280000000800 */
[----:B------:R-:W1:Y:S04]  /*35e0*/  LDS R31, [R51+0x400] ;  /* 0x00040000331f7984 */ /* 0x000e680000000800 */
[----:B------:R-:W-:Y:S04]  /*35f0*/  LDS R32, [R51+0x800] ;  /* 0x0008000033207984 */ /* 0x000fe80000000800 */
[----:B------:R-:W-:Y:S04]  /*3600*/  LDS R33, [R51+0xc00] ;  /* 0x000c000033217984 */ /* 0x000fe80000000800 */
[----:B------:R-:W-:Y:S04]  /*3610*/  LDS R34, [R51+0x1000] ;  /* 0x0010000033227984 */ /* 0x000fe80000000800 */
[----:B------:R-:W-:Y:S04]  /*3620*/  LDS R35, [R51+0x1400] ;  /* 0x0014000033237984 */ /* 0x000fe80000000800 */
[----:B------:R-:W-:Y:S04]  /*3630*/  LDS R36, [R51+0x1800] ;  /* 0x0018000033247984 */ /* 0x000fe80000000800 */
[----:B------:R-:W-:Y:S04]  /*3640*/  LDS R37, [R51+0x1c00] ;  /* 0x001c000033257984 */ /* 0x000fe80000000800 */
[----:B------:R-:W-:Y:S04]  /*3650*/  LDS R38, [R51+0x2000] ;  /* 0x0020000033267984 */ /* 0x000fe80000000800 */
[----:B------:R-:W-:Y:S04]  /*3660*/  LDS R39, [R51+0x2400] ;  /* 0x0024000033277984 */ /* 0x000fe80000000800 */
[----:B------:R-:W-:Y:S01]  /*3670*/  LDS R40, [R51+0x2800] ;  /* 0x0028000033287984 */ /* 0x000fe20000000800 */
[----:B0-----:R-:W-:-:S03]  /*3680*/  @P4 ISETP.GT.AND P1, PT, R30, -0x1, PT ;  /* 0xffffffff1e00480c */ /* 0x001fc60003f24270 */
        /* <DEDUP_REMOVED lines=8> */
[----:B------:R-:W-:Y:S06]  /*3710*/  BAR.SYNC.DEFER_BLOCKING 0x0 ;  /* 0x0000000000007b1d */ /* 0x000fec0000010000 */
[----:B-----5:R0:W-:Y:S04]  /*3720*/  STS [R5], R2 ;  /* 0x0000000205007388 */ /* 0x0201e80000000800 */
[----:B------:R2:W-:Y:S04]  /*3730*/  STS [R55], R3 ;  /* 0x0000000337007388 */ /* 0x0005e80000000800 */
[----:B------:R3:W-:Y:S01]  /*3740*/  STS [R57], R12 ;  /* 0x0000000c39007388 */ /* 0x0007e20000000800 */
[----:B0-----:R-:W0:Y:S03]  /*3750*/  LDC.64 R4, c[0x0][0x398] ;  /* 0x0000e600ff047b82 */ /* 0x001e260000000a00 */
[----:B------:R-:W-:Y:S04]  /*3760*/  STS [R59], R13 ;  /* 0x0000000d3b007388 */ /* 0x000fe80000000800 */
[----:B------:R4:W-:Y:S01]  /*3770*/  STS [R61], R14 ;  /* 0x0000000e3d007388 */ /* 0x0009e20000000800 */
[----:B--2---:R-:W2:Y:S01]  /*3780*/  LDC.64 R2, c[0x0][0x388] ;  /* 0x0000e200ff027b82 */ /* 0x004ea20000000a00 */
[----:B---3--:R-:W-:-:S02]  /*3790*/  VIADD R12, R0, 0x200 ;  /* 0x00000200000c7836 */ /* 0x008fc40000000000 */
[----:B------:R3:W-:Y:S04]  /*37a0*/  STS [R63], R15 ;  /* 0x0000000f3f007388 */ /* 0x0007e80000000800 */
[----:B------:R1:W-:Y:S01]  /*37b0*/  STS [R65], R16 ;  /* 0x0000001041007388 */ /* 0x0003e20000000800 */
[----:B------:R-:W-:Y:S01]  /*37c0*/  ISETP.LT.U32.AND P3, PT, R12, UR6, PT ;  /* 0x000000060c007c0c */ /* 0x000fe2000bf61070 */
[C---:B----4-:R-:W-:Y:S02]  /*37d0*/  VIADD R14, R0.reuse, 0x300 ;  /* 0x00000300000e7836 */ /* 0x050fe40000000000 */
[----:B------:R4:W-:Y:S01]  /*37e0*/  STS [R67], R17 ;  /* 0x0000001143007388 */ /* 0x0009e20000000800 */
[C---:B------:R-:W-:Y:S01]  /*37f0*/  VIADD R12, R0.reuse, 0x500 ;  /* 0x00000500000c7836 */ /* 0x040fe20000000000 */
[----:B---3--:R-:W-:-:S02]  /*3800*/  LOP3.LUT R15, R0, 0x400, RZ, 0xfc, !PT ;  /* 0x00000400000f7812 */ /* 0x008fc400078efcff */
[----:B------:R-:W-:Y:S01]  /*3810*/  STS [R69], R18 ;  /* 0x0000001245007388 */ /* 0x000fe20000000800 */
[----:B------:R-:W-:Y:S01]  /*3820*/  ISETP.LT.U32.AND P0, PT, R14, UR6, PT ;  /* 0x000000060e007c0c */ /* 0x000fe2000bf01070 */
[----:B-1----:R-:W-:Y:S01]  /*3830*/  IMAD.U32 R16, RZ, RZ, UR7 ;  /* 0x00000007ff107e24 */ /* 0x002fe2000f8e00ff */
[----:B------:R-:W-:Y:S01]  /*3840*/  ISETP.LT.U32.AND P5, PT, R15, UR6, PT ;  /* 0x000000060f007c0c */ /* 0x000fe2000bfa1070 */
[----:B------:R-:W-:Y:S01]  /*3850*/  STS [R71], R19 ;  /* 0x0000001347007388 */ /* 0x000fe20000000800 */
[----:B------:R-:W-:Y:S01]  /*3860*/  IMAD.U32 R15, RZ, RZ, UR7 ;  /* 0x00000007ff0f7e24 */ /* 0x000fe2000f8e00ff */
[----:B------:R-:W-:Y:S01]  /*3870*/  ISETP.LT.U32.AND P6, PT, R12, UR6, PT ;  /* 0x000000060c007c0c */ /* 0x000fe2000bfc1070 */
[----:B----4-:R-:W-:Y:S01]  /*3880*/  @P4 IMAD.MOV.U32 R17, RZ, RZ, -0x1 ;  /* 0xffffffffff114424 */ /* 0x010fe200078e00ff */
[----:B------:R-:W-:Y:S01]  /*3890*/  STS [R73], R20 ;  /* 0x0000001449007388 */ /* 0x000fe20000000800 */
[----:B------:R-:W-:Y:S01]  /*38a0*/  ISETP.GT.U32.AND.EX P2, PT, R16, RZ, PT, P2 ;  /* 0x000000ff1000720c */ /* 0x000fe20003f44120 */
[----:B------:R-:W-:Y:S01]  /*38b0*/  IMAD.U32 R14, RZ, RZ, UR7 ;  /* 0x00000007ff0e7e24 */ /* 0x000fe2000f8e00ff */
[----:B------:R-:W-:Y:S01]  /*38c0*/  ISETP.GT.U32.AND.EX P0, PT, R15, RZ, PT, P0 ;  /* 0x000000ff0f00720c */ /* 0x000fe20003f04100 */
[----:B------:R1:W-:Y:S01]  /*38d0*/  STS [R75], R21 ;  /* 0x000000154b007388 */ /* 0x0003e20000000800 */
[----:B------:R-:W-:Y:S01]  /*38e0*/  @P4 SEL R17, R17, 0x80000000, P1 ;  /* 0x8000000011114807 */ /* 0x000fe20000800000 */
[----:B--2---:R-:W-:Y:S01]  /*38f0*/  IMAD.WIDE.U32 R2, R0, 0x4, R2 ;  /* 0x0000000400027825 */ /* 0x004fe200078e0002 */
[----:B------:R-:W-:Y:S01]  /*3900*/  ISETP.GT.U32.AND.EX P3, PT, R14, RZ, PT, P3 ;  /* 0x000000ff0e00720c */ /* 0x000fe20003f64130 */
[----:B------:R-:W-:Y:S01]  /*3910*/  STS [R77], R22 ;  /* 0x000000164d007388 */ /* 0x000fe20000000800 */
[----:B------:R-:W-:Y:S01]  /*3920*/  ISETP.GT.U32.AND.EX P5, PT, R16, RZ, PT, P5 ;  /* 0x000000ff1000720c */ /* 0x000fe20003fa4150 */
[----:B0-----:R-:W-:Y:S01]  /*3930*/  IMAD.WIDE.U32 R4, R0, 0x4, R4 ;  /* 0x0000000400047825 */ /* 0x001fe200078e0004 */
[----:B------:R-:W-:Y:S01]  /*3940*/  ISETP.GT.U32.AND.EX P6, PT, R16, RZ, PT, P6 ;  /* 0x000000ff1000720c */ /* 0x000fe20003fc4160 */
[----:B------:R0:W-:Y:S01]  /*3950*/  STS [R79], R23 ;  /* 0x000000174f007388 */ /* 0x0001e20000000800 */
[----:B-1----:R-:W-:Y:S01]  /*3960*/  @P4 LOP3.LUT R21, R17, R30, RZ, 0x3c, !PT ;  /* 0x0000001e11154212 */ /* 0x002fe200078e3cff */
[----:B------:R-:W-:-:S02]  /*3970*/  @P2 IMAD.MOV.U32 R12, RZ, RZ, -0x1 ;  /* 0xffffffffff0c2424 */ /* 0x000fc400078e00ff */
[----:B------:R-:W-:Y:S01]  /*3980*/  STS [R81], R24 ;  /* 0x0000001851007388 */ /* 0x000fe20000000800 */
[----:B------:R-:W-:Y:S01]  /*3990*/  @P2 ISETP.GT.AND P1, PT, R31, -0x1, PT ;  /* 0xffffffff1f00280c */ /* 0x000fe20003f24270 */
[----:B------:R-:W-:Y:S02]  /*39a0*/  VIADD R14, R0, 0x600 ;  /* 0x00000600000e7836 */ /* 0x000fe40000000000 */
[----:B------:R1:W-:Y:S01]  /*39b0*/  STS [R83], R25 ;  /* 0x0000001953007388 */ /* 0x0003e20000000800 */
[----:B------:R-:W-:Y:S01]  /*39c0*/  @P2 SEL R12, R12, 0x80000000, P1 ;  /* 0x800000000c0c2807 */ /* 0x000fe20000800000 */
[----:B0-----:R-:W-:Y:S01]  /*39d0*/  @P3 IMAD.MOV.U32 R23, RZ, RZ, -0x1 ;  /* 0xffffffffff173424 */ /* 0x001fe200078e00ff */
[----:B------:R-:W-:Y:S01]  /*39e0*/  ISETP.LT.U32.AND P1, PT, R14, UR6, PT ;  /* 0x000000060e007c0c */ /* 0x000fe2000bf21070 */
[----:B------:R-:W-:Y:S01]  /*39f0*/  STS [R85], R26 ;  /* 0x0000001a55007388 */ /* 0x000fe20000000800 */
[----:B------:R-:W-:Y:S01]  /*3a00*/  @P2 LOP3.LUT R31, R12, R31, RZ, 0x3c, !PT ;  /* 0x0000001f0c1f2212 */ /* 0x000fe200078e3cff */
[C---:B------:R-:W-:Y:S01]  /*3a10*/  VIADD R12, R0.reuse, 0x700 ;  /* 0x00000700000c7836 */ /* 0x040fe20000000000 */
[----:B------:R-:W-:Y:S01]  /*3a20*/  LOP3.LUT R14, R0, 0x800, RZ, 0xfc, !PT ;  /* 0x00000800000e7812 */ /* 0x000fe200078efcff */
[----:B------:R-:W-:Y:S01]  /*3a30*/  STS [R87], R27 ;  /* 0x0000001b57007388 */ /* 0x000fe20000000800 */
[----:B------:R-:W-:-:S02]  /*3a40*/  IMAD.U32 R18, RZ, RZ, UR7 ;  /* 0x00000007ff127e24 */ /* 0x000fc4000f8e00ff */
[----:B-1----:R-:W-:Y:S01]  /*3a50*/  @P5 IMAD.MOV.U32 R25, RZ, RZ, -0x1 ;  /* 0xffffffffff195424 */ /* 0x002fe200078e00ff */
[----:B------:R-:W-:Y:S01]  /*3a60*/  STS [R89], R28 ;  /* 0x0000001c59007388 */ /* 0x000fe20000000800 */
[----:B------:R-:W-:Y:S01]  /*3a70*/  IMAD.U32 R20, RZ, RZ, UR7 ;  /* 0x00000007ff147e24 */ /* 0x000fe2000f8e00ff */
[----:B------:R-:W-:Y:S01]  /*3a80*/  BAR.SYNC.DEFER_BLOCKING 0x0 ;  /* 0x0000000000007b1d */ /* 0x000fe20000010000 */
[----:B------:R-:W-:Y:S01]  /*3a90*/  ISETP.GT.U32.AND.EX P1, PT, R18, RZ, PT, P1 ;  /* 0x000000ff1200720c */ /* 0x000fe20003f24110 */
[----:B------:R-:W-:-:S12]  /*3aa0*/  VIADD R16, R0, 0xb00 ;  /* 0x00000b0000107836 */ /* 0x000fd80000000000 */
[----:B------:R-:W-:Y:S01]  /*3ab0*/  @P1 IMAD.MOV.U32 R18, RZ, RZ, -0x1 ;  /* 0xffffffffff121424 */ /* 0x000fe200078e00ff */
[----:B------:R-:W0:Y:S04]  /*3ac0*/  @P4 LDS R43, [R51] ;  /* 0x00000000332b4984 */ /* 0x000e280000000800 */
[----:B------:R-:W1:Y:S04]  /*3ad0*/  LDS R13, [R51+0x400] ;  /* 0x00040000330d7984 */ /* 0x000e680000000800 */
[----:B------:R-:W2:Y:S04]  /*3ae0*/  LDS R15, [R51+0x800] ;  /* 0x00080000330f7984 */ /* 0x000ea80000000800 */
[----:B------:R-:W3:Y:S04]  /*3af0*/  LDS R17, [R51+0xc00] ;  /* 0x000c000033117984 */ /* 0x000ee80000000800 */
[----:B------:R-:W4:Y:S04]  /*3b00*/  LDS R19, [R51+0x1000] ;  /* 0x0010000033137984 */ /* 0x000f280000000800 */
[----:B------:R-:W-:Y:S04]  /*3b10*/  @P4 STG.E desc[UR8][R2.64], R21 ;  /* 0x0000001502004986 */ /* 0x000fe8000c101908 */
[----:B------:R-:W4:Y:S04]  /*3b20*/  LDS R21, [R51+0x1400] ;  /* 0x0014000033157984 */ /* 0x000f280000000800 */
[----:B0-----:R-:W-:Y:S01]  /*3b30*/  @P4 STG.E desc[UR8][R4.64], R43 ;  /* 0x0000002b04004986 */ /* 0x001fe2000c101908 */
[----:B------:R-:W-:-:S03]  /*3b40*/  @P3 ISETP.GT.AND P4, PT, R32, -0x1, PT ;  /* 0xffffffff2000380c */ /* 0x000fc60003f84270 */
[----:B------:R-:W-:Y:S01]  /*3b50*/  @P2 STG.E desc[UR8][R2.64+0x400], R31 ;  /* 0x0004001f02002986 */ /* 0x000fe2000c101908 */
[----:B------:R-:W-:Y:S02]  /*3b60*/  @P3 SEL R23, R23, 0x80000000, P4 ;  /* 0x8000000017173807 */ /* 0x000fe40002000000 */
[----:B------:R-:W-:Y:S01]  /*3b70*/  @P0 ISETP.GT.AND P4, PT, R33, -0x1, PT ;  /* 0xffffffff2100080c */ /* 0x000fe20003f84270 */
[----:B-1----:R-:W-:Y:S01]  /*3b80*/  @P2 STG.E desc[UR8][R4.64+0x400], R13 ;  /* 0x0004000d04002986 */ /* 0x002fe2000c101908 */
[----:B------:R-:W-:Y:S01]  /*3b90*/  ISETP.LT.U32.AND P2, PT, R12, UR6, PT ;  /* 0x000000060c007c0c */ /* 0x000fe2000bf41070 */
[----:B------:R-:W-:Y:S01]  /*3ba0*/  @P0 IMAD.MOV.U32 R12, RZ, RZ, -0x1 ;  /* 0xffffffffff0c0424 */ /* 0x000fe200078e00ff */
[----:B------:R-:W-:Y:S01]  /*3bb0*/  @P3 LOP3.LUT R23, R23, R32, RZ, 0x3c, !PT ;  /* 0x0000002017173212 */ /* 0x000fe200078e3cff */
[----:B------:R-:W0:Y:S01]  /*3bc0*/  LDS R13, [R51+0x1800] ;  /* 0x00180000330d7984 */ /* 0x000e220000000800 */
[----:B------:R-:W-:Y:S02]  /*3bd0*/  ISETP.GT.U32.AND.EX P2, PT, R20, RZ, PT, P2 ;  /* 0x000000ff1400720c */ /* 0x000fe40003f44120 */
[----:B------:R-:W-:Y:S01]  /*3be0*/  @P0 SEL R12, R12, 0x80000000, P4 ;  /* 0x800000000c0c0807 */ /* 0x000fe20002000000 */
[----:B------:R-:W-:Y:S01]  /*3bf0*/  @P3 STG.E desc[UR8][R2.64+0x800], R23 ;  /* 0x0008001702003986 */ /* 0x000fe2000c101908 */
[----:B------:R-:W-:-:S02]  /*3c00*/  @P5 ISETP.GT.AND P4, PT, R34, -0x1, PT ;  /* 0xffffffff2200580c */ /* 0x000fc40003f84270 */
[----:B------:R-:W-:Y:S01]  /*3c10*/  @P0 LOP3.LUT R33, R12, R33, RZ, 0x3c, !PT ;  /* 0x000000210c210212 */ /* 0x000fe200078e3cff */
[----:B------:R-:W-:Y:S01]  /*3c20*/  VIADD R12, R0, 0x900 ;  /* 0x00000900000c7836 */ /* 0x000fe20000000000 */
[----:B------:R-:W-:Y:S01]  /*3c30*/  @P5 SEL R25, R25, 0x80000000, P4 ;  /* 0x8000000019195807 */ /* 0x000fe20002000000 */
[----:B--2---:R-:W-:Y:S01]  /*3c40*/  @P3 STG.E desc[UR8][R4.64+0x800], R15 ;  /* 0x0008000f04003986 */ /* 0x004fe2000c101908 */
[----:B------:R-:W-:Y:S01]  /*3c50*/  ISETP.LT.U32.AND P4, PT, R14, UR6, PT ;  /* 0x000000060e007c0c */ /* 0x000fe2000bf81070 */
[----:B------:R-:W-:Y:S01]  /*3c60*/  VIADD R14, R0, 0xa00 ;  /* 0x00000a00000e7836 */ /* 0x000fe20000000000 */
[----:B------:R-:W-:Y:S01]  /*3c70*/  @P5 LOP3.LUT R25, R25, R34, RZ, 0x3c, !PT ;  /* 0x0000002219195212 */ /* 0x000fe200078e3cff */
[----:B------:R-:W-:Y:S01]  /*3c80*/  @P0 STG.E desc[UR8][R2.64+0xc00], R33 ;  /* 0x000c002102000986 */ /* 0x000fe2000c101908 */
[----:B------:R-:W-:Y:S01]  /*3c90*/  ISETP.LT.U32.AND P3, PT, R12, UR6, PT ;  /* 0x000000060c007c0c */ /* 0x000fe2000bf61070 */
[----:B------:R-:W-:Y:S02]  /*3ca0*/  @P6 IMAD.MOV.U32 R12, RZ, RZ, -0x1 ;  /* 0xffffffffff0c6424 */ /* 0x000fe400078e00ff */
[----:B---3--:R-:W-:Y:S01]  /*3cb0*/  @P0 STG.E desc[UR8][R4.64+0xc00], R17 ;  /* 0x000c001104000986 */ /* 0x008fe2000c101908 */
[----:B------:R-:W-:-:S03]  /*3cc0*/  @P1 ISETP.GT.AND P0, PT, R36, -0x1, PT ;  /* 0xffffffff2400180c */ /* 0x000fc60003f04270 */
[----:B------:R-:W-:Y:S04]  /*3cd0*/  @P5 STG.E desc[UR8][R2.64+0x1000], R25 ;  /* 0x0010001902005986 */ /* 0x000fe8000c101908 */
[----:B----4-:R1:W-:Y:S01]  /*3ce0*/  @P5 STG.E desc[UR8][R4.64+0x1000], R19 ;  /* 0x0010001304005986 */ /* 0x0103e2000c101908 */
[----:B------:R-:W-:-:S03]  /*3cf0*/  @P6 ISETP.GT.AND P5, PT, R35, -0x1, PT ;  /* 0xffffffff2300680c */ /* 0x000fc60003fa4270 */
[----:B------:R-:W2:Y:S01]  /*3d00*/  LDS R15, [R51+0x1c00] ;  /* 0x001c0000330f7984 */ /* 0x000ea20000000800 */
[----:B------:R-:W-:Y:S02]  /*3d10*/  @P6 SEL R12, R12, 0x80000000, P5 ;  /* 0x800000000c0c6807 */ /* 0x000fe40002800000 */
[----:B------:R-:W-:Y:S01]  /*3d20*/  ISETP.LT.U32.AND P5, PT, R14, UR6, PT ;  /* 0x000000060e007c0c */ /* 0x000fe2000bfa1070 */
[----:B------:R-:W-:Y:S01]  /*3d30*/  IMAD.U32 R14, RZ, RZ, UR7 ;  /* 0x00000007ff0e7e24 */ /* 0x000fe2000f8e00ff */
[----:B------:R-:W3:Y:S01]  /*3d40*/  LDS R17, [R51+0x2000] ;  /* 0x0020000033117984 */ /* 0x000ee20000000800 */
[----:B------:R-:W-:Y:S02]  /*3d50*/  @P6 LOP3.LUT R35, R12, R35, RZ, 0x3c, !PT ;  /* 0x000000230c236212 */ /* 0x000fe400078e3cff */
[----:B-1----:R-:W-:Y:S02]  /*3d60*/  @P1 SEL R19, R18, 0x80000000, P0 ;  /* 0x8000000012131807 */ /* 0x002fe40000000000 */
[----:B------:R-:W-:Y:S01]  /*3d70*/  ISETP.GT.U32.AND.EX P4, PT, R14, RZ, PT, P4 ;  /* 0x000000ff0e00720c */ /* 0x000fe20003f84140 */
[----:B------:R-:W-:Y:S01]  /*3d80*/  @P6 STG.E desc[UR8][R2.64+0x1400], R35 ;  /* 0x0014002302006986 */ /* 0x000fe2000c101908 */
[----:B------:R-:W-:Y:S01]  /*3d90*/  @P1 LOP3.LUT R23, R19, R36, RZ, 0x3c, !PT ;  /* 0x0000002413171212 */ /* 0x000fe200078e3cff */
[----:B------:R-:W-:Y:S01]  /*3da0*/  @P2 IMAD.MOV.U32 R14, RZ, RZ, -0x1 ;  /* 0xffffffffff0e2424 */ /* 0x000fe200078e00ff */
[----:B------:R-:W-:Y:S01]  /*3db0*/  ISETP.LT.U32.AND P0, PT, R16, UR6, PT ;  /* 0x0000000610007c0c */ /* 0x000fe2000bf01070 */
[----:B------:R-:W1:Y:S01]  /*3dc0*/  LDS R19, [R51+0x2400] ;  /* 0x0024000033137984 */ /* 0x000e620000000800 */
[----:B------:R-:W-:Y:S01]  /*3dd0*/  IMAD.U32 R16, RZ, RZ, UR7 ;  /* 0x00000007ff107e24 */ /* 0x000fe2000f8e00ff */
[----:B------:R-:W-:-:S02]  /*3de0*/  LOP3.LUT R12, R0, 0xc00, RZ, 0xfc, !PT ;  /* 0x00000c00000c7812 */ /* 0x000fc400078efcff */
[----:B------:R-:W-:Y:S01]  /*3df0*/  @P6 STG.E desc[UR8][R4.64+0x1400], R21 ;  /* 0x0014001504006986 */ /* 0x000fe2000c101908 */
[----:B------:R-:W-:Y:S02]  /*3e00*/  @P2 ISETP.GT.AND P6, PT, R37, -0x1, PT ;  /* 0xffffffff2500280c */ /* 0x000fe40003fc4270 */
[C---:B------:R-:W-:Y:S01]  /*3e10*/  ISETP.GT.U32.AND.EX P3, PT, R16.reuse, RZ, PT, P3 ;  /* 0x000000ff1000720c */ /* 0x040fe20003f64130 */
[----:B------:R4:W-:Y:S01]  /*3e20*/  @P1 STG.E desc[UR8][R2.64+0x1800], R23 ;  /* 0x0018001702001986 */ /* 0x0009e2000c101908 */
[----:B------:R-:W-:Y:S01]  /*3e30*/  ISETP.GT.U32.AND.EX P5, PT, R16, RZ, PT, P5 ;  /* 0x000000ff1000720c */ /* 0x000fe20003fa4150 */
[----:B------:R-:W-:Y:S02]  /*3e40*/  @P4 IMAD.MOV.U32 R16, RZ, RZ, -0x1 ;  /* 0xffffffffff104424 */ /* 0x000fe400078e00ff */
[----:B0-----:R-:W-:Y:S01]  /*3e50*/  @P1 STG.E desc[UR8][R4.64+0x1800], R13 ;  /* 0x0018000d04001986 */ /* 0x001fe2000c101908 */
[----:B------:R-:W-:Y:S02]  /*3e60*/  ISETP.LT.U32.AND P1, PT, R12, UR6, PT ;  /* 0x000000060c007c0c */ /* 0x000fe4000bf21070 */
[----:B------:R-:W-:Y:S01]  /*3e70*/  @P2 SEL R12, R14, 0x80000000, P6 ;  /* 0x800000000e0c2807 */ /* 0x000fe20003000000 */
[----:B------:R-:W0:Y:S01]  /*3e80*/  LDS R13, [R51+0x2800] ;  /* 0x00280000330d7984 */ /* 0x000e220000000800 */
[----:B------:R-:W-:Y:S01]  /*3e90*/  @P4 ISETP.GT.AND P6, PT, R38, -0x1, PT ;  /* 0xffffffff2600480c */ /* 0x000fe20003fc4270 */
[----:B------:R-:W-:Y:S01]  /*3ea0*/  VIADD R14, R0, 0xd00 ;  /* 0x00000d00000e7836 */ /* 0x000fe20000000000 */
[----:B------:R-:W-:Y:S01]  /*3eb0*/  @P2 LOP3.LUT R37, R12, R37, RZ, 0x3c, !PT ;  /* 0x000000250c252212 */ /* 0x000fe200078e3cff */
[----:B------:R-:W0:Y:S01]  /*3ec0*/  LDS R21, [R51+0x2c00] ;  /* 0x002c000033157984 */ /* 0x000e220000000800 */
[----:B----4-:R-:W-:Y:S01]  /*3ed0*/  @P4 SEL R23, R16, 0x80000000, P6 ;  /* 0x8000000010174807 */ /* 0x010fe20003000000 */
[----:B------:R-:W-:Y:S01]  /*3ee0*/  IMAD.U32 R16, RZ, RZ, UR7 ;  /* 0x00000007ff107e24 */ /* 0x000fe2000f8e00ff */
[----:B------:R-:W-:Y:S01]  /*3ef0*/  @P3 ISETP.GT.AND P6, PT, R39, -0x1, PT ;  /* 0xffffffff2700380c */ /* 0x000fe20003fc4270 */
[----:B------:R-:W-:Y:S01]  /*3f00*/  @P3 IMAD.MOV.U32 R18, RZ, RZ, -0x1 ;  /* 0xffffffffff123424 */ /* 0x000fe200078e00ff */
[----:B------:R-:W-:Y:S01]  /*3f10*/  @P4 LOP3.LUT R23, R23, R38, RZ, 0x3c, !PT ;  /* 0x0000002617174212 */ /* 0x000fe200078e3cff */
[----:B------:R-:W-:Y:S01]  /*3f20*/  @P2 STG.E desc[UR8][R2.64+0x1c00], R37 ;  /* 0x001c002502002986 */ /* 0x000fe2000c101908 */
[----:B------:R-:W-:Y:S01]  /*3f30*/  ISETP.GT.U32.AND.EX P0, PT, R16, RZ, PT, P0 ;  /* 0x000000ff1000720c */ /* 0x000fe20003f04100 */
[----:B------:R-:W-:Y:S01]  /*3f40*/  @P5 IMAD.MOV.U32 R25, RZ, RZ, -0x1 ;  /* 0xffffffffff195424 */ /* 0x000fe200078e00ff */
[----:B------:R-:W-:Y:S01]  /*3f50*/  @P3 SEL R12, R18, 0x80000000, P6 ;  /* 0x80000000120c3807 */ /* 0x000fe20003000000 */
[----:B--2---:R2:W-:Y:S01]  /*3f60*/  @P2 STG.E desc[UR8][R4.64+0x1c00], R15 ;  /* 0x001c000f04002986 */ /* 0x0045e2000c101908 */
[----:B------:R-:W-:Y:S01]  /*3f70*/  @P5 ISETP.GT.AND P2, PT, R40, -0x1, PT ;  /* 0xffffffff2800580c */ /* 0x000fe20003f44270 */
[----:B------:R-:W-:Y:S01]  /*3f80*/  VIADD R18, R0, 0x1200 ;  /* 0x0000120000127836 */ /* 0x000fe20000000000 */
[----:B------:R-:W-:Y:S01]  /*3f90*/  @P3 LOP3.LUT R39, R12, R39, RZ, 0x3c, !PT ;  /* 0x000000270c273212 */ /* 0x000fe200078e3cff */
[----:B------:R-:W-:Y:S01]  /*3fa0*/  VIADD R12, R0, 0xe00 ;  /* 0x00000e00000c7836 */ /* 0x000fe20000000000 */
[----:B------:R-:W-:Y:S01]  /*3fb0*/  @P4 STG.E desc[UR8][R2.64+0x2000], R23 ;  /* 0x0020001702004986 */ /* 0x000fe2000c101908 */
[----:B------:R-:W-:-:S02]  /*3fc0*/  @P5 SEL R25, R25, 0x80000000, P2 ;  /* 0x8000000019195807 */ /* 0x000fc40001000000 */
[----:B------:R-:W-:Y:S01]  /*3fd0*/  ISETP.LT.U32.AND P6, PT, R14, UR6, PT ;  /* 0x000000060e007c0c */ /* 0x000fe2000bfc1070 */
[----:B---3--:R-:W-:Y:S01]  /*3fe0*/  @P4 STG.E desc[UR8][R4.64+0x2000], R17 ;  /* 0x0020001104004986 */ /* 0x008fe2000c101908 */
[----:B------:R-:W-:Y:S01]  /*3ff0*/  ISETP.LT.U32.AND P2, PT, R12, UR6, PT ;  /* 0x000000060c007c0c */ /* 0x000fe2000bf41070 */
[----:B------:R-:W-:Y:S01]  /*4000*/  VIADD R14, R0, 0xf00 ;  /* 0x00000f00000e7836 */ /* 0x000fe20000000000 */
[----:B------:R-:W-:Y:S01]  /*4010*/  @P5 LOP3.LUT R25, R25, R40, RZ, 0x3c, !PT ;  /* 0x0000002819195212 */ /* 0x000fe200078e3cff */
[----:B------:R-:W-:Y:S01]  /*4020*/  @P3 STG.E desc[UR8][R2.64+0x2400], R39 ;  /* 0x0024002702003986 */ /* 0x000fe2000c101908 */
[----:B------:R-:W-:Y:S01]  /*4030*/  @P0 IMAD.MOV.U32 R12, RZ, RZ, -0x1 ;  /* 0xffffffffff0c0424 */ /* 0x000fe200078e00ff */
[----:B------:R-:W-:Y:S01]  /*4040*/  ISETP.GT.U32.AND.EX P6, PT, R16, RZ, PT, P6 ;  /* 0x000000ff1000720c */ /* 0x000fe20003fc4160 */
[----:B--2---:R-:W-:Y:S01]  /*4050*/  IMAD.U32 R15, RZ, RZ, UR7 ;  /* 0x00000007ff0f7e24 */ /* 0x004fe2000f8e00ff */
[----:B-1----:R-:W-:Y:S01]  /*4060*/  @P3 STG.E desc[UR8][R4.64+0x2400], R19 ;  /* 0x0024001304003986 */ /* 0x002fe2000c101908 */
[----:B------:R-:W-:-:S02]  /*4070*/  @P0 ISETP.GT.AND P3, PT, R41, -0x1, PT ;  /* 0xffffffff2900080c */ /* 0x000fc40003f64270 */
[----:B------:R-:W-:Y:S01]  /*4080*/  ISETP.LT.U32.AND P4, PT, R14, UR6, PT ;  /* 0x000000060e007c0c */ /* 0x000fe2000bf81070 */
[----:B------:R1:W-:Y:S01]  /*4090*/  @P5 STG.E desc[UR8][R2.64+0x2800], R25 ;  /* 0x0028001902005986 */ /* 0x0003e2000c101908 */
[----:B------:R-:W-:Y:S02]  /*40a0*/  @P0 SEL R12, R12, 0x80000000, P3 ;  /* 0x800000000c0c0807 */ /* 0x000fe40001800000 */
[----:B------:R-:W-:Y:S01]  /*40b0*/  LOP3.LUT R14, R0, 0x1000, RZ, 0xfc, !PT ;  /* 0x00001000000e7812 */ /* 0x000fe200078efcff */
[----:B------:R-:W-:Y:S01]  /*40c0*/  LDS R17, [R51+0x3800] ;  /* 0x0038000033117984 */ /* 0x000fe20000000800 */
[C---:B------:R-:W-:Y:S02]  /*40d0*/  ISETP.GT.U32.AND.EX P1, PT, R15.reuse, RZ, PT, P1 ;  /* 0x000000ff0f00720c */ /* 0x040fe40003f24110 */
[----:B------:R-:W-:Y:S01]  /*40e0*/  @P0 LOP3.LUT R41, R12, R41, RZ, 0x3c, !PT ;  /* 0x000000290c290212 */ /* 0x000fe200078e3cff */
[----:B------:R-:W-:Y:S01]  /*40f0*/  VIADD R12, R0, 0x1100 ;  /* 0x00001100000c7836 */ /* 0x000fe20000000000 */
[----:B------:R-:W-:Y:S01]  /*4100*/  ISETP.LT.U32.AND P3, PT, R14, UR6, PT ;  /* 0x000000060e007c0c */ /* 0x000fe2000bf61070 */
[----:B------:R-:W-:Y:S01]  /*4110*/  IMAD.U32 R14, RZ, RZ, UR7 ;  /* 0x00000007ff0e7e24 */ /* 0x000fe2000f8e00ff */
[----:B0-----:R-:W-:Y:S01]  /*4120*/  @P5 STG.E desc[UR8][R4.64+0x2800], R13 ;  /* 0x0028000d04005986 */ /* 0x001fe2000c101908 */
[----:B------:R-:W-:-:S02]  /*4130*/  ISETP.GT.U32.AND.EX P4, PT, R15, RZ, PT, P4 ;  /* 0x000000ff0f00720c */ /* 0x000fc40003f84140 */
[----:B------:R-:W-:Y:S01]  /*4140*/  ISETP.LT.U32.AND P5, PT, R12, UR6, PT ;  /* 0x000000060c007c0c */ /* 0x000fe2000bfa1070 */
[----:B------:R-:W-:Y:S01]  /*4150*/  @P0 STG.E desc[UR8][R2.64+0x2c00], R41 ;  /* 0x002c002902000986 */ /* 0x000fe2000c101908 */
[C---:B------:R-:W-:Y:S02]  /*4160*/  ISETP.GT.U32.AND.EX P2, PT, R14.reuse, RZ, PT, P2 ;  /* 0x000000ff0e00720c */ /* 0x040fe40003f44120 */
[----:B------:R-:W-:Y:S01]  /*4170*/  @P1 IMAD.MOV.U32 R12, RZ, RZ, -0x1 ;  /* 0xffffffffff0c1424 */ /* 0x000fe200078e00ff */
[----:B------:R-:W0:Y:S01]  /*4180*/  LDS R13, [R51+0x3000] ;  /* 0x00300000330d7984 */ /* 0x000e220000000800 */
[----:B------:R-:W-:Y:S02]  /*4190*/  ISETP.GT.U32.AND.EX P5, PT, R15, RZ, PT, P5 ;  /* 0x000000ff0f00720c */ /* 0x000fe40003fa4150 */
[----:B------:R-:W-:Y:S01]  /*41a0*/  ISETP.GT.U32.AND.EX P3, PT, R14, RZ, PT, P3 ;  /* 0x000000ff0e00720c */ /* 0x000fe20003f64130 */
[----:B------:R-:W-:Y:S01]  /*41b0*/  @P0 STG.E desc[UR8][R4.64+0x2c00], R21 ;  /* 0x002c001504000986 */ /* 0x000fe2000c101908 */
[----:B------:R-:W-:Y:S01]  /*41c0*/  @P1 ISETP.GT.AND P0, PT, R29, -0x1, PT ;  /* 0xffffffff1d00180c */ /* 0x000fe20003f04270 */
[----:B------:R-:W-:-:S02]  /*41d0*/  @P6 IMAD.MOV.U32 R14, RZ, RZ, -0x1 ;  /* 0xffffffffff0e6424 */ /* 0x000fc400078e00ff */
[----:B------:R-:W2:Y:S01]  /*41e0*/  LDS R15, [R51+0x3400] ;  /* 0x00340000330f7984 */ /* 0x000ea20000000800 */
[----:B------:R-:W-:Y:S01]  /*41f0*/  @P1 SEL R12, R12, 0x80000000, P0 ;  /* 0x800000000c0c1807 */ /* 0x000fe20000000000 */
[----:B-1----:R-:W-:Y:S01]  /*4200*/  @P2 IMAD.MOV.U32 R25, RZ, RZ, -0x1 ;  /* 0xffffffffff192424 */ /* 0x002fe200078e00ff */
[----:B------:R-:W-:Y:S01]  /*4210*/  @P6 ISETP.GT.AND P0, PT, R11, -0x1, PT ;  /* 0xffffffff0b00680c */ /* 0x000fe20003f04270 */
[----:B------:R-:W1:Y:S01]  /*4220*/  LDS R19, [R51+0x3c00] ;  /* 0x003c000033137984 */ /* 0x000e620000000800 */
[----:B------:R-:W-:Y:S01]  /*4230*/  @P4 IMAD.MOV.U32 R16, RZ, RZ, -0x1 ;  /* 0xffffffffff104424 */ /* 0x000fe200078e00ff */
[----:B------:R-:W-:Y:S01]  /*4240*/  @P1 LOP3.LUT R29, R12, R29, RZ, 0x3c, !PT ;  /* 0x0000001d0c1d1212 */ /* 0x000fe200078e3cff */
[----:B------:R-:W-:Y:S01]  /*4250*/  @P5 IMAD.MOV.U32 R20, RZ, RZ, -0x1 ;  /* 0xffffffffff145424 */ /* 0x000fe200078e00ff */
[----:B------:R-:W3:Y:S01]  /*4260*/  LDS R21, [R51+0x4000] ;  /* 0x0040000033157984 */ /* 0x000ee20000000800 */
[----:B------:R-:W-:Y:S01]  /*4270*/  @P6 SEL R14, R14, 0x80000000, P0 ;  /* 0x800000000e0e6807 */ /* 0x000fe20000000000 */
[----:B------:R-:W-:Y:S01]  /*4280*/  @P3 IMAD.MOV.U32 R27, RZ, RZ, -0x1 ;  /* 0xffffffffff1b3424 */ /* 0x000fe200078e00ff */
[----:B------:R-:W-:Y:S01]  /*4290*/  @P2 ISETP.GT.AND P0, PT, R10, -0x1, PT ;  /* 0xffffffff0a00280c */ /* 0x000fe20003f04270 */
[----:B------:R-:W4:Y:S01]  /*42a0*/  LDS R23, [R51+0x4400] ;  /* 0x0044000033177984 */ /* 0x000f220000000800 */
[----:B------:R-:W-:-:S02]  /*42b0*/  @P6 LOP3.LUT R11, R14, R11, RZ, 0x3c, !PT ;  /* 0x0000000b0e0b6212 */ /* 0x000fc400078e3cff */
[----:B------:R-:W-:Y:S01]  /*42c0*/  @P2 SEL R25, R25, 0x80000000, P0 ;  /* 0x8000000019192807 */ /* 0x000fe20000000000 */
[----:B------:R0:W-:Y:S01]  /*42d0*/  @P1 STG.E desc[UR8][R2.64+0x3000], R29 ;  /* 0x0030001d02001986 */ /* 0x0001e2000c101908 */
[----:B------:R-:W-:Y:S02]  /*42e0*/  @P4 ISETP.GT.AND P0, PT, R9, -0x1, PT ;  /* 0xffffffff0900480c */ /* 0x000fe40003f04270 */
[----:B------:R-:W-:Y:S02]  /*42f0*/  @P2 LOP3.LUT R25, R25, R10, RZ, 0x3c, !PT ;  /* 0x0000000a19192212 */ /* 0x000fe400078e3cff */
[----:B------:R-:W-:Y:S02]  /*4300*/  @P4 SEL R16, R16, 0x80000000, P0 ;  /* 0x8000000010104807 */ /* 0x000fe40000000000 */
[----:B------:R-:W-:Y:S02]  /*4310*/  @P3 ISETP.GT.AND P0, PT, R8, -0x1, PT ;  /* 0xffffffff0800380c */ /* 0x000fe40003f04270 */
[----:B------:R-:W-:-:S02]  /*4320*/  @P4 LOP3.LUT R9, R16, R9, RZ, 0x3c, !PT ;  /* 0x0000000910094212 */ /* 0x000fc400078e3cff */
[----:B------:R-:W-:Y:S02]  /*4330*/  @P3 SEL R27, R27, 0x80000000, P0 ;  /* 0x800000001b1b3807 */ /* 0x000fe40000000000 */
[----:B------:R-:W-:Y:S02]  /*4340*/  @P5 ISETP.GT.AND P0, PT, R7, -0x1, PT ;  /* 0xffffffff0700580c */ /* 0x000fe40003f04270 */
[----:B------:R-:W-:Y:S01]  /*4350*/  @P3 LOP3.LUT R27, R27, R8, RZ, 0x3c, !PT ;  /* 0x000000081b1b3212 */ /* 0x000fe200078e3cff */
[----:B0-----:R0:W-:Y:S01]  /*4360*/  @P1 STG.E desc[UR8][R4.64+0x3000], R13 ;  /* 0x0030000d04001986 */ /* 0x0011e2000c101908 */
[----:B------:R-:W-:Y:S02]  /*4370*/  @P5 SEL R0, R20, 0x80000000, P0 ;  /* 0x8000000014005807 */ /* 0x000fe40000000000 */
[----:B------:R-:W-:Y:S01]  /*4380*/  ISETP.LT.U32.AND P0, PT, R18, UR6, PT ;  /* 0x0000000612007c0c */ /* 0x000fe2000bf01070 */
[----:B------:R-:W-:Y:S01]  /*4390*/  IMAD.U32 R18, RZ, RZ, UR7 ;  /* 0x00000007ff127e24 */ /* 0x000fe2000f8e00ff */
[----:B------:R0:W-:Y:S01]  /*43a0*/  @P6 STG.E desc[UR8][R2.64+0x3400], R11 ;  /* 0x0034000b02006986 */ /* 0x0001e2000c101908 */
[----:B------:R-:W-:-:S03]  /*43b0*/  @P5 LOP3.LUT R7, R0, R7, RZ, 0x3c, !PT ;  /* 0x0000000700075212 */ /* 0x000fc600078e3cff */
[----:B------:R-:W-:Y:S01]  /*43c0*/  ISETP.GT.U32.AND.EX P0, PT, R18, RZ, PT, P0 ;  /* 0x000000ff1200720c */ /* 0x000fe20003f04100 */
[----:B--2---:R0:W-:Y:S04]  /*43d0*/  @P6 STG.E desc[UR8][R4.64+0x3400], R15 ;  /* 0x0034000f04006986 */ /* 0x0041e8000c101908 */
[----:B------:R0:W-:Y:S04]  /*43e0*/  @P2 STG.E desc[UR8][R2.64+0x3800], R25 ;  /* 0x0038001902002986 */ /* 0x0001e8000c101908 */
[----:B------:R0:W-:Y:S04]  /*43f0*/  @P2 STG.E desc[UR8][R4.64+0x3800], R17 ;  /* 0x0038001104002986 */ /* 0x0001e8000c101908 */
[----:B------:R0:W-:Y:S04]  /*4400*/  @P4 STG.E desc[UR8][R2.64+0x3c00], R9 ;  /* 0x003c000902004986 */ /* 0x0001e8000c101908 */
[----:B-1----:R0:W-:Y:S04]  /*4410*/  @P4 STG.E desc[UR8][R4.64+0x3c00], R19 ;  /* 0x003c001304004986 */ /* 0x0021e8000c101908 */
[----:B------:R0:W-:Y:S04]  /*4420*/  @P3 STG.E desc[UR8][R2.64+0x4000], R27 ;  /* 0x0040001b02003986 */ /* 0x0001e8000c101908 */
[----:B---3--:R0:W-:Y:S04]  /*4430*/  @P3 STG.E desc[UR8][R4.64+0x4000], R21 ;  /* 0x0040001504003986 */ /* 0x0081e8000c101908 */
[----:B------:R0:W-:Y:S04]  /*4440*/  @P5 STG.E desc[UR8][R2.64+0x4400], R7 ;  /* 0x0044000702005986 */ /* 0x0001e8000c101908 */
[----:B----4-:R0:W-:Y:S01]  /*4450*/  @P5 STG.E desc[UR8][R4.64+0x4400], R23 ;  /* 0x0044001704005986 */ /* 0x0101e2000c101908 */
[----:B------:R-:W-:Y:S05]  /*4460*/  @!P0 EXIT ;  /* 0x000000000000894d */ /* 0x000fea0003800000 */
[----:B------:R-:W1:Y:S01]  /*4470*/  LDS R51, [R51+0x4800] ;  /* 0x0048000033337984 */ /* 0x000e620000000800 */
[----:B0-----:R-:W-:Y:S01]  /*4480*/  IMAD.MOV.U32 R7, RZ, RZ, -0x1 ;  /* 0xffffffffff077424 */ /* 0x001fe200078e00ff */
[----:B------:R-:W-:-:S04]  /*4490*/  ISETP.GT.AND P0, PT, R6, -0x1, PT ;  /* 0xffffffff0600780c */ /* 0x000fc80003f04270 */
[----:B------:R-:W-:-:S04]  /*44a0*/  SEL R7, R7, 0x80000000, P0 ;  /* 0x8000000007077807 */ /* 0x000fc80000000000 */
[----:B------:R-:W-:-:S05]  /*44b0*/  LOP3.LUT R7, R7, R6, RZ, 0x3c, !PT ;  /* 0x0000000607077212 */ /* 0x000fca00078e3cff */
[----:B------:R-:W-:Y:S04]  /*44c0*/  STG.E desc[UR8][R2.64+0x4800], R7 ;  /* 0x0048000702007986 */ /* 0x000fe8000c101908 */
[----:B-1----:R-:W-:Y:S01]  /*44d0*/  STG.E desc[UR8][R4.64+0x4800], R51 ;  /* 0x0048003304007986 */ /* 0x002fe2000c101908 */
[----:B------:R-:W-:Y:S05]  /*44e0*/  EXIT ;  /* 0x000000000000794d */ /* 0x000fea0003800000 */
.L_x_462:
        /* <DEDUP_REMOVED lines=9> */
.L_x_711:


//--------------------- .text._ZN3cub18CUB_300001_SM_10006detail10radix_sort29DeviceRadixSortOnesweepKernelINS1_5radix10policy_hubIfiyE10Policy1000ELNS0_9SortOrderE1EfiyiiNS1_21identity_decomposer_tEEEvPT5_SB_PT3_PKSC_PT1_PKSG_PT2_PKSK_T4_iiT6_ --------------------------
	.section	.text._ZN3cub18CUB_300001_SM_10006detail10radix_sort29DeviceRadixSortOnesweepKernelINS1_5radix10policy_hubIfiyE10Policy1000ELNS0_9SortOrderE1EfiyiiNS1_21identity_decomposer_tEEEvPT5_SB_PT3_PKSC_PT1_PKSG_PT2_PKSK_T4_iiT6_,"ax",@progbits
	.align	128
        .global         _ZN3cub18CUB_300001_SM_10006detail10radix_sort29DeviceRadixSortOnesweepKernelINS1_5radix10policy_hubIfiyE10Policy1000ELNS0_9SortOrderE1EfiyiiNS1_21identity_decomposer_tEEEvPT5_SB_PT3_PKSC_PT1_PKSG_PT2_PKSK_T4_iiT6_
        .type           _ZN3cub18CUB_300001_SM_10006detail10radix_sort29DeviceRadixSortOnesweepKernelINS1_5radix10policy_hubIfiyE10Policy1000ELNS0_9SortOrderE1EfiyiiNS1_21identity_decomposer_tEEEvPT5_SB_PT3_PKSC_PT1_PKSG_PT2_PKSK_T4_iiT6_,@function
        .size           _ZN3cub18CUB_300001_SM_10006detail10radix_sort29DeviceRadixSortOnesweepKernelINS1_5radix10policy_hubIfiyE10Policy1000ELNS0_9SortOrderE1EfiyiiNS1_21identity_decomposer_tEEEvPT5_SB_PT3_PKSC_PT1_PKSG_PT2_PKSK_T4_iiT6_,(.L_x_712 - _ZN3cub18CUB_300001_SM_10006detail10radix_sort29DeviceRadixSortOnesweepKernelINS1_5radix10policy_hubIfiyE10Policy1000ELNS0_9SortOrderE1EfiyiiNS1_21identity_decomposer_tEEEvPT5_SB_PT3_PKSC_PT1_PKSG_PT2_PKSK_T4_iiT6_)
        .other          _ZN3cub18CUB_300001_SM_10006detail10radix_sort29DeviceRadixSortOnesweepKernelINS1_5radix10policy_hubIfiyE10Policy1000ELNS0_9SortOrderE1EfiyiiNS1_21identity_decomposer_tEEEvPT5_SB_PT3_PKSC_PT1_PKSG_PT2_PKSK_T4_iiT6_,@"STO_CUDA_ENTRY STV_DEFAULT"
_ZN3cub18CUB_300001_SM_10006detail10radix_sort29DeviceRadixSortOnesweepKernelINS1_5radix10policy_hubIfiyE10Policy1000ELNS0_9SortOrderE1EfiyiiNS1_21identity_decomposer_tEEEvPT5_SB_PT3_PKSC_PT1_PKSG_PT2_PKSK_T4_iiT6_:
.text._ZN3cub18CUB_300001_SM_10006detail10radix_sort29DeviceRadixSortOnesweepKernelINS1_5radix10policy_hubIfiyE10Policy1000ELNS0_9SortOrderE1EfiyiiNS1_21identity_decomposer_tEEEvPT5_SB_PT3_PKSC_PT1_PKSG_PT2_PKSK_T4_iiT6_:
        /* <DEDUP_REMOVED lines=16> */
.L_x_464:
[----:B------:R-:W-:Y:S05]  /*0100*/  BSYNC.RECONVERGENT B0 ;  /* 0x0000000000007941 */ /* 0x000fea0003800200 */
.L_x_463:
        /* <DEDUP_REMOVED lines=35> */
.L_x_465:
        /* <DEDUP_REMOVED lines=76> */
.L_x_466:
        /* <DEDUP_REMOVED lines=18> */
.L_x_469:
        /* <DEDUP_REMOVED lines=21> */
.L_x_468:
[----:B------:R-:W-:Y:S05]  /*0a70*/  BSYNC.RECONVERGENT B0 ;  /* 0x0000000000007941 */ /* 0x000fea0003800200 */
.L_x_467:
        /* <DEDUP_REMOVED lines=17> */
.L_x_473:
[----:B------:R-:W-:Y:S05]  /*0b90*/  BSYNC.RECONVERGENT B1 ;  /* 0x0000000000017941 */ /* 0x000fea0003800200 */
.L_x_472:
        /* <DEDUP_REMOVED lines=14> */
.L_x_474:
[----:B------:R-:W-:Y:S01]  /*0c80*/  VIADD R4, R4, 0x1 ;  /* 0x0000000104047836 */ /* 0x000fe20000000000 */
[----:B------:R0:W-:Y:S04]  /*0c90*/  STS [R0], RZ ;  /* 0x000000ff00007388 */ /* 0x0001e80000000800 */
[----:B------:R-:W-:Y:S01]  /*0ca0*/  ISETP.NE.AND P0, PT, R4, RZ, PT ;  /* 0x000000ff0400720c */ /* 0x000fe20003f05270 */
[----:B0-----:R-:W-:-:S12]  /*0cb0*/  VIADD R0, R0, 0x80 ;  /* 0x0000008000007836 */ /* 0x001fd80000000000 */
[----:B------:R-:W-:Y:S05]  /*0cc0*/  @P0 BRA `(.L_x_474) ;  /* 0xfffffffc00ec0947 */ /* 0x000fea000383ffff */
.L_x_471:
[----:B------:R-:W-:Y:S05]  /*0cd0*/  BSYNC.RECONVERGENT B0 ;  /* 0x0000000000007941 */ /* 0x000fea0003800200 */
.L_x_470:
        /* <DEDUP_REMOVED lines=198> */
.L_x_476:
[----:B------:R-:W-:Y:S05]  /*1940*/  BSYNC.RECONVERGENT B0 ;  /* 0x0000000000007941 */ /* 0x000fea0003800200 */
.L_x_475:
        /* <DEDUP_REMOVED lines=40> */
.L_x_485:
[----:B0-----:R-:W0:Y:S01]  /*1bd0*/  LDC.64 R10, c[0x0][0x380] ;  /* 0x0000e000ff0a7b82 */ /* 0x001e220000000a00 */
[----:B------:R-:W-:Y:S01]  /*1be0*/  VIADD R19, R12, 0xffffffff ;  /* 0xffffffff0c137836 */ /* 0x000fe20000000000 */
[----:B------:R-:W-:Y:S03]  /*1bf0*/  BSSY B2, `(.L_x_482) ;  /* 0x0000008000027945 */ /* 0x000fe60003800000 */
[----:B------:R-:W-:-:S04]  /*1c00*/  IMAD R13, R19, 0x100, R3 ;  /* 0x00000100130d7824 */ /* 0x000fc800078e0203 */
[----:B0-----:R-:W-:-:S07]  /*1c10*/  IMAD.WIDE R10, R13, 0x4, R10 ;  /* 0x000000040d0a7825 */ /* 0x001fce00078e020a */
.L_x_483:
[----:B------:R-:W-:Y:S05]  /*1c20*/  YIELD ;  /* 0x0000000000007946 */ /* 0x000fea0003800000 */
[----:B------:R0:W-:Y:S06]  /*1c30*/  MEMBAR.SC.CTA ;  /* 0x0000000000007992 */ /* 0x0001ec0000000000 */
[----:B0-----:R-:W2:Y:S02]  /*1c40*/  LDG.E.STRONG.SYS R13, desc[UR6][R10.64] ;  /* 0x000000060a0d7981 */ /* 0x001ea4000c1f5900 */
[----:B--2---:R-:W-:-:S13]  /*1c50*/  ISETP.NE.AND P0, PT, R13, RZ, PT ;  /* 0x000000ff0d00720c */ /* 0x004fda0003f05270 */
[----:B------:R-:W-:Y:S05]  /*1c60*/  @!P0 BRA `(.L_x_483) ;  /* 0xfffffffc00ec8947 */ /* 0x000fea000383ffff */
[----:B------:R-:W-:Y:S05]  /*1c70*/  BSYNC B2 ;  /* 0x0000000000027941 */ /* 0x000fea0003800000 */
.L_x_482:
[----:B------:R-:W-:Y:S01]  /*1c80*/  BSSY.RECONVERGENT B2, `(.L_x_484) ;  /* 0x0000006000027945 */ /* 0x000fe20003800200 */
[C---:B------:R-:W-:Y:S02]  /*1c90*/  ISETP.GT.AND P0, PT, R13.reuse, -0x1, PT ;  /* 0xffffffff0d00780c */ /* 0x040fe40003f04270 */
[----:B------:R-:W-:Y:S01]  /*1ca0*/  LOP3.LUT R10, R13, 0x3fffffff, RZ, 0xc0, !PT ;  /* 0x3fffffff0d0a7812 */ /* 0x000fe200078ec0ff */
[----:B------:R-:W-:Y:S05]  /*1cb0*/  WARPSYNC.EXCLUSIVE R4 ;  /* 0x0000000004007348 */ /* 0x000fea0003a00000 */
[----:B------:R-:W-:-:S05]  /*1cc0*/  IMAD.IADD R17, R10, 0x1, R17 ;  /* 0x000000010a117824 */ /* 0x000fca00078e0211 */
[----:B------:R-:W-:-:S07]  /*1cd0*/  VOTE.ANY R4, PT, P0 ;  /* 0x0000000000047806 */ /* 0x000fce00000e0100 */
[----:B------:R-:W-:Y:S05]  /*1ce0*/  BSYNC.RECONVERGENT B2 ;  /* 0x0000000000027941 */ /* 0x000fea0003800200 */
.L_x_484:
[----:B------:R-:W-:Y:S01]  /*1cf0*/  ISETP.GT.U32.AND P1, PT, R12, 0x1, PT ;  /* 0x000000010c00780c */ /* 0x000fe20003f24070 */
[----:B------:R-:W-:-:S12]  /*1d00*/  IMAD.MOV.U32 R12, RZ, RZ, R19 ;  /* 0x000000ffff0c7224 */ /* 0x000fd800078e0013 */
[----:B------:R-:W-:Y:S05]  /*1d10*/  @P0 BRA P1, `(.L_x_485) ;  /* 0xfffffffc00ac0947 */ /* 0x000fea000083ffff */
[----:B------:R-:W-:Y:S05]  /*1d20*/  BSYNC B0 ;  /* 0x0000000000007941 */ /* 0x000fea0003800000 */
.L_x_481:
[----:B------:R1:W2:Y:S02]  /*1d30*/  LDS.64 R10, [R15+0x6600] ;  /* 0x006600000f0a7984 */ /* 0x0002a40000000a00 */
.L_x_480:
[C---:B------:R-:W-:Y:S01]  /*1d40*/  IMAD.IADD R19, R17.reuse, 0x1, -R0 ;  /* 0x0000000111137824 */ /* 0x040fe200078e0a00 */
[----:B------:R-:W-:-:S04]  /*1d50*/  LOP3.LUT R13, R17, 0x80000000, RZ, 0xfc, !PT ;  /* 0x80000000110d7812 */ /* 0x000fc800078efcff */
[C---:B0-2---:R-:W-:Y:S01]  /*1d60*/  IADD3 R10, P0, PT, R19.reuse, R10, RZ ;  /* 0x0000000a130a7210 */ /* 0x045fe20007f1e0ff */
[----:B------:R0:W-:Y:S03]  /*1d70*/  STG.E.STRONG.SYS desc[UR6][R20.64], R13 ;  /* 0x0000000d14007986 */ /* 0x0001e6000c115906 */
[----:B------:R-:W-:-:S05]  /*1d80*/  LEA.HI.X.SX32 R11, R19, R11, 0x1, P0 ;  /* 0x0000000b130b7211 */ /* 0x000fca00000f0eff */
[----:B------:R0:W-:Y:S04]  /*1d90*/  STS.64 [R15+0x6600], R10 ;  /* 0x0066000a0f007388 */ /* 0x0001e80000000a00 */
.L_x_479:
[----:B------:R-:W-:Y:S05]  /*1da0*/  BSYNC B1 ;  /* 0x0000000000017941 */ /* 0x000fea0003800000 */
.L_x_478:
        /* <DEDUP_REMOVED lines=17> */
.L_x_486:
        /* <DEDUP_REMOVED lines=28> */
.L_x_487:
        /* <DEDUP_REMOVED lines=56> */
.L_x_488:
        /* <DEDUP_REMOVED lines=19> */
.L_x_489:
        /* <DEDUP_REMOVED lines=51> */
.L_x_490:
        /* <DEDUP_REMOVED lines=22> */
.L_x_491:
        /* <DEDUP_REMOVED lines=56> */
.L_x_477:
        /* <DEDUP_REMOVED lines=38> */
.L_x_583:
        /* <DEDUP_REMOVED lines=25> */
.L_x_492:
        /* <DEDUP_REMOVED lines=46> */
.L_x_495:
[----:B------:R-:W-:Y:S05]  /*3410*/  BSYNC.RECONVERGENT B0 ;  /* 0x0000000000007941 */ /* 0x000fea0003800200 */
.L_x_494:
        /* <DEDUP_REMOVED lines=40> */
.L_x_497:
[----:B------:R-:W-:Y:S05]  /*36a0*/  BSYNC.RECONVERGENT B0 ;  /* 0x0000000000007941 */ /* 0x000fea0003800200 */
.L_x_496:
        /* <DEDUP_REMOVED lines=39> */
.L_x_499:
[----:B------:R-:W-:Y:S05]  /*3920*/  BSYNC.RECONVERGENT B0 ;  /* 0x0000000000007941 */ /* 0x000fea0003800200 */
.L_x_498:
        /* <DEDUP_REMOVED lines=39> */
.L_x_501:
[----:B------:R-:W-:Y:S05]  /*3ba0*/  BSYNC.RECONVERGENT B0 ;  /* 0x0000000000007941 */ /* 0x000fea0003800200 */
.L_x_500:
        /* <DEDUP_REMOVED lines=39> */
.L_x_503:
[----:B------:R-:W-:Y:S05]  /*3e20*/  BSYNC.RECONVERGENT B0 ;  /* 0x0000000000007941 */ /* 0x000fea0003800200 */
.L_x_502:
        /* <DEDUP_REMOVED lines=39> */
.L_x_505:
[----:B------:R-:W-:Y:S05]  /*40a0*/  BSYNC.RECONVERGENT B0 ;  /* 0x0000000000007941 */ /* 0x000fea0003800200 */
.L_x_504:
        /* <DEDUP_REMOVED lines=39> */
.L_x_507:
[----:B------:R-:W-:Y:S05]  /*4320*/  BSYNC.RECONVERGENT B0 ;  /* 0x0000000000007941 */ /* 0x000fea0003800200 */
.L_x_506:
        /* <DEDUP_REMOVED lines=39> */
.L_x_509:
[----:B------:R-:W-:Y:S05]  /*45a0*/  BSYNC.RECONVERGENT B0 ;  /* 0x0000000000007941 */ /* 0x000fea0003800200 */
.L_x_508:
        /* <DEDUP_REMOVED lines=39> */
.L_x_511:
[----:B------:R-:W-:Y:S05]  /*4820*/  BSYNC.RECONVERGENT B0 ;  /* 0x0000000000007941 */ /* 0x000fea0003800200 */
.L_x_510:
        /* <DEDUP_REMOVED lines=39> */
.L_x_513:
[----:B------:R-:W-:Y:S05]  /*4aa0*/  BSYNC.RECONVERGENT B0 ;  /* 0x0000000000007941 */ /* 0x000fea0003800200 */
.L_x_512:
        /* <DEDUP_REMOVED lines=39> */
.L_x_515:
[----:B------:R-:W-:Y:S05]  /*4d20*/  BSYNC.RECONVERGENT B0 ;  /* 0x0000000000007941 */ /* 0x000fea0003800200 */
.L_x_514:
        /* <DEDUP_REMOVED lines=39> */
.L_x_517:
[----:B------:R-:W-:Y:S05]  /*4fa0*/  BSYNC.RECONVERGENT B0 ;  /* 0x0000000000007941 */ /* 0x000fea0003800200 */
.L_x_516:
        /* <DEDUP_REMOVED lines=39> */
.L_x_519:
[----:B------:R-:W-:Y:S05]  /*5220*/  BSYNC.RECONVERGENT B0 ;  /* 0x0000000000007941 */ /* 0x000fea0003800200 */
.L_x_518:
        /* <DEDUP_REMOVED lines=39> */
.L_x_521:
[----:B------:R-:W-:Y:S05]  /*54a0*/  BSYNC.RECONVERGENT B0 ;  /* 0x0000000000007941 */ /* 0x000fea0003800200 */
.L_x_520:
        /* <DEDUP_REMOVED lines=39> */
.L_x_523:
[----:B------:R-:W-:Y:S05]  /*5720*/  BSYNC.RECONVERGENT B0 ;  /* 0x0000000000007941 */ /* 0x000fea0003800200 */
.L_x_522:
        /* <DEDUP_REMOVED lines=39> */
.L_x_525:
[----:B------:R-:W-:Y:S05]  /*59a0*/  BSYNC.RECONVERGENT B0 ;  /* 0x0000000000007941 */ /* 0x000fea0003800200 */
.L_x_524:
        /* <DEDUP_REMOVED lines=39> */
.L_x_527:
[----:B------:R-:W-:Y:S05]  /*5c20*/  BSYNC.RECONVERGENT B0 ;  /* 0x0000000000007941 */ /* 0x000fea0003800200 */
.L_x_526:
        /* <DEDUP_REMOVED lines=35> */
.L_x_529:
[----:B------:R-:W-:Y:S05]  /*5e60*/  BSYNC.RECONVERGENT B0 ;  /* 0x0000000000007941 */ /* 0x000fea0003800200 */
.L_x_528:
        /* <DEDUP_REMOVED lines=72> */
.L_x_537:
[----:B0-----:R-:W0:Y:S01]  /*62f0*/  LDC.64 R10, c[0x0][0x380] ;  /* 0x0000e000ff0a7b82 */ /* 0x001e220000000a00 */
[----:B------:R-:W-:Y:S01]  /*6300*/  VIADD R17, R6, 0xffffffff ;  /* 0xffffffff06117836 */ /* 0x000fe20000000000 */
[----:B------:R-:W-:Y:S03]  /*6310*/  BSSY B2, `(.L_x_534) ;  /* 0x0000008000027945 */ /* 0x000fe60003800000 */
[----:B------:R-:W-:-:S04]  /*6320*/  IMAD R13, R17, 0x100, R3 ;  /* 0x00000100110d7824 */ /* 0x000fc800078e0203 */
[----:B0-----:R-:W-:-:S07]  /*6330*/  IMAD.WIDE R10, R13, 0x4, R10 ;  /* 0x000000040d0a7825 */ /* 0x001fce00078e020a */
.L_x_535:
[----:B------:R-:W-:Y:S05]  /*6340*/  YIELD ;  /* 0x0000000000007946 */ /* 0x000fea0003800000 */
[----:B------:R0:W-:Y:S06]  /*6350*/  MEMBAR.SC.CTA ;  /* 0x0000000000007992 */ /* 0x0001ec0000000000 */
[----:B0-----:R-:W3:Y:S02]  /*6360*/  LDG.E.STRONG.SYS R12, desc[UR6][R10.64] ;  /* 0x000000060a0c7981 */ /* 0x001ee4000c1f5900 */
[----:B---3--:R-:W-:-:S13]  /*6370*/  ISETP.NE.AND P0, PT, R12, RZ, PT ;  /* 0x000000ff0c00720c */ /* 0x008fda0003f05270 */
[----:B------:R-:W-:Y:S05]  /*6380*/  @!P0 BRA `(.L_x_535) ;  /* 0xfffffffc00ec8947 */ /* 0x000fea000383ffff */
[----:B------:R-:W-:Y:S05]  /*6390*/  BSYNC B2 ;  /* 0x0000000000027941 */ /* 0x000fea0003800000 */
.L_x_534:
[----:B------:R-:W-:Y:S01]  /*63a0*/  BSSY.RECONVERGENT B2, `(.L_x_536) ;  /* 0x0000006000027945 */ /* 0x000fe20003800200 */
[C---:B------:R-:W-:Y:S02]  /*63b0*/  ISETP.GT.AND P0, PT, R12.reuse, -0x1, PT ;  /* 0xffffffff0c00780c */ /* 0x040fe40003f04270 */
[----:B------:R-:W-:Y:S01]  /*63c0*/  LOP3.LUT R12, R12, 0x3fffffff, RZ, 0xc0, !PT ;  /* 0x3fffffff0c0c7812 */ /* 0x000fe200078ec0ff */
[----:B------:R-:W-:Y:S05]  /*63d0*/  WARPSYNC.EXCLUSIVE R4 ;  /* 0x0000000004007348 */ /* 0x000fea0003a00000 */
[----:B------:R-:W-:-:S05]  /*63e0*/  IMAD.IADD R15, R12, 0x1, R15 ;  /* 0x000000010c0f7824 */ /* 0x000fca00078e020f */
[----:B------:R-:W-:-:S07]  /*63f0*/  VOTE.ANY R4, PT, P0 ;  /* 0x0000000000047806 */ /* 0x000fce00000e0100 */
[----:B------:R-:W-:Y:S05]  /*6400*/  BSYNC.RECONVERGENT B2 ;  /* 0x0000000000027941 */ /* 0x000fea0003800200 */
.L_x_536:
[----:B------:R-:W-:Y:S01]  /*6410*/  ISETP.GT.U32.AND P1, PT, R6, 0x1, PT ;  /* 0x000000010600780c */ /* 0x000fe20003f24070 */
[----:B------:R-:W-:-:S12]  /*6420*/  IMAD.MOV.U32 R6, RZ, RZ, R17 ;  /* 0x000000ffff067224 */ /* 0x000fd800078e0011 */
[----:B------:R-:W-:Y:S05]  /*6430*/  @P0 BRA P1, `(.L_x_537) ;  /* 0xfffffffc00ac0947 */ /* 0x000fea000083ffff */
[----:B------:R-:W-:Y:S05]  /*6440*/  BSYNC B0 ;  /* 0x0000000000007941 */ /* 0x000fea0003800000 */
.L_x_533:
[----:B------:R3:W4:Y:S02]  /*6450*/  LDS.64 R10, [R19+0x6600] ;  /* 0x00660000130a7984 */ /* 0x0007240000000a00 */
.L_x_532:
        /* <DEDUP_REMOVED lines=9> */
.L_x_531:
[----:B------:R-:W-:Y:S05]  /*64f0*/  BSYNC B1 ;  /* 0x0000000000017941 */ /* 0x000fea0003800000 */
.L_x_530:
        /* <DEDUP_REMOVED lines=16> */
.L_x_538:
        /* <DEDUP_REMOVED lines=280> */
.L_x_539:
        /* <DEDUP_REMOVED lines=30> */
.L_x_542:
[----:B------:R-:W-:Y:S05]  /*7960*/  BSYNC.RECONVERGENT B0 ;  /* 0x0000000000007941 */ /* 0x000fea0003800200 */
.L_x_541:
        /* <DEDUP_REMOVED lines=22> */
.L_x_544:
[----:B------:R-:W-:Y:S05]  /*7ad0*/  BSYNC.RECONVERGENT B0 ;  /* 0x0000000000007941 */ /* 0x000fea0003800200 */
.L_x_543:
        /* <DEDUP_REMOVED lines=22> */
.L_x_546:
[----:B------:R-:W-:Y:S05]  /*7c40*/  BSYNC.RECONVERGENT B0 ;  /* 0x0000000000007941 */ /* 0x000fea0003800200 */
.L_x_545:
        /* <DEDUP_REMOVED lines=22> */
.L_x_548:
[----:B------:R-:W-:Y:S05]  /*7db0*/  BSYNC.RECONVERGENT B0 ;  /* 0x0000000000007941 */ /* 0x000fea0003800200 */
.L_x_547:
        /* <DEDUP_REMOVED lines=22> */
.L_x_550:
[----:B------:R-:W-:Y:S05]  /*7f20*/  BSYNC.RECONVERGENT B0 ;  /* 0x0000000000007941 */ /* 0x000fea0003800200 */
.L_x_549:
        /* <DEDUP_REMOVED lines=22> */
.L_x_552:
[----:B------:R-:W-:Y:S05]  /*8090*/  BSYNC.RECONVERGENT B0 ;  /* 0x0000000000007941 */ /* 0x000fea0003800200 */
.L_x_551:
        /* <DEDUP_REMOVED lines=22> */
.L_x_554:
[----:B------:R-:W-:Y:S05]  /*8200*/  BSYNC.RECONVERGENT B0 ;  /* 0x0000000000007941 */ /* 0x000fea0003800200 */
.L_x_553:
        /* <DEDUP_REMOVED lines=22> */
.L_x_556:
[----:B------:R-:W-:Y:S05]  /*8370*/  BSYNC.RECONVERGENT B0 ;  /* 0x0000000000007941 */ /* 0x000fea0003800200 */
.L_x_555:
        /* <DEDUP_REMOVED lines=22> */
.L_x_558:
[----:B------:R-:W-:Y:S05]  /*84e0*/  BSYNC.RECONVERGENT B0 ;  /* 0x0000000000007941 */ /* 0x000fea0003800200 */
.L_x_557:
        /* <DEDUP_REMOVED lines=22> */
.L_x_560:
[----:B------:R-:W-:Y:S05]  /*8650*/  BSYNC.RECONVERGENT B0 ;  /* 0x0000000000007941 */ /* 0x000fea0003800200 */
.L_x_559:
        /* <DEDUP_REMOVED lines=22> */
.L_x_562:
[----:B------:R-:W-:Y:S05]  /*87c0*/  BSYNC.RECONVERGENT B0 ;  /* 0x0000000000007941 */ /* 0x000fea0003800200 */
.L_x_561:
        /* <DEDUP_REMOVED lines=22> */
.L_x_564:
[----:B------:R-:W-:Y:S05]  /*8930*/  BSYNC.RECONVERGENT B0 ;  /* 0x0000000000007941 */ /* 0x000fea0003800200 */
.L_x_563:
        /* <DEDUP_REMOVED lines=21> */
.L_x_566:
[----:B------:R-:W-:Y:S05]  /*8a90*/  BSYNC.RECONVERGENT B0 ;  /* 0x0000000000007941 */ /* 0x000fea0003800200 */
.L_x_565:
        /* <DEDUP_REMOVED lines=20> */
.L_x_568:
[----:B------:R-:W-:Y:S05]  /*8be0*/  BSYNC.RECONVERGENT B0 ;  /* 0x0000000000007941 */ /* 0x000fea0003800200 */
.L_x_567:
        /* <DEDUP_REMOVED lines=20> */
.L_x_570:
[----:B------:R-:W-:Y:S05]  /*8d30*/  BSYNC.RECONVERGENT B0 ;  /* 0x0000000000007941 */ /* 0x000fea0003800200 */
.L_x_569:
        /* <DEDUP_REMOVED lines=20> */
.L_x_572:
[----:B------:R-:W-:Y:S05]  /*8e80*/  BSYNC.RECONVERGENT B0 ;  /* 0x0000000000007941 */ /* 0x000fea0003800200 */
.L_x_571:
        /* <DEDUP_REMOVED lines=20> */
.L_x_574:
[----:B------:R-:W-:Y:S05]  /*8fd0*/  BSYNC.RECONVERGENT B0 ;  /* 0x0000000000007941 */ /* 0x000fea0003800200 */
.L_x_573:
[----:B------:R-:W-:Y:S01]  /*8fe0*/  NOP ;  /* 0x0000000000007918 */ /* 0x000fe20000000000 */
.L_x_540:
        /* <DEDUP_REMOVED lines=112> */
.L_x_575:
        /* <DEDUP_REMOVED lines=83> */
.L_x_576:
        /* <DEDUP_REMOVED lines=179> */
.L_x_577:
        /* <DEDUP_REMOVED lines=205> */
.L_x_493:
[----:B------:R-:W-:Y:S02]  /*b420*/  IMAD.MOV.U32 R49, RZ, RZ, R40 ;  /* 0x000000ffff317224 */ /* 0x000fe400078e0028 */
[----:B------:R-:W-:Y:S02]  /*b430*/  IMAD.MOV.U32 R48, RZ, RZ, 0x1 ;  /* 0x00000001ff307424 */ /* 0x000fe400078e00ff */
[----:B------:R-:W-:Y:S02]  /*b440*/  IMAD.MOV.U32 R51, RZ, RZ, RZ ;  /* 0x000000ffff337224 */ /* 0x000fe400078e00ff */
[----:B------:R-:W-:-:S07]  /*b450*/  IMAD.MOV.U32 R46, RZ, RZ, -0x1 ;  /* 0xffffffffff2e7424 */ /* 0x000fce00078e00ff */
[----:B------:R-:W-:Y:S05]  /*b460*/  WARPSYNC.COLLECTIVE R46, `(.L_x_578) ;  /* 0x000000002e087348 */ /* 0x000fea0003c00000 */
[----:B------:R0:W1:Y:S02]  /*b470*/  SHFL.UP P0, R47, R49, R48, R51 ;  /* 0x04000030312f7389 */ /* 0x0000640000000033 */
[----:B01----:R-:W-:Y:S05]  /*b480*/  ENDCOLLECTIVE ;  /* 0x000000000000791b */ /* 0x003fea0003800000 */
.L_x_578:
[----:B------:R-:W-:Y:S02]  /*b490*/  IMAD.MOV.U32 R48, RZ, RZ, 0x2 ;  /* 0x00000002ff307424 */ /* 0x000fe400078e00ff */
[----:B------:R-:W-:-:S04]  /*b4a0*/  IMAD.MOV.U32 R41, RZ, RZ, R47 ;  /* 0x000000ffff297224 */ /* 0x000fc800078e002f */
[----:B------:R-:W-:-:S04]  /*b4b0*/  @P0 IMAD.IADD R41, R40, 0x1, R41 ;  /* 0x0000000128290824 */ /* 0x000fc800078e0229 */
[----:B------:R-:W-:-:S07]  /*b4c0*/  IMAD.MOV.U32 R49, RZ, RZ, R41 ;  /* 0x000000ffff317224 */ /* 0x000fce00078e0029 */
[----:B------:R-:W-:Y:S05]  /*b4d0*/  WARPSYNC.COLLECTIVE R46, `(.L_x_579) ;  /* 0x000000002e087348 */ /* 0x000fea0003c00000 */
[----:B------:R0:W1:Y:S02]  /*b4e0*/  SHFL.UP P0, R47, R49, R48, R51 ;  /* 0x04000030312f7389 */ /* 0x0000640000000033 */
[----:B01----:R-:W-:Y:S05]  /*b4f0*/  ENDCOLLECTIVE ;  /* 0x000000000000791b */ /* 0x003fea0003800000 */
.L_x_579:
[----:B------:R-:W-:Y:S02]  /*b500*/  IMAD.MOV.U32 R48, RZ, RZ, 0x4 ;  /* 0x00000004ff307424 */ /* 0x000fe400078e00ff */
[----:B------:R-:W-:-:S04]  /*b510*/  IMAD.MOV.U32 R42, RZ, RZ, R47 ;  /* 0x000000ffff2a7224 */ /* 0x000fc800078e002f */
[----:B------:R-:W-:-:S04]  /*b520*/  @P0 IMAD.IADD R42, R41, 0x1, R42 ;  /* 0x00000001292a0824 */ /* 0x000fc800078e022a */
[----:B------:R-:W-:-:S07]  /*b530*/  IMAD.MOV.U32 R49, RZ, RZ, R42 ;  /* 0x000000ffff317224 */ /* 0x000fce00078e002a */
[----:B------:R-:W-:Y:S05]  /*b540*/  WARPSYNC.COLLECTIVE R46, `(.L_x_580) ;  /* 0x000000002e087348 */ /* 0x000fea0003c00000 */
[----:B------:R0:W1:Y:S02]  /*b550*/  SHFL.UP P0, R47, R49, R48, R51 ;  /* 0x04000030312f7389 */ /* 0x0000640000000033 */
[----:B01----:R-:W-:Y:S05]  /*b560*/  ENDCOLLECTIVE ;  /* 0x000000000000791b */ /* 0x003fea0003800000 */
.L_x_580:
[----:B------:R-:W-:Y:S02]  /*b570*/  IMAD.MOV.U32 R48, RZ, RZ, 0x8 ;  /* 0x00000008ff307424 */ /* 0x000fe400078e00ff */
[----:B------:R-:W-:-:S04]  /*b580*/  IMAD.MOV.U32 R43, RZ, RZ, R47 ;  /* 0x000000ffff2b7224 */ /* 0x000fc800078e002f */
[----:B------:R-:W-:-:S04]  /*b590*/  @P0 IMAD.IADD R43, R42, 0x1, R43 ;  /* 0x000000012a2b0824 */ /* 0x000fc800078e022b */
[----:B------:R-:W-:-:S07]  /*b5a0*/  IMAD.MOV.U32 R49, RZ, RZ, R43 ;  /* 0x000000ffff317224 */ /* 0x000fce00078e002b */
[----:B------:R-:W-:Y:S05]  /*b5b0*/  WARPSYNC.COLLECTIVE R46, `(.L_x_581) ;  /* 0x000000002e087348 */ /* 0x000fea0003c00000 */
[----:B------:R0:W1:Y:S02]  /*b5c0*/  SHFL.UP P0, R47, R49, R48, R51 ;  /* 0x04000030312f7389 */ /* 0x0000640000000033 */
[----:B01----:R-:W-:Y:S05]  /*b5d0*/  ENDCOLLECTIVE ;  /* 0x000000000000791b */ /* 0x003fea0003800000 */
.L_x_581:
[----:B------:R-:W-:Y:S02]  /*b5e0*/  IMAD.MOV.U32 R48, RZ, RZ, 0x10 ;  /* 0x00000010ff307424 */ /* 0x000fe400078e00ff */
[----:B------:R-:W-:-:S04]  /*b5f0*/  IMAD.MOV.U32 R44, RZ, RZ, R47 ;  /* 0x000000ffff2c7224 */ /* 0x000fc800078e002f */
[----:B------:R-:W-:-:S04]  /*b600*/  @P0 IMAD.IADD R44, R43, 0x1, R44 ;  /* 0x000000012b2c0824 */ /* 0x000fc800078e022c */
[----:B------:R-:W-:-:S07]  /*b610*/  IMAD.MOV.U32 R49, RZ, RZ, R44 ;  /* 0x000000ffff317224 */ /* 0x000fce00078e002c */
[----:B------:R-:W-:Y:S05]  /*b620*/  WARPSYNC.COLLECTIVE R46, `(.L_x_582) ;  /* 0x000000002e087348 */ /* 0x000fea0003c00000 */
[----:B------:R0:W1:Y:S02]  /*b630*/  SHFL.UP P0, R47, R49, R48, R51 ;  /* 0x04000030312f7389 */ /* 0x0000640000000033 */
[----:B01----:R-:W-:Y:S05]  /*b640*/  ENDCOLLECTIVE ;  /* 0x000000000000791b */ /* 0x003fea0003800000 */
.L_x_582:
[----:B------:R-:W-:Y:S05]  /*b650*/  BRA `(.L_x_583) ;  /* 0xffffff7800507947 */ /* 0x000fea000383ffff */
.L_x_584:
        /* <DEDUP_REMOVED lines=10> */
.L_x_712:


//--------------------- .text._ZN3cub18CUB_300001_SM_10006detail10radix_sort33DeviceRadixSortExclusiveSumKernelINS1_5radix10policy_hubIfiyE10Policy1000EyEEvPT0_ --------------------------
	.section	.text._ZN3cub18CUB_300001_SM_10006detail10radix_sort33DeviceRadixSortExclusiveSumKernelINS1_5radix10policy_hubIfiyE10Policy1000EyEEvPT0_,"ax",@progbits
	.align	128
        .global         _ZN3cub18CUB_300001_SM_10006detail10radix_sort33DeviceRadixSortExclusiveSumKernelINS1_5radix10policy_hubIfiyE10Policy1000EyEEvPT0_
        .type           _ZN3cub18CUB_300001_SM_10006detail10radix_sort33DeviceRadixSortExclusiveSumKernelINS1_5radix10policy_hubIfiyE10Policy1000EyEEvPT0_,@function
        .size           _ZN3cub18CUB_300001_SM_10006detail10radix_sort33DeviceRadixSortExclusiveSumKernelINS1_5radix10policy_hubIfiyE10Policy1000EyEEvPT0_,(.L_x_713 - _ZN3cub18CUB_300001_SM_10006detail10radix_sort33DeviceRadixSortExclusiveSumKernelINS1_5radix10policy_hubIfiyE10Policy1000EyEEvPT0_)
        .other          _ZN3cub18CUB_300001_SM_10006detail10radix_sort33DeviceRadixSortExclusiveSumKernelINS1_5radix10policy_hubIfiyE10Policy1000EyEEvPT0_,@"STO_CUDA_ENTRY STV_DEFAULT"
_ZN3cub18CUB_300001_SM_10006detail10radix_sort33DeviceRadixSortExclusiveSumKernelINS1_5radix10policy_hubIfiyE10Policy1000EyEEvPT0_:
.text._ZN3cub18CUB_300001_SM_10006detail10radix_sort33DeviceRadixSortExclusiveSumKernelINS1_5radix10policy_hubIfiyE10Policy1000EyEEvPT0_:
        /* <DEDUP_REMOVED lines=63> */
.L_x_597:
        /* <DEDUP_REMOVED lines=28> */
.L_x_585:
[----:B------:R-:W-:Y:S05]  /*05b0*/  WARPSYNC.ALL ;  /* 0x0000000000007948 */ /* 0x000fea0003800000 */
[----:B------:R-:W-:Y:S06]  /*05c0*/  BAR.SYNC.DEFER_BLOCKING 0x0 ;  /* 0x0000000000007b1d */ /* 0x000fec0000010000 */
[----:B------:R-:W-:Y:S05]  /*05d0*/  @P1 EXIT ;  /* 0x000000000000194d */ /* 0x000fea0003800000 */
[----:B01----:R-:W0:Y:S04]  /*05e0*/  LDS.64 R2, [R0+0x10] ;  /* 0x0000100000027984 */ /* 0x003e280000000a00 */
[----:B0-----:R-:W-:Y:S01]  /*05f0*/  STG.E.64 desc[UR4][R16.64], R2 ;  /* 0x0000000210007986 */ /* 0x001fe2000c101b04 */
[----:B------:R-:W-:Y:S05]  /*0600*/  EXIT ;  /* 0x000000000000794d */ /* 0x000fea0003800000 */
.L_x_586:
[----:B------:R-:W-:Y:S02]  /*0610*/  IMAD.MOV.U32 R24, RZ, RZ, R20 ;  /* 0x000000ffff187224 */ /* 0x000fe400078e0014 */
[----:B------:R-:W-:Y:S02]  /*0620*/  IMAD.MOV.U32 R23, RZ, RZ, 0x1 ;  /* 0x00000001ff177424 */ /* 0x000fe400078e00ff */
[----:B------:R-:W-:Y:S02]  /*0630*/  IMAD.MOV.U32 R22, RZ, RZ, RZ ;  /* 0x000000ffff167224 */ /* 0x000fe400078e00ff */
[----:B------:R-:W-:-:S07]  /*0640*/  IMAD.MOV.U32 R21, RZ, RZ, -0x1 ;  /* 0xffffffffff157424 */ /* 0x000fce00078e00ff */
[----:B------:R-:W-:Y:S05]  /*0650*/  WARPSYNC.COLLECTIVE R21, `(.L_x_587) ;  /* 0x0000000015087348 */ /* 0x000fea0003c00000 */
[----:B------:R0:W1:Y:S02]  /*0660*/  SHFL.UP P0, R25, R24, R23, R22 ;  /* 0x0400001718197389 */ /* 0x0000640000000016 */
[----:B01----:R-:W-:Y:S05]  /*0670*/  ENDCOLLECTIVE ;  /* 0x000000000000791b */ /* 0x003fea0003800000 */
.L_x_587:
[----:B------:R-:W-:Y:S02]  /*0680*/  IMAD.MOV.U32 R24, RZ, RZ, R19 ;  /* 0x000000ffff187224 */ /* 0x000fe400078e0013 */
[----:B------:R-:W-:-:S07]  /*0690*/  IMAD.MOV.U32 R27, RZ, RZ, R25 ;  /* 0x000000ffff1b7224 */ /* 0x000fce00078e0019 */
[----:B------:R-:W-:Y:S05]  /*06a0*/  WARPSYNC.COLLECTIVE R21, `(.L_x_588) ;  /* 0x0000000015087348 */ /* 0x000fea0003c00000 */
[----:B------:R0:W1:Y:S02]  /*06b0*/  SHFL.UP P0, R25, R24, R23, R22 ;  /* 0x0400001718197389 */ /* 0x0000640000000016 */
[----:B01----:R-:W-:Y:S05]  /*06c0*/  ENDCOLLECTIVE ;  /* 0x000000000000791b */ /* 0x003fea0003800000 */
.L_x_588:
        /* <DEDUP_REMOVED lines=9> */
.L_x_589:
[----:B------:R-:W-:Y:S02]  /*0760*/  IMAD.MOV.U32 R24, RZ, RZ, R26 ;  /* 0x000000ffff187224 */ /* 0x000fe400078e001a */
[----:B------:R-:W-:-:S07]  /*0770*/  IMAD.MOV.U32 R28, RZ, RZ, R25 ;  /* 0x000000ffff1c7224 */ /* 0x000fce00078e0019 */
[----:B------:R-:W-:Y:S05]  /*0780*/  WARPSYNC.COLLECTIVE R21, `(.L_x_590) ;  /* 0x0000000015087348 */ /* 0x000fea0003c00000 */
[----:B------:R0:W1:Y:S02]  /*0790*/  SHFL.UP P0, R25, R24, R23, R22 ;  /* 0x0400001718197389 */ /* 0x0000640000000016 */
[----:B01----:R-:W-:Y:S05]  /*07a0*/  ENDCOLLECTIVE ;  /* 0x000000000000791b */ /* 0x003fea0003800000 */
.L_x_590:
        /* <DEDUP_REMOVED lines=9> */
.L_x_591:
[----:B------:R-:W-:Y:S02]  /*0840*/  IMAD.MOV.U32 R24, RZ, RZ, R29 ;  /* 0x000000ffff187224 */ /* 0x000fe400078e001d */
[----:B------:R-:W-:-:S07]  /*0850*/  IMAD.MOV.U32 R27, RZ, RZ, R25 ;  /* 0x000000ffff1b7224 */ /* 0x000fce00078e0019 */
[----:B------:R-:W-:Y:S05]  /*0860*/  WARPSYNC.COLLECTIVE R21, `(.L_x_592) ;  /* 0x0000000015087348 */ /* 0x000fea0003c00000 */
[----:B------:R0:W1:Y:S02]  /*0870*/  SHFL.UP P0, R25, R24, R23, R22 ;  /* 0x0400001718197389 */ /* 0x0000640000000016 */
[----:B01----:R-:W-:Y:S05]  /*0880*/  ENDCOLLECTIVE ;  /* 0x000000000000791b */ /* 0x003fea0003800000 */
.L_x_592:
        /* <DEDUP_REMOVED lines=9> */
.L_x_593:
[----:B------:R-:W-:Y:S02]  /*0920*/  IMAD.MOV.U32 R24, RZ, RZ, R29 ;  /* 0x000000ffff187224 */ /* 0x000fe400078e001d */
[----:B------:R-:W-:-:S07]  /*0930*/  IMAD.MOV.U32 R27, RZ, RZ, R25 ;  /* 0x000000ffff1b7224 */ /* 0x000fce00078e0019 */
[----:B------:R-:W-:Y:S05]  /*0940*/  WARPSYNC.COLLECTIVE R21, `(.L_x_594) ;  /* 0x0000000015087348 */ /* 0x000fea0003c00000 */
[----:B------:R0:W1:Y:S02]  /*0950*/  SHFL.UP P0, R25, R24, R23, R22 ;  /* 0x0400001718197389 */ /* 0x0000640000000016 */
[----:B01----:R-:W-:Y:S05]  /*0960*/  ENDCOLLECTIVE ;  /* 0x000000000000791b */ /* 0x003fea0003800000 */
.L_x_594:
        /* <DEDUP_REMOVED lines=9> */
.L_x_595:
[----:B------:R-:W-:Y:S02]  /*0a00*/  IMAD.MOV.U32 R24, RZ, RZ, R26 ;  /* 0x000000ffff187224 */ /* 0x000fe400078e001a */
[----:B------:R-:W-:-:S07]  /*0a10*/  IMAD.MOV.U32 R28, RZ, RZ, R25 ;  /* 0x000000ffff1c7224 */ /* 0x000fce00078e0019 */
[----:B------:R-:W-:Y:S05]  /*0a20*/  WARPSYNC.COLLECTIVE R21, `(.L_x_596) ;  /* 0x0000000015087348 */ /* 0x000fea0003c00000 */
[----:B------:R0:W1:Y:S02]  /*0a30*/  SHFL.UP P0, R25, R24, R23, R22 ;  /* 0x0400001718197389 */ /* 0x0000640000000016 */
[----:B01----:R-:W-:Y:S05]  /*0a40*/  ENDCOLLECTIVE ;  /* 0x000000000000791b */ /* 0x003fea0003800000 */
.L_x_596:
[----:B------:R-:W-:Y:S05]  /*0a50*/  BRA `(.L_x_597) ;  /* 0xfffffff800647947 */ /* 0x000fea000383ffff */
.L_x_598:
        /* <DEDUP_REMOVED lines=10> */
.L_x_713:


//--------------------- .text._ZN3cub18CUB_300001_SM_10006detail10radix_sort30DeviceRadixSortHistogramKernelINS1_5radix10policy_hubIfiyE10Policy1000ELNS0_9SortOrderE1EfyNS1_21identity_decomposer_tEEEvPT2_PKT1_SA_iiT3_ --------------------------
	.section	.text._ZN3cub18CUB_300001_SM_10006detail10radix_sort30DeviceRadixSortHistogramKernelINS1_5radix10policy_hubIfiyE10Policy1000ELNS0_9SortOrderE1EfyNS1_21identity_decomposer_tEEEvPT2_PKT1_SA_iiT3_,"ax",@progbits
	.align	128
        .global         _ZN3cub18CUB_300001_SM_10006detail10radix_sort30DeviceRadixSortHistogramKernelINS1_5radix10policy_hubIfiyE10Policy1000ELNS0_9SortOrderE1EfyNS1_21identity_decomposer_tEEEvPT2_PKT1_SA_iiT3_
        .type           _ZN3cub18CUB_300001_SM_10006detail10radix_sort30DeviceRadixSortHistogramKernelINS1_5radix10policy_hubIfiyE10Policy1000ELNS0_9SortOrderE1EfyNS1_21identity_decomposer_tEEEvPT2_PKT1_SA_iiT3_,@function
        .size           _ZN3cub18CUB_300001_SM_10006detail10radix_sort30DeviceRadixSortHistogramKernelINS1_5radix10policy_hubIfiyE10Policy1000ELNS0_9SortOrderE1EfyNS1_21identity_decomposer_tEEEvPT2_PKT1_SA_iiT3_,(.L_x_714 - _ZN3cub18CUB_300001_SM_10006detail10radix_sort30DeviceRadixSortHistogramKernelINS1_5radix10policy_hubIfiyE10Policy1000ELNS0_9SortOrderE1EfyNS1_21identity_decomposer_tEEEvPT2_PKT1_SA_iiT3_)
        .other          _ZN3cub18CUB_300001_SM_10006detail10radix_sort30DeviceRadixSortHistogramKernelINS1_5radix10policy_hubIfiyE10Policy1000ELNS0_9SortOrderE1EfyNS1_21identity_decomposer_tEEEvPT2_PKT1_SA_iiT3_,@"STO_CUDA_ENTRY STV_DEFAULT"
_ZN3cub18CUB_300001_SM_10006detail10radix_sort30DeviceRadixSortHistogramKernelINS1_5radix10policy_hubIfiyE10Policy1000ELNS0_9SortOrderE1EfyNS1_21identity_decomposer_tEEEvPT2_PKT1_SA_iiT3_:
.text._ZN3cub18CUB_300001_SM_10006detail10radix_sort30DeviceRadixSortHistogramKernelINS1_5radix10policy_hubIfiyE10Policy1000ELNS0_9SortOrderE1EfyNS1_21identity_decomposer_tEEEvPT2_PKT1_SA_iiT3_:
        /* <DEDUP_REMOVED lines=42> */
.L_x_682:
        /* <DEDUP_REMOVED lines=9> */
.L_x_602:
        /* <DEDUP_REMOVED lines=21> */
.L_x_601:
        /* <DEDUP_REMOVED lines=19> */
.L_x_604:
        /* <DEDUP_REMOVED lines=18> */
.L_x_603:
[----:B------:R-:W-:-:S13]  /*06d0*/  ISETP.GT.U32.AND P2, PT, R0, 0x7f, PT ;  /* 0x0000007f0000780c */ /* 0x000fda0003f44070 */
[----:B------:R-:W-:Y:S05]  /*06e0*/  @P2 BRA `(.L_x_600) ;  /* 0x0000000000e02947 */ /* 0x000fea0003800000 */
[----:B--23--:R-:W-:Y:S01]  /*06f0*/  IMAD.MOV.U32 R3, RZ, RZ, RZ ;  /* 0x000000ffff037224 */ /* 0x00cfe200078e00ff */
[----:B------:R-:W-:Y:S06]  /*0700*/  @!P1 BRA `(.L_x_605) ;  /* 0x0000000000589947 */ /* 0x000fec0003800000 */
[----:B------:R-:W-:-:S07]  /*0710*/  IMAD.MOV.U32 R3, RZ, RZ, RZ ;  /* 0x000000ffff037224 */ /* 0x000fce00078e00ff */
.L_x_606:
        /* <DEDUP_REMOVED lines=21> */
.L_x_605:
        /* <DEDUP_REMOVED lines=14> */
.L_x_607:
        /* <DEDUP_REMOVED lines=18> */
.L_x_600:
[----:B------:R-:W-:Y:S05]  /*0a70*/  BSYNC.RECONVERGENT B0 ;  /* 0x0000000000007941 */ /* 0x000fea0003800200 */
.L_x_599:
        /* <DEDUP_REMOVED lines=16> */
.L_x_613:
        /* <DEDUP_REMOVED lines=36> */
.L_x_609:
        /* <DEDUP_REMOVED lines=67> */
.L_x_610:
        /* <DEDUP_REMOVED lines=88> */
.L_x_612:
        /* <DEDUP_REMOVED lines=73> */
.L_x_611:
[----:B------:R-:W-:Y:S05]  /*1c00*/  BRA.U !UP0, `(.L_x_613) ;  /* 0xffffffed08dc7547 */ /* 0x000fea000b83ffff */
.L_x_608:
        /* <DEDUP_REMOVED lines=9> */
.L_x_633:
        /* <DEDUP_REMOVED lines=16> */
.L_x_618:
[----:B------:R-:W-:Y:S05]  /*1da0*/  BSYNC.RECONVERGENT B1 ;  /* 0x0000000000017941 */ /* 0x000fea0003800200 */
.L_x_617:
        /* <DEDUP_REMOVED lines=15> */
.L_x_620:
[----:B------:R-:W-:Y:S05]  /*1ea0*/  BSYNC.RECONVERGENT B1 ;  /* 0x0000000000017941 */ /* 0x000fea0003800200 */
.L_x_619:
[----:B------:R-:W-:Y:S04]  /*1eb0*/  BSSY.RECONVERGENT B1, `(.L_x_621) ;  /* 0x0000007000017945 */ /* 0x000fe80003800200 */
[----:B------:R-:W-:Y:S05]  /*1ec0*/  @!P0 BRA `(.L_x_622) ;  /* 0x0000000000148947 */ /* 0x000fea0003800000 */
[----:B01----:R-:W-:Y:S02]  /*1ed0*/  IMAD R17, R5, 0x100, R0 ;  /* 0x0000010005117824 */ /* 0x003fe400078e0200 */
[----:B------:R-:W-:Y:S02]  /*1ee0*/  IMAD.MOV.U32 R23, RZ, RZ, RZ ;  /* 0x000000ffff177224 */ /* 0x000fe400078e00ff */
[----:B------:R-:W-:-:S04]  /*1ef0*/  VIADD R17, R17, 0x200 ;  /* 0x0000020011117836 */ /* 0x000fc80000000000 */
[----:B------:R-:W-:-:S05]  /*1f00*/  IMAD.WIDE.U32 R16, R17, 0x8, R2 ;  /* 0x0000000811107825 */ /* 0x000fca00078e0002 */
[----:B------:R2:W-:Y:S02]  /*1f10*/  REDG.E.ADD.64.STRONG.GPU desc[UR20][R16.64], R22 ;  /* 0x000000161000798e */ /* 0x0005e4000c12e514 */
.L_x_622:
[----:B------:R-:W-:Y:S05]  /*1f20*/  BSYNC.RECONVERGENT B1 ;  /* 0x0000000000017941 */ /* 0x000fea0003800200 */
.L_x_621:
[----:B------:R-:W-:Y:S04]  /*1f30*/  BSSY.RECONVERGENT B1, `(.L_x_623) ;  /* 0x0000007000017945 */ /* 0x000fe80003800200 */
[----:B------:R-:W-:Y:S05]  /*1f40*/  @!P1 BRA `(.L_x_624) ;  /* 0x0000000000149947 */ /* 0x000fea0003800000 */
[----:B012---:R-:W-:Y:S02]  /*1f50*/  IMAD R17, R5, 0x100, R0 ;  /* 0x0000010005117824 */ /* 0x007fe400078e0200 */
[----:B------:R-:W-:Y:S02]  /*1f60*/  IMAD.MOV.U32 R15, RZ, RZ, RZ ;  /* 0x000000ffff0f7224 */ /* 0x000fe400078e00ff */
[----:B------:R-:W-:-:S04]  /*1f70*/  VIADD R17, R17, 0x300 ;  /* 0x0000030011117836 */ /* 0x000fc80000000000 */
[----:B------:R-:W-:-:S05]  /*1f80*/  IMAD.WIDE.U32 R16, R17, 0x8, R2 ;  /* 0x0000000811107825 */ /* 0x000fca00078e0002 */
[----:B------:R3:W-:Y:S02]  /*1f90*/  REDG.E.ADD.64.STRONG.GPU desc[UR20][R16.64], R14 ;  /* 0x0000000e1000798e */ /* 0x0007e4000c12e514 */
.L_x_624:
[----:B------:R-:W-:Y:S05]  /*1fa0*/  BSYNC.RECONVERGENT B1 ;  /* 0x0000000000017941 */ /* 0x000fea0003800200 */
.L_x_623:
[----:B------:R-:W-:Y:S04]  /*1fb0*/  BSSY.RECONVERGENT B1, `(.L_x_625) ;  /* 0x0000007000017945 */ /* 0x000fe80003800200 */
[----:B------:R-:W-:Y:S05]  /*1fc0*/  @!P2 BRA `(.L_x_626) ;  /* 0x000000000014a947 */ /* 0x000fea0003800000 */
[----:B---3--:R-:W-:Y:S02]  /*1fd0*/  IMAD R15, R5, 0x100, R0 ;  /* 0x00000100050f7824 */ /* 0x008fe400078e0200 */
[----:B------:R-:W-:Y:S02]  /*1fe0*/  IMAD.MOV.U32 R13, RZ, RZ, RZ ;  /* 0x000000ffff0d7224 */ /* 0x000fe400078e00ff */
[----:B------:R-:W-:-:S04]  /*1ff0*/  VIADD R15, R15, 0x400 ;  /* 0x000004000f0f7836 */ /* 0x000fc80000000000 */
[----:B------:R-:W-:-:S05]  /*2000*/  IMAD.WIDE.U32 R14, R15, 0x8, R2 ;  /* 0x000000080f0e7825 */ /* 0x000fca00078e0002 */
[----:B------:R4:W-:Y:S02]  /*2010*/  REDG.E.ADD.64.STRONG.GPU desc[UR20][R14.64], R12 ;  /* 0x0000000c0e00798e */ /* 0x0009e4000c12e514 */
.L_x_626:
[----:B------:R-:W-:Y:S05]  /*2020*/  BSYNC.RECONVERGENT B1 ;  /* 0x0000000000017941 */ /* 0x000fea0003800200 */
.L_x_625:
[----:B------:R-:W-:Y:S04]  /*2030*/  BSSY.RECONVERGENT B1, `(.L_x_627) ;  /* 0x0000007000017945 */ /* 0x000fe80003800200 */
[----:B------:R-:W-:Y:S05]  /*2040*/  @!P3 BRA `(.L_x_628) ;  /* 0x000000000014b947 */ /* 0x000fea0003800000 */
[----:B----4-:R-:W-:Y:S02]  /*2050*/  IMAD R13, R5, 0x100, R0 ;  /* 0x00000100050d7824 */ /* 0x010fe400078e0200 */
[----:B------:R-:W-:Y:S02]  /*2060*/  IMAD.MOV.U32 R7, RZ, RZ, RZ ;  /* 0x000000ffff077224 */ /* 0x000fe400078e00ff */
[----:B------:R-:W-:-:S04]  /*2070*/  VIADD R13, R13, 0x500 ;  /* 0x000005000d0d7836 */ /* 0x000fc80000000000 */
[----:B------:R-:W-:-:S05]  /*2080*/  IMAD.WIDE.U32 R12, R13, 0x8, R2 ;  /* 0x000000080d0c7825 */ /* 0x000fca00078e0002 */
[----:B------:R4:W-:Y:S02]  /*2090*/  REDG.E.ADD.64.STRONG.GPU desc[UR20][R12.64], R6 ;  /* 0x000000060c00798e */ /* 0x0009e4000c12e514 */
.L_x_628:
[----:B------:R-:W-:Y:S05]  /*20a0*/  BSYNC.RECONVERGENT B1 ;  /* 0x0000000000017941 */ /* 0x000fea0003800200 */
.L_x_627:
[----:B------:R-:W-:Y:S04]  /*20b0*/  BSSY.RECONVERGENT B1, `(.L_x_629) ;  /* 0x0000007000017945 */ /* 0x000fe80003800200 */
[----:B------:R-:W-:Y:S05]  /*20c0*/  @!P4 BRA `(.L_x_630) ;  /* 0x000000000014c947 */ /* 0x000fea0003800000 */
[----:B----4-:R-:W-:Y:S02]  /*20d0*/  IMAD R7, R5, 0x100, R0 ;  /* 0x0000010005077824 */ /* 0x010fe400078e0200 */
[----:B------:R-:W-:Y:S02]  /*20e0*/  IMAD.MOV.U32 R9, RZ, RZ, RZ ;  /* 0x000000ffff097224 */ /* 0x000fe400078e00ff */
[----:B------:R-:W-:-:S04]  /*20f0*/  VIADD R7, R7, 0x600 ;  /* 0x0000060007077836 */ /* 0x000fc80000000000 */
[----:B------:R-:W-:-:S05]  /*2100*/  IMAD.WIDE.U32 R6, R7, 0x8, R2 ;  /* 0x0000000807067825 */ /* 0x000fca00078e0002 */
[----:B------:R4:W-:Y:S02]  /*2110*/  REDG.E.ADD.64.STRONG.GPU desc[UR20][R6.64], R8 ;  /* 0x000000080600798e */ /* 0x0009e4000c12e514 */
.L_x_630:
[----:B------:R-:W-:Y:S05]  /*2120*/  BSYNC.RECONVERGENT B1 ;  /* 0x0000000000017941 */ /* 0x000fea0003800200 */
.L_x_629:
[----:B------:R-:W-:Y:S04]  /*2130*/  BSSY.RECONVERGENT B1, `(.L_x_631) ;  /* 0x0000007000017945 */ /* 0x000fe80003800200 */
[----:B------:R-:W-:Y:S05]  /*2140*/  @!P5 BRA `(.L_x_632) ;  /* 0x000000000014d947 */ /* 0x000fea0003800000 */
[----:B----4-:R-:W-:Y:S02]  /*2150*/  IMAD R7, R5, 0x100, R0 ;  /* 0x0000010005077824 */ /* 0x010fe400078e0200 */
[----:B------:R-:W-:Y:S02]  /*2160*/  IMAD.MOV.U32 R11, RZ, RZ, RZ ;  /* 0x000000ffff0b7224 */ /* 0x000fe400078e00ff */
[----:B------:R-:W-:-:S04]  /*2170*/  VIADD R7, R7, 0x700 ;  /* 0x0000070007077836 */ /* 0x000fc80000000000 */
[----:B------:R-:W-:-:S05]  /*2180*/  IMAD.WIDE.U32 R6, R7, 0x8, R2 ;  /* 0x0000000807067825 */ /* 0x000fca00078e0002 */
[----:B------:R4:W-:Y:S02]  /*2190*/  REDG.E.ADD.64.STRONG.GPU desc[UR20][R6.64], R10 ;  /* 0x0000000a0600798e */ /* 0x0009e4000c12e514 */
.L_x_632:
[----:B------:R-:W-:Y:S05]  /*21a0*/  BSYNC.RECONVERGENT B1 ;  /* 0x0000000000017941 */ /* 0x000fea0003800200 */
.L_x_631:
[----:B------:R-:W-:-:S05]  /*21b0*/  VIADD R5, R5, 0x8 ;  /* 0x0000000805057836 */ /* 0x000fca0000000000 */
[----:B------:R-:W-:-:S13]  /*21c0*/  ISETP.NE.AND P0, PT, R5, UR27, PT ;  /* 0x0000001b05007c0c */ /* 0x000fda000bf05270 */
[----:B------:R-:W-:Y:S05]  /*21d0*/  @P0 BRA `(.L_x_633) ;  /* 0xfffffff800b00947 */ /* 0x000fea000383ffff */
[----:B------:R-:W-:-:S07]  /*21e0*/  IMAD.U32 R3, RZ, RZ, UR27 ;  /* 0x0000001bff037e24 */ /* 0x000fce000f8e00ff */
.L_x_616:
        /* <DEDUP_REMOVED lines=24> */
.L_x_637:
[----:B------:R-:W-:Y:S05]  /*2370*/  BSYNC.RECONVERGENT B1 ;  /* 0x0000000000017941 */ /* 0x000fea0003800200 */
.L_x_636:
        /* <DEDUP_REMOVED lines=9> */
.L_x_639:
[----:B------:R-:W-:Y:S05]  /*2410*/  BSYNC.RECONVERGENT B1 ;  /* 0x0000000000017941 */ /* 0x000fea0003800200 */
.L_x_638:
        /* <DEDUP_REMOVED lines=8> */
.L_x_641:
[----:B------:R-:W-:Y:S05]  /*24a0*/  BSYNC.RECONVERGENT B1 ;  /* 0x0000000000017941 */ /* 0x000fea0003800200 */
.L_x_640:
        /* <DEDUP_REMOVED lines=9> */
.L_x_643:
[----:B------:R-:W-:Y:S05]  /*2540*/  BSYNC.RECONVERGENT B1 ;  /* 0x0000000000017941 */ /* 0x000fea0003800200 */
.L_x_642:
[----:B------:R-:W-:-:S07]  /*2550*/  VIADD R3, R3, 0x4 ;  /* 0x0000000403037836 */ /* 0x000fce0000000000 */
.L_x_635:
        /* <DEDUP_REMOVED lines=18> */
.L_x_647:
[----:B------:R-:W-:Y:S05]  /*2680*/  BSYNC.RECONVERGENT B2 ;  /* 0x0000000000027941 */ /* 0x000fea0003800200 */
.L_x_646:
        /* <DEDUP_REMOVED lines=9> */
.L_x_649:
[----:B------:R-:W-:Y:S05]  /*2720*/  BSYNC.RECONVERGENT B2 ;  /* 0x0000000000027941 */ /* 0x000fea0003800200 */
.L_x_648:
[----:B------:R-:W-:-:S07]  /*2730*/  VIADD R3, R3, 0x2 ;  /* 0x0000000203037836 */ /* 0x000fce0000000000 */
.L_x_645:
        /* <DEDUP_REMOVED lines=12> */
.L_x_644:
[----:B------:R-:W-:Y:S05]  /*2800*/  BSYNC.RECONVERGENT B1 ;  /* 0x0000000000017941 */ /* 0x000fea0003800200 */
.L_x_634:
[----:B------:R-:W-:-:S13]  /*2810*/  ISETP.GT.U32.AND P0, PT, R0, 0x7f, PT ;  /* 0x0000007f0000780c */ /* 0x000fda0003f04070 */
[----:B------:R-:W-:Y:S05]  /*2820*/  @P0 BRA `(.L_x_615) ;  /* 0x0000000800900947 */ /* 0x000fea0003800000 */
[----:B------:R-:W-:Y:S01]  /*2830*/  UISETP.GE.U32.AND UP0, UPT, UR22, 0x7, UPT ;  /* 0x000000071600788c */ /* 0x000fe2000bf06070 */
[----:B0-----:R-:W-:-:S08]  /*2840*/  IMAD.MOV.U32 R3, RZ, RZ, RZ ;  /* 0x000000ffff037224 */ /* 0x001fd000078e00ff */
[----:B------:R-:W-:Y:S05]  /*2850*/  BRA.U !UP0, `(.L_x_650) ;  /* 0x0000000508147547 */ /* 0x000fea000b800000 */
[----:B------:R-:W0:Y:S01]  /*2860*/  LDC.64 R2, c[0x0][0x380] ;  /* 0x0000e000ff027b82 */ /* 0x000e220000000a00 */
[----:B------:R-:W-:-:S07]  /*2870*/  IMAD.MOV.U32 R9, RZ, RZ, RZ ;  /* 0x000000ffff097224 */ /* 0x000fce00078e00ff */
.L_x_667:
        /* <DEDUP_REMOVED lines=18> */
.L_x_652:
[----:B------:R-:W-:Y:S05]  /*29a0*/  BSYNC.RECONVERGENT B1 ;  /* 0x0000000000017941 */ /* 0x000fea0003800200 */
.L_x_651:
[----:B------:R-:W-:Y:S04]  /*29b0*/  BSSY.RECONVERGENT B1, `(.L_x_653) ;  /* 0x0000005000017945 */ /* 0x000fe80003800200 */
[----:B------:R-:W-:Y:S05]  /*29c0*/  @!P1 BRA `(.L_x_654) ;  /* 0x00000000000c9947 */ /* 0x000fea0003800000 */
[----:B0-----:R-:W-:Y:S02]  /*29d0*/  IMAD.MOV.U32 R14, RZ, RZ, R13 ;  /* 0x000000ffff0e7224 */ /* 0x001fe400078e000d */
[----:B------:R-:W-:-:S05]  /*29e0*/  IMAD.MOV.U32 R15, RZ, RZ, RZ ;  /* 0x000000ffff0f7224 */ /* 0x000fca00078e00ff */
[----:B------:R1:W-:Y:S02]  /*29f0*/  REDG.E.ADD.64.STRONG.GPU desc[UR20][R6.64+0xc00], R14 ;  /* 0x000c000e0600798e */ /* 0x0003e4000c12e514 */
.L_x_654:
[----:B------:R-:W-:Y:S05]  /*2a00*/  BSYNC.RECONVERGENT B1 ;  /* 0x0000000000017941 */ /* 0x000fea0003800200 */
.L_x_653:
        /* <DEDUP_REMOVED lines=12> */
.L_x_656:
[----:B------:R-:W-:Y:S05]  /*2ad0*/  BSYNC.RECONVERGENT B1 ;  /* 0x0000000000017941 */ /* 0x000fea0003800200 */
.L_x_655:
[----:B------:R-:W-:Y:S04]  /*2ae0*/  BSSY.RECONVERGENT B1, `(.L_x_657) ;  /* 0x0000005000017945 */ /* 0x000fe80003800200 */
[----:B------:R-:W-:Y:S05]  /*2af0*/  @!P1 BRA `(.L_x_658) ;  /* 0x00000000000c9947 */ /* 0x000fea0003800000 */
[----:B012---:R-:W-:Y:S02]  /*2b00*/  IMAD.MOV.U32 R14, RZ, RZ, R18 ;  /* 0x000000ffff0e7224 */ /* 0x007fe400078e0012 */
[----:B------:R-:W-:-:S05]  /*2b10*/  IMAD.MOV.U32 R15, RZ, RZ, RZ ;  /* 0x000000ffff0f7224 */ /* 0x000fca00078e00ff */
[----:B------:R3:W-:Y:S02]  /*2b20*/  REDG.E.ADD.64.STRONG.GPU desc[UR20][R6.64+0x1c00], R14 ;  /* 0x001c000e0600798e */ /* 0x0007e4000c12e514 */
.L_x_658:
[----:B------:R-:W-:Y:S05]  /*2b30*/  BSYNC.RECONVERGENT B1 ;  /* 0x0000000000017941 */ /* 0x000fea0003800200 */
.L_x_657:
[----:B------:R-:W-:Y:S04]  /*2b40*/  BSSY.RECONVERGENT B1, `(.L_x_659) ;  /* 0x0000005000017945 */ /* 0x000fe80003800200 */
[----:B------:R-:W-:Y:S05]  /*2b50*/  @!P2 BRA `(.L_x_660) ;  /* 0x00000000000ca947 */ /* 0x000fea0003800000 */
[----:B0123--:R-:W-:Y:S02]  /*2b60*/  IMAD.MOV.U32 R14, RZ, RZ, R19 ;  /* 0x000000ffff0e7224 */ /* 0x00ffe400078e0013 */
[----:B------:R-:W-:-:S05]  /*2b70*/  IMAD.MOV.U32 R15, RZ, RZ, RZ ;  /* 0x000000ffff0f7224 */ /* 0x000fca00078e00ff */
[----:B------:R4:W-:Y:S02]  /*2b80*/  REDG.E.ADD.64.STRONG.GPU desc[UR20][R6.64+0x2400], R14 ;  /* 0x0024000e0600798e */ /* 0x0009e4000c12e514 */
.L_x_660:
[----:B------:R-:W-:Y:S05]  /*2b90*/  BSYNC.RECONVERGENT B1 ;  /* 0x0000000000017941 */ /* 0x000fea0003800200 */
.L_x_659:
[----:B------:R-:W-:Y:S04]  /*2ba0*/  BSSY.RECONVERGENT B1, `(.L_x_661) ;  /* 0x0000004000017945 */ /* 0x000fe80003800200 */
[----:B------:R-:W-:Y:S05]  /*2bb0*/  @!P3 BRA `(.L_x_662) ;  /* 0x000000000008b947 */ /* 0x000fea0003800000 */
[----:B------:R-:W-:-:S05]  /*2bc0*/  IMAD.MOV.U32 R17, RZ, RZ, RZ ;  /* 0x000000ffff117224 */ /* 0x000fca00078e00ff */
[----:B------:R0:W-:Y:S02]  /*2bd0*/  REDG.E.ADD.64.STRONG.GPU desc[UR20][R6.64+0x2c00], R16 ;  /* 0x002c00100600798e */ /* 0x0001e4000c12e514 */
.L_x_662:
[----:B------:R-:W-:Y:S05]  /*2be0*/  BSYNC.RECONVERGENT B1 ;  /* 0x0000000000017941 */ /* 0x000fea0003800200 */
.L_x_661:
[----:B------:R-:W-:Y:S04]  /*2bf0*/  BSSY.RECONVERGENT B1, `(.L_x_663) ;  /* 0x0000004000017945 */ /* 0x000fe80003800200 */
[----:B------:R-:W-:Y:S05]  /*2c00*/  @!P4 BRA `(.L_x_664) ;  /* 0x000000000008c947 */ /* 0x000fea0003800000 */
[----:B------:R-:W-:-:S05]  /*2c10*/  IMAD.MOV.U32 R13, RZ, RZ, RZ ;  /* 0x000000ffff0d7224 */ /* 0x000fca00078e00ff */
[----:B------:R0:W-:Y:S02]  /*2c20*/  REDG.E.ADD.64.STRONG.GPU desc[UR20][R6.64+0x3400], R12 ;  /* 0x0034000c0600798e */ /* 0x0001e4000c12e514 */
.L_x_664:
[----:B------:R-:W-:Y:S05]  /*2c30*/  BSYNC.RECONVERGENT B1 ;  /* 0x0000000000017941 */ /* 0x000fea0003800200 */
.L_x_663:
[----:B------:R-:W-:Y:S04]  /*2c40*/  BSSY.RECONVERGENT B1, `(.L_x_665) ;  /* 0x0000004000017945 */ /* 0x000fe80003800200 */
[----:B------:R-:W-:Y:S05]  /*2c50*/  @!P5 BRA `(.L_x_666) ;  /* 0x000000000008d947 */ /* 0x000fea0003800000 */
[----:B------:R-:W-:-:S05]  /*2c60*/  IMAD.MOV.U32 R11, RZ, RZ, RZ ;  /* 0x000000ffff0b7224 */ /* 0x000fca00078e00ff */
[----:B------:R0:W-:Y:S02]  /*2c70*/  REDG.E.ADD.64.STRONG.GPU desc[UR20][R6.64+0x3c00], R10 ;  /* 0x003c000a0600798e */ /* 0x0001e4000c12e514 */
.L_x_666:
[----:B------:R-:W-:Y:S05]  /*2c80*/  BSYNC.RECONVERGENT B1 ;  /* 0x0000000000017941 */ /* 0x000fea0003800200 */
.L_x_665:
[----:B------:R-:W-:Y:S05]  /*2c90*/  @P0 BRA `(.L_x_667) ;  /* 0xfffffff800f80947 */ /* 0x000fea000383ffff */
[----:B------:R-:W-:-:S07]  /*2ca0*/  IMAD.U32 R3, RZ, RZ, UR27 ;  /* 0x0000001bff037e24 */ /* 0x000fce000f8e00ff */
.L_x_650:
        /* <DEDUP_REMOVED lines=20> */
.L_x_670:
[----:B------:R-:W-:Y:S05]  /*2df0*/  BSYNC.RECONVERGENT B1 ;  /* 0x0000000000017941 */ /* 0x000fea0003800200 */
.L_x_669:
        /* <DEDUP_REMOVED lines=9> */
.L_x_672:
[----:B------:R-:W-:Y:S05]  /*2e90*/  BSYNC.RECONVERGENT B1 ;  /* 0x0000000000017941 */ /* 0x000fea0003800200 */
.L_x_671:
        /* <DEDUP_REMOVED lines=8> */
.L_x_674:
[----:B------:R-:W-:Y:S05]  /*2f20*/  BSYNC.RECONVERGENT B1 ;  /* 0x0000000000017941 */ /* 0x000fea0003800200 */
.L_x_673:
        /* <DEDUP_REMOVED lines=9> */
.L_x_676:
[----:B------:R-:W-:Y:S05]  /*2fc0*/  BSYNC.RECONVERGENT B1 ;  /* 0x0000000000017941 */ /* 0x000fea0003800200 */
.L_x_675:
[----:B------:R-:W-:-:S07]  /*2fd0*/  VIADD R3, R3, 0x4 ;  /* 0x0000000403037836 */ /* 0x000fce0000000000 */
.L_x_668:
        /* <DEDUP_REMOVED lines=17> */
.L_x_679:
[----:B------:R-:W-:Y:S05]  /*30f0*/  BSYNC.RECONVERGENT B1 ;  /* 0x0000000000017941 */ /* 0x000fea0003800200 */
.L_x_678:
        /* <DEDUP_REMOVED lines=9> */
.L_x_681:
[----:B------:R-:W-:Y:S05]  /*3190*/  BSYNC.RECONVERGENT B1 ;  /* 0x0000000000017941 */ /* 0x000fea0003800200 */
.L_x_680:
[----:B------:R-:W-:-:S07]  /*31a0*/  VIADD R3, R3, 0x2 ;  /* 0x0000000203037836 */ /* 0x000fce0000000000 */
.L_x_677:
        /* <DEDUP_REMOVED lines=12> */
.L_x_615:
[----:B------:R-:W-:Y:S05]  /*3270*/  BSYNC.RECONVERGENT B0 ;  /* 0x0000000000007941 */ /* 0x000fea0003800200 */
.L_x_614:
[----:B------:R-:W-:Y:S01]  /*3280*/  BAR.SYNC.DEFER_BLOCKING 0x0 ;  /* 0x0000000000007b1d */ /* 0x000fe20000010000 */
[----:B------:R-:W-:-:S04]  /*3290*/  UIADD3 UR6, UP0, UPT, UR6, 0x1, URZ ;  /* 0x0000000106067890 */ /* 0x000fc8000ff1e0ff */
[----:B------:R-:W-:Y:S02]  /*32a0*/  UIADD3.X UR7, UPT, UPT, URZ, UR7, URZ, UP0, !UPT ;  /* 0x00000007ff077290 */ /* 0x000fe400087fe4ff */
[----:B------:R-:W-:-:S04]  /*32b0*/  UISETP.NE.U32.AND UP0, UPT, UR6, UR11, UPT ;  /* 0x0000000b0600728c */ /* 0x000fc8000bf05070 */
[----:B------:R-:W-:-:S09]  /*32c0*/  UISETP.NE.AND.EX UP0, UPT, UR7, UR12, UPT, UP0 ;  /* 0x0000000c0700728c */ /* 0x000fd2000bf05300 */
[----:B------:R-:W-:Y:S05]  /*32d0*/  BRA.U UP0, `(.L_x_682) ;  /* 0xffffffcd00f07547 */ /* 0x000fea000b83ffff */
[----:B------:R-:W-:Y:S05]  /*32e0*/  EXIT ;  /* 0x000000000000794d */ /* 0x000fea0003800000 */
.L_x_683:
        /* <DEDUP_REMOVED lines=9> */
.L_x_714:


//--------------------- .text._ZN3cub18CUB_300001_SM_10006detail10radix_sort31DeviceRadixSortSingleTileKernelINS1_5radix10policy_hubIfiyE10Policy1000ELNS0_9SortOrderE1EfiyNS1_21identity_decomposer_tEEEvPKT1_PSA_PKT2_PSE_T3_iiT4_ --------------------------
	.section	.text._ZN3cub18CUB_300001_SM_10006detail10radix_sort31DeviceRadixSortSingleTileKernelINS1_5radix10policy_hubIfiyE10Policy1000ELNS0_9SortOrderE1EfiyNS1_21identity_decomposer_tEEEvPKT1_PSA_PKT2_PSE_T3_iiT4_,"ax",@progbits
	.align	128
        .global         _ZN3cub18CUB_300001_SM_10006detail10radix_sort31DeviceRadixSortSingleTileKernelINS1_5radix10policy_hubIfiyE10Policy1000ELNS0_9SortOrderE1EfiyNS1_21identity_decomposer_tEEEvPKT1_PSA_PKT2_PSE_T3_iiT4_
        .type           _ZN3cub18CUB_300001_SM_10006detail10radix_sort31DeviceRadixSortSingleTileKernelINS1_5radix10policy_hubIfiyE10Policy1000ELNS0_9SortOrderE1EfiyNS1_21identity_decomposer_tEEEvPKT1_PSA_PKT2_PSE_T3_iiT4_,@function
        .size           _ZN3cub18CUB_300001_SM_10006detail10radix_sort31DeviceRadixSortSingleTileKernelINS1_5radix10policy_hubIfiyE10Policy1000ELNS0_9SortOrderE1EfiyNS1_21identity_decomposer_tEEEvPKT1_PSA_PKT2_PSE_T3_iiT4_,(.L_x_715 - _ZN3cub18CUB_300001_SM_10006detail10radix_sort31DeviceRadixSortSingleTileKernelINS1_5radix10policy_hubIfiyE10Policy1000ELNS0_9SortOrderE1EfiyNS1_21identity_decomposer_tEEEvPKT1_PSA_PKT2_PSE_T3_iiT4_)
        .other          _ZN3cub18CUB_300001_SM_10006detail10radix_sort31DeviceRadixSortSingleTileKernelINS1_5radix10policy_hubIfiyE10Policy1000ELNS0_9SortOrderE1EfiyNS1_21identity_decomposer_tEEEvPKT1_PSA_PKT2_PSE_T3_iiT4_,@"STO_CUDA_ENTRY STV_DEFAULT"
_ZN3cub18CUB_300001_SM_10006detail10radix_sort31DeviceRadixSortSingleTileKernelINS1_5radix10policy_hubIfiyE10Policy1000ELNS0_9SortOrderE1EfiyNS1_21identity_decomposer_tEEEvPKT1_PSA_PKT2_PSE_T3_iiT4_:
.text._ZN3cub18CUB_300001_SM_10006detail10radix_sort31DeviceRadixSortSingleTileKernelINS1_5radix10policy_hubIfiyE10Policy1000ELNS0_9SortOrderE1EfiyNS1_21identity_decomposer_tEEEvPKT1_PSA_PKT2_PSE_T3_iiT4_:
        /* <DEDUP_REMOVED lines=222> */
.L_x_685:
        /* <DEDUP_REMOVED lines=593> */
.L_x_684:
        /* <DEDUP_REMOVED lines=288> */
.L_x_686:
        /* <DEDUP_REMOVED lines=9> */
.L_x_715:


//--------------------- .text._ZN3cub18CUB_300001_SM_10006detail8for_each13static_kernelINS2_12policy_hub_t12policy_500_tElN6thrust24THRUST_300001_SM_1000_NS8cuda_cub10__tabulate7functorINS7_10device_ptrIiEENS7_6system6detail7generic6detail22compute_sequence_valueIivEElEEEEvT0_T1_ --------------------------
	.section	.text._ZN3cub18CUB_300001_SM_10006detail8for_each13static_kernelINS2_12policy_hub_t12policy_500_tElN6thrust24THRUST_300001_SM_1000_NS8cuda_cub10__tabulate7functorINS7_10device_ptrIiEENS7_6system6detail7generic6detail22compute_sequence_valueIivEElEEEEvT0_T1_,"ax",@progbits
	.align	128
        .global         _ZN3cub18CUB_300001_SM_10006detail8for_each13static_kernelINS2_12policy_hub_t12policy_500_tElN6thrust24THRUST_300001_SM_1000_NS8cuda_cub10__tabulate7functorINS7_10device_ptrIiEENS7_6system6detail7generic6detail22compute_sequence_valueIivEElEEEEvT0_T1_
        .type           _ZN3cub18CUB_300001_SM_10006detail8for_each13static_kernelINS2_12policy_hub_t12policy_500_tElN6thrust24THRUST_300001_SM_1000_NS8cuda_cub10__tabulate7functorINS7_10device_ptrIiEENS7_6system6detail7generic6detail22compute_sequence_valueIivEElEEEEvT0_T1_,@function
        .size           _ZN3cub18CUB_300001_SM_10006detail8for_each13static_kernelINS2_12policy_hub_t12policy_500_tElN6thrust24THRUST_300001_SM_1000_NS8cuda_cub10__tabulate7functorINS7_10device_ptrIiEENS7_6system6detail7generic6detail22compute_sequence_valueIivEElEEEEvT0_T1_,(.L_x_716 - _ZN3cub18CUB_300001_SM_10006detail8for_each13static_kernelINS2_12policy_hub_t12policy_500_tElN6thrust24THRUST_300001_SM_1000_NS8cuda_cub10__tabulate7functorINS7_10device_ptrIiEENS7_6system6detail7generic6detail22compute_sequence_valueIivEElEEEEvT0_T1_)
        .other          _ZN3cub18CUB_300001_SM_10006detail8for_each13static_kernelINS2_12policy_hub_t12policy_500_tElN6thrust24THRUST_300001_SM_1000_NS8cuda_cub10__tabulate7functorINS7_10device_ptrIiEENS7_6system6detail7generic6detail22compute_sequence_valueIivEElEEEEvT0_T1_,@"STO_CUDA_ENTRY STV_DEFAULT"
_ZN3cub18CUB_300001_SM_10006detail8for_each13static_kernelINS2_12policy_hub_t12policy_500_tElN6thrust24THRUST_300001_SM_1000_NS8cuda_cub10__tabulate7functorINS7_10device_ptrIiEENS7_6system6detail7generic6detail22compute_sequence_valueIivEElEEEEvT0_T1_:
.text._ZN3cub18CUB_300001_SM_10006detail8for_each13static_kernelINS2_12policy_hub_t12policy_500_tElN6thrust24THRUST_300001_SM_1000_NS8cuda_cub10__tabulate7functorINS7_10device_ptrIiEENS7_6system6detail7generic6detail22compute_sequence_valueIivEElEEEEvT0_T1_:
[----:B------:R-:W-:Y:S08]  /*0000*/  LDC R1, c[0x0][0x37c] ;  /* 0x0000df00ff017b82 */ /* 0x000ff00000000800 */
[----:B------:R-:W0:Y:S01]  /*0010*/  S2UR UR4, SR_CTAID.X ;  /* 0x00000000000479c3 */ /* 0x000e220000002500 */
[----:B------:R-:W1:Y:S01]  /*0020*/  LDCU.64 UR6, c[0x0][0x380] ;  /* 0x00007000ff0677ac */ /* 0x000e620008000a00 */
[----:B------:R-:W2:Y:S01]  /*0030*/  LDCU.64 UR8, c[0x0][0x358] ;  /* 0x00006b00ff0877ac */ /* 0x000ea20008000a00 */
[----:B0-----:R-:W-:-:S04]  /*0040*/  UIMAD.WIDE.U32 UR4, UR4, 0x200, URZ ;  /* 0x00000200040478a5 */ /* 0x001fc8000f8e00ff */
[----:B-1----:R-:W-:-:S04]  /*0050*/  UIADD3 UR6, UP0, UPT, -UR4, UR6, URZ ;  /* 0x0000000604067290 */ /* 0x002fc8000ff1e1ff */
[----:B------:R-:W-:Y:S02]  /*0060*/  UIADD3.X UR7, UPT, UPT, ~UR5, UR7, URZ, UP0, !UPT ;  /* 0x0000000705077290 */ /* 0x000fe400087fe5ff */
[----:B------:R-:W-:-:S04]  /*0070*/  UISETP.GE.U32.AND UP0, UPT, UR6, 0x200, UPT ;  /* 0x000002000600788c */ /* 0x000fc8000bf06070 */
[----:B------:R-:W-:-:S09]  /*0080*/  UISETP.GE.AND.EX UP0, UPT, UR7, URZ, UPT, UP0 ;  /* 0x000000ff0700728c */ /* 0x000fd2000bf06300 */
[----:B--2---:R-:W-:Y:S05]  /*0090*/  BRA.U !UP0, `(.L_x_687) ;  /* 0x0000000108347547 */ /* 0x004fea000b800000 */
[----:B------:R-:W0:Y:S01]  /*00a0*/  S2R R0, SR_TID.X ;  /* 0x0000000000007919 */ /* 0x000e220000002100 */
[----:B------:R-:W1:Y:S01]  /*00b0*/  LDC.64 R6, c[0x0][0x390] ;  /* 0x0000e400ff067b82 */ /* 0x000e620000000a00 */
[----:B------:R-:W2:Y:S01]  /*00c0*/  LDCU.64 UR10, c[0x0][0x388] ;  /* 0x00007100ff0a77ac */ /* 0x000ea20008000a00 */
[----:B0-----:R-:W-:-:S05]  /*00d0*/  IADD3 R5, P0, PT, R0, UR4, RZ ;  /* 0x0000000400057c10 */ /* 0x001fca000ff1e0ff */
[----:B------:R-:W-:Y:S01]  /*00e0*/  IMAD.X R4, RZ, RZ, UR5, P0 ;  /* 0x00000005ff047e24 */ /* 0x000fe200080e06ff */
[C---:B--2---:R-:W-:Y:S01]  /*00f0*/  LEA R2, P0, R5.reuse, UR10, 0x2 ;  /* 0x0000000a05027c11 */ /* 0x044fe2000f8010ff */
[----:B------:R-:W-:-:S03]  /*0100*/  VIADD R0, R5, 0x100 ;  /* 0x0000010005007836 */ /* 0x000fc60000000000 */
[C---:B------:R-:W-:Y:S01]  /*0110*/  LEA.HI.X R3, R5.reuse, UR11, R4, 0x2, P0 ;  /* 0x0000000b05037c11 */ /* 0x040fe200080f1404 */
[-CC-:B-1----:R-:W-:Y:S02]  /*0120*/  IMAD R5, R5, R7.reuse, R6.reuse ;  /* 0x0000000705057224 */ /* 0x182fe400078e0206 */
[----:B------:R-:W-:-:S03]  /*0130*/  IMAD R7, R0, R7, R6 ;  /* 0x0000000700077224 */ /* 0x000fc600078e0206 */
[----:B------:R-:W-:Y:S04]  /*0140*/  STG.E desc[UR8][R2.64], R5 ;  /* 0x0000000502007986 */ /* 0x000fe8000c101908 */
[----:B------:R-:W-:Y:S01]  /*0150*/  STG.E desc[UR8][R2.64+0x400], R7 ;  /* 0x0004000702007986 */ /* 0x000fe2000c101908 */
[----:B------:R-:W-:Y:S05]  /*0160*/  EXIT ;  /* 0x000000000000794d */ /* 0x000fea0003800000 */
.L_x_687:
[----:B------:R-:W0:Y:S01]  /*0170*/  S2R R2, SR_TID.X ;  /* 0x0000000000027919 */ /* 0x000e220000002100 */
[----:B------:R-:W-:Y:S01]  /*0180*/  USHF.R.S32.HI UR7, URZ, 0x1f, UR6 ;  /* 0x0000001fff077899 */ /* 0x000fe20008011406 */
[----:B------:R-:W-:Y:S05]  /*0190*/  BSSY.RECONVERGENT B0, `(.L_x_688) ;  /* 0x0000011000007945 */ /* 0x000fea0003800200 */
[----:B------:R-:W-:Y:S02]  /*01a0*/  IMAD.U32 R3, RZ, RZ, UR7 ;  /* 0x00000007ff037e24 */ /* 0x000fe4000f8e00ff */
[----:B------:R-:W-:Y:S01]  /*01b0*/  IMAD.U32 R4, RZ, RZ, UR7 ;  /* 0x00000007ff047e24 */ /* 0x000fe2000f8e00ff */
[C---:B0-----:R-:W-:Y:S01]  /*01c0*/  ISETP.LT.U32.AND P0, PT, R2.reuse, UR6, PT ;  /* 0x0000000602007c0c */ /* 0x041fe2000bf01070 */
[----:B------:R-:W-:-:S03]  /*01d0*/  VIADD R0, R2, 0x100 ;  /* 0x0000010002007836 */ /* 0x000fc60000000000 */
[----:B------:R-:W-:Y:S02]  /*01e0*/  ISETP.GT.AND.EX P0, PT, R3, RZ, PT, P0 ;  /* 0x000000ff0300720c */ /* 0x000fe40003f04300 */
[----:B------:R-:W-:-:S04]  /*01f0*/  ISETP.LT.U32.AND P1, PT, R0, UR6, PT ;  /* 0x0000000600007c0c */ /* 0x000fc8000bf21070 */
[----:B------:R-:W-:-:S07]  /*0200*/  ISETP.GT.AND.EX P1, PT, R4, RZ, PT, P1 ;  /* 0x000000ff0400720c */ /* 0x000fce0003f24310 */
[----:B------:R-:W-:Y:S06]  /*0210*/  @!P0 BRA `(.L_x_689) ;  /* 0x0000000000208947 */ /* 0x000fec0003800000 */
[----:B------:R-:W0:Y:S01]  /*0220*/  LDC.64 R6, c[0x0][0x390] ;  /* 0x0000e400ff067b82 */ /* 0x000e220000000a00 */
[----:B------:R-:W1:Y:S01]  /*0230*/  LDCU.64 UR10, c[0x0][0x388] ;  /* 0x00007100ff0a77ac */ /* 0x000e620008000a00 */
[----:B------:R-:W-:-:S05]  /*0240*/  IADD3 R4, P0, PT, R2, UR4, RZ ;  /* 0x0000000402047c10 */ /* 0x000fca000ff1e0ff */
[----:B------:R-:W-:Y:S01]  /*0250*/  IMAD.X R3, RZ, RZ, UR5, P0 ;  /* 0x00000005ff037e24 */ /* 0x000fe200080e06ff */
[----:B-1----:R-:W-:-:S04]  /*0260*/  LEA R2, P0, R4, UR10, 0x2 ;  /* 0x0000000a04027c11 */ /* 0x002fc8000f8010ff */
[C---:B------:R-:W-:Y:S01]  /*0270*/  LEA.HI.X R3, R4.reuse, UR11, R3, 0x2, P0 ;  /* 0x0000000b04037c11 */ /* 0x040fe200080f1403 */
[----:B0-----:R-:W-:-:S05]  /*0280*/  IMAD R7, R4, R7, R6 ;  /* 0x0000000704077224 */ /* 0x001fca00078e0206 */
[----:B------:R0:W-:Y:S03]  /*0290*/  STG.E desc[UR8][R2.64], R7 ;  /* 0x0000000702007986 */ /* 0x0001e6000c101908 */
.L_x_689:
[----:B------:R-:W-:Y:S05]  /*02a0*/  BSYNC.RECONVERGENT B0 ;  /* 0x0000000000007941 */ /* 0x000fea0003800200 */
.L_x_688:
[----:B------:R-:W-:Y:S05]  /*02b0*/  @!P1 EXIT ;  /* 0x000000000000994d */ /* 0x000fea0003800000 */
[----:B------:R-:W1:Y:S01]  /*02c0*/  LDC.64 R4, c[0x0][0x390] ;  /* 0x0000e400ff047b82 */ /* 0x000e620000000a00 */
[----:B------:R-:W2:Y:S01]  /*02d0*/  LDCU.64 UR6, c[0x0][0x388] ;  /* 0x00007100ff0677ac */ /* 0x000ea20008000a00 */
[----:B------:R-:W-:-:S05]  /*02e0*/  IADD3 R0, P0, PT, R0, UR4, RZ ;  /* 0x0000000400007c10 */ /* 0x000fca000ff1e0ff */
[----:B0-----:R-:W-:Y:S01]  /*02f0*/  IMAD.X R3, RZ, RZ, UR5, P0 ;  /* 0x00000005ff037e24 */ /* 0x001fe200080e06ff */
[----:B--2---:R-:W-:-:S04]  /*0300*/  LEA R2, P0, R0, UR6, 0x2 ;  /* 0x0000000600027c11 */ /* 0x004fc8000f8010ff */
[C---:B------:R-:W-:Y:S01]  /*0310*/  LEA.HI.X R3, R0.reuse, UR7, R3, 0x2, P0 ;  /* 0x0000000700037c11 */ /* 0x040fe200080f1403 */
[----:B-1----:R-:W-:-:S05]  /*0320*/  IMAD R5, R0, R5, R4 ;  /* 0x0000000500057224 */ /* 0x002fca00078e0204 */
[----:B------:R-:W-:Y:S01]  /*0330*/  STG.E desc[UR8][R2.64], R5 ;  /* 0x0000000502007986 */ /* 0x000fe2000c101908 */
[----:B------:R-:W-:Y:S05]  /*0340*/  EXIT ;  /* 0x000000000000794d */ /* 0x000fea0003800000 */
.L_x_690:
        /* <DEDUP_REMOVED lines=11> */
.L_x_716:


//--------------------- .text._ZN3cub18CUB_300001_SM_10006detail11EmptyKernelIvEEvv --------------------------
	.section	.text._ZN3cub18CUB_300001_SM_10006detail11EmptyKernelIvEEvv,"ax",@progbits
	.align	128
        .global         _ZN3cub18CUB_300001_SM_10006detail11EmptyKernelIvEEvv
        .type           _ZN3cub18CUB_300001_SM_10006detail11EmptyKernelIvEEvv,@function
        .size           _ZN3cub18CUB_300001_SM_10006detail11EmptyKernelIvEEvv,(.L_x_717 - _ZN3cub18CUB_300001_SM_10006detail11EmptyKernelIvEEvv)
        .other          _ZN3cub18CUB_300001_SM_10006detail11EmptyKernelIvEEvv,@"STO_CUDA_ENTRY STV_DEFAULT"
_ZN3cub18CUB_300001_SM_10006detail11EmptyKernelIvEEvv:
.text._ZN3cub18CUB_300001_SM_10006detail11EmptyKernelIvEEvv:
[----:B------:R-:W-:Y:S01]  /*0000*/  LDC R1, c[0x0][0x37c] ;  /* 0x0000df00ff017b82 */ /* 0x000fe20000000800 */
[----:B------:R-:W-:Y:S05]  /*0010*/  EXIT ;  /* 0x000000000000794d */ /* 0x000fea0003800000 */
.L_x_691:
        /* <DEDUP_REMOVED lines=14> */
.L_x_717:


//--------------------- .nv.global.init           --------------------------
	.section	.nv.global.init,"aw",@progbits
	.align	4
.nv.global.init:
	.type		mrg32k3aM1SubSeq,@object
	.size		mrg32k3aM1SubSeq,(mrg32k3aM2SubSeq - mrg32k3aM1SubSeq)
mrg32k3aM1SubSeq:
        /*0000*/ 	.byte	0x0b, 0xcc, 0xee, 0x04, 0x73, 0x29, 0x8b, 0x6f, 0xf6, 0x53, 0x03, 0xf6, 0x23, 0xf6, 0xea, 0xda
        /* <DEDUP_REMOVED lines=125> */
	.type		mrg32k3aM2SubSeq,@object
	.size		mrg32k3aM2SubSeq,(mrg32k3aM1 - mrg32k3aM2SubSeq)
mrg32k3aM2SubSeq:
        /* <DEDUP_REMOVED lines=126> */
	.type		mrg32k3aM1,@object
	.size		mrg32k3aM1,(mrg32k3aM1Seq - mrg32k3aM1)
mrg32k3aM1:
        /* <DEDUP_REMOVED lines=144> */
	.type		mrg32k3aM1Seq,@object
	.size		mrg32k3aM1Seq,(mrg32k3aM2 - mrg32k3aM1Seq)
mrg32k3aM1Seq:
        /* <DEDUP_REMOVED lines=144> */
	.type		mrg32k3aM2,@object
	.size		mrg32k3aM2,(mrg32k3aM2Seq - mrg32k3aM2)
mrg32k3aM2:
        /* <DEDUP_REMOVED lines=144> */
	.type		mrg32k3aM2Seq,@object
	.size		mrg32k3aM2Seq,(precalc_xorwow_matrix - mrg32k3aM2Seq)
mrg32k3aM2Seq:
        /* <DEDUP_REMOVED lines=144> */
	.type		precalc_xorwow_matrix,@object
	.size		precalc_xorwow_matrix,(precalc_xorwow_offset_matrix - precalc_xorwow_matrix)
precalc_xorwow_matrix:
        /* <DEDUP_REMOVED lines=6400> */
	.type		precalc_xorwow_offset_matrix,@object
	.size		precalc_xorwow_offset_matrix,(.L_1 - precalc_xorwow_offset_matrix)
precalc_xorwow_offset_matrix:
        /* <DEDUP_REMOVED lines=6400> */
.L_1:


//--------------------- .nv.shared._ZN7cuda_nn14reshape_kernelEPKfPfiiii --------------------------
	.section	.nv.shared._ZN7cuda_nn14reshape_kernelEPKfPfiiii,"aw",@nobits
	.sectionflags	@""
	.align	16
	.zero		1024


//--------------------- .nv.shared.reserved.0     --------------------------
	.section	.nv.shared.reserved.0,"aw",@nobits
	.weak		__nv_reservedSMEM_offset_0_alias
	.size		__nv_reservedSMEM_offset_0_alias, 0, 64
	.other		__nv_reservedSMEM_offset_0_alias,@"STO_CUDA_RESERVED_SHARED STV_DEFAULT"
__nv_reservedSMEM_offset_0_alias:
	.zero		0
	.zero		64


//--------------------- .nv.global                --------------------------
	.section	.nv.global,"aw",@nobits
.nv.global:
	.type		_ZN34_INTERNAL_dd582848_4_k_cu_88c843a06thrust24THRUST_300001_SM_1000_NS12placeholders2_8E,@object
	.size		_ZN34_INTERNAL_dd582848_4_k_cu_88c843a06thrust24THRUST_300001_SM_1000_NS12placeholders2_8E,(_ZN34_INTERNAL_dd582848_4_k_cu_88c843a04cuda3std3__436_GLOBAL__N__dd582848_4_k_cu_88c843a06ignoreE - _ZN34_INTERNAL_dd582848_4_k_cu_88c843a06thrust24THRUST_300001_SM_1000_NS12placeholders2_8E)
_ZN34_INTERNAL_dd582848_4_k_cu_88c843a06thrust24THRUST_300001_SM_1000_NS12placeholders2_8E:
	.zero		1
	.type		_ZN34_INTERNAL_dd582848_4_k_cu_88c843a04cuda3std3__436_GLOBAL__N__dd582848_4_k_cu_88c843a06ignoreE,@object
	.size		_ZN34_INTERNAL_dd582848_4_k_cu_88c843a04cuda3std3__436_GLOBAL__N__dd582848_4_k_cu_88c843a06ignoreE,(_ZN34_INTERNAL_dd582848_4_k_cu_88c843a04cuda3std6ranges3__45__cpo4dataE - _ZN34_INTERNAL_dd582848_4_k_cu_88c843a04cuda3std3__436_GLOBAL__N__dd582848_4_k_cu_88c843a06ignoreE)
_ZN34_INTERNAL_dd582848_4_k_cu_88c843a04cuda3std3__436_GLOBAL__N__dd582848_4_k_cu_88c843a06ignoreE:
	.zero		1
	.type		_ZN34_INTERNAL_dd582848_4_k_cu_88c843a04cuda3std6ranges3__45__cpo4dataE,@object
	.size		_ZN34_INTERNAL_dd582848_4_k_cu_88c843a04cuda3std6ranges3__45__cpo4dataE,(_ZN34_INTERNAL_dd582848_4_k_cu_88c843a06thrust24THRUST_300001_SM_1000_NS6system3cpp3parE - _ZN34_INTERNAL_dd582848_4_k_cu_88c843a04cuda3std6ranges3__45__cpo4dataE)
_ZN34_INTERNAL_dd582848_4_k_cu_88c843a04cuda3std6ranges3__45__cpo4dataE:
	.zero		1
	.type		_ZN34_INTERNAL_dd582848_4_k_cu_88c843a06thrust24THRUST_300001_SM_1000_NS6system3cpp3parE,@object
	.size		_ZN34_INTERNAL_dd582848_4_k_cu_88c843a06thrust24THRUST_300001_SM_1000_NS6system3cpp3parE,(_ZN34_INTERNAL_dd582848_4_k_cu_88c843a04cuda3std3__45__cpo5beginE - _ZN34_INTERNAL_dd582848_4_k_cu_88c843a06thrust24THRUST_300001_SM_1000_NS6system3cpp3parE)
_ZN34_INTERNAL_dd582848_4_k_cu_88c843a06thrust24THRUST_300001_SM_1000_NS6system3cpp3parE:
	.zero		1
	.type		_ZN34_INTERNAL_dd582848_4_k_cu_88c843a04cuda3std3__45__cpo5beginE,@object
	.size		_ZN34_INTERNAL_dd582848_4_k_cu_88c843a04cuda3std3__45__cpo5beginE,(_ZN34_INTERNAL_dd582848_4_k_cu_88c843a04cuda3std6ranges3__45__cpo5beginE - _ZN34_INTERNAL_dd582848_4_k_cu_88c843a04cuda3std3__45__cpo5beginE)
_ZN34_INTERNAL_dd582848_4_k_cu_88c843a04cuda3std3__45__cpo5beginE:
	.zero		1
	.type		_ZN34_INTERNAL_dd582848_4_k_cu_88c843a04cuda3std6ranges3__45__cpo5beginE,@object
	.size		_ZN34_INTERNAL_dd582848_4_k_cu_88c843a04cuda3std6ranges3__45__cpo5beginE,(_ZN34_INTERNAL_dd582848_4_k_cu_88c843a06thrust24THRUST_300001_SM_1000_NS6deviceE - _ZN34_INTERNAL_dd582848_4_k_cu_88c843a04cuda3std6ranges3__45__cpo5beginE)
_ZN34_INTERNAL_dd582848_4_k_cu_88c843a04cuda3std6ranges3__45__cpo5beginE:
	.zero		1
	.type		_ZN34_INTERNAL_dd582848_4_k_cu_88c843a06thrust24THRUST_300001_SM_1000_NS6deviceE,@object
	.size		_ZN34_INTERNAL_dd582848_4_k_cu_88c843a06thrust24THRUST_300001_SM_1000_NS6deviceE,(_ZN34_INTERNAL_dd582848_4_k_cu_88c843a04cuda3std3__47nulloptE - _ZN34_INTERNAL_dd582848_4_k_cu_88c843a06thrust24THRUST_300001_SM_1000_NS6deviceE)
_ZN34_INTERNAL_dd582848_4_k_cu_88c843a06thrust24THRUST_300001_SM_1000_NS6deviceE:
	.zero		1
	.type		_ZN34_INTERNAL_dd582848_4_k_cu_88c843a04cuda3std3__47nulloptE,@object
	.size		_ZN34_INTERNAL_dd582848_4_k_cu_88c843a04cuda3std3__47nulloptE,(_ZN34_INTERNAL_dd582848_4_k_cu_88c843a04cuda3std6ranges3__45__cpo8distanceE - _ZN34_INTERNAL_dd582848_4_k_cu_88c843a04cuda3std3__47nulloptE)
_ZN34_INTERNAL_dd582848_4_k_cu_88c843a04cuda3std3__47nulloptE:
	.zero		1
	.type		_ZN34_INTERNAL_dd582848_4_k_cu_88c843a04cuda3std6ranges3__45__cpo8distanceE,@object
	.size		_ZN34_INTERNAL_dd582848_4_k_cu_88c843a04cuda3std6ranges3__45__cpo8distanceE,(_ZN34_INTERNAL_dd582848_4_k_cu_88c843a06thrust24THRUST_300001_SM_1000_NS12placeholders2_4E - _ZN34_INTERNAL_dd582848_4_k_cu_88c843a04cuda3std6ranges3__45__cpo8distanceE)
_ZN34_INTERNAL_dd582848_4_k_cu_88c843a04cuda3std6ranges3__45__cpo8distanceE:
	.zero		1
	.type		_ZN34_INTERNAL_dd582848_4_k_cu_88c843a06thrust24THRUST_300001_SM_1000_NS12placeholders2_4E,@object
	.size		_ZN34_INTERNAL_dd582848_4_k_cu_88c843a06thrust24THRUST_300001_SM_1000_NS12placeholders2_4E,(_ZN34_INTERNAL_dd582848_4_k_cu_88c843a04cuda3std3__45__cpo6rbeginE - _ZN34_INTERNAL_dd582848_4_k_cu_88c843a06thrust24THRUST_300001_SM_1000_NS12placeholders2_4E)
_ZN34_INTERNAL_dd582848_4_k_cu_88c843a06thrust24THRUST_300001_SM_1000_NS12placeholders2_4E:
	.zero		1
	.type		_ZN34_INTERNAL_dd582848_4_k_cu_88c843a04cuda3std3__45__cpo6rbeginE,@object
	.size		_ZN34_INTERNAL_dd582848_4_k_cu_88c843a04cuda3std3__45__cpo6rbeginE,(_ZN34_INTERNAL_dd582848_4_k_cu_88c843a04cuda3std6ranges3__45__cpo7advanceE - _ZN34_INTERNAL_dd582848_4_k_cu_88c843a04cuda3std3__45__cpo6rbeginE)
_ZN34_INTERNAL_dd582848_4_k_cu_88c843a04cuda3std3__45__cpo6rbeginE:
	.zero		1
	.type		_ZN34_INTERNAL_dd582848_4_k_cu_88c843a04cuda3std6ranges3__45__cpo7advanceE,@object
	.size		_ZN34_INTERNAL_dd582848_4_k_cu_88c843a04cuda3std6ranges3__45__cpo7advanceE,(_ZN34_INTERNAL_dd582848_4_k_cu_88c843a06thrust24THRUST_300001_SM_1000_NS12placeholders3_10E - _ZN34_INTERNAL_dd582848_4_k_cu_88c843a04cuda3std6ranges3__45__cpo7advanceE)
_ZN34_INTERNAL_dd582848_4_k_cu_88c843a04cuda3std6ranges3__45__cpo7advanceE:
	.zero		1
	.type		_ZN34_INTERNAL_dd582848_4_k_cu_88c843a06thrust24THRUST_300001_SM_1000_NS12placeholders3_10E,@object
	.size		_ZN34_INTERNAL_dd582848_4_k_cu_88c843a06thrust24THRUST_300001_SM_1000_NS12placeholders3_10E,(_ZN34_INTERNAL_dd582848_4_k_cu_88c843a04cuda3std3__48in_placeE - _ZN34_INTERNAL_dd582848_4_k_cu_88c843a06thrust24THRUST_300001_SM_1000_NS12placeholders3_10E)
_ZN34_INTERNAL_dd582848_4_k_cu_88c843a06thrust24THRUST_300001_SM_1000_NS12placeholders3_10E:
	.zero		1
	.type		_ZN34_INTERNAL_dd582848_4_k_cu_88c843a04cuda3std3__48in_placeE,@object
	.size		_ZN34_INTERNAL_dd582848_4_k_cu_88c843a04cuda3std3__48in_placeE,(_ZN34_INTERNAL_dd582848_4_k_cu_88c843a04cuda3std6ranges3__45__cpo4sizeE - _ZN34_INTERNAL_dd582848_4_k_cu_88c843a04cuda3std3__48in_placeE)
_ZN34_INTERNAL_dd582848_4_k_cu_88c843a04cuda3std3__48in_placeE:
	.zero		1
	.type		_ZN34_INTERNAL_dd582848_4_k_cu_88c843a04cuda3std6ranges3__45__cpo4sizeE,@object
	.size		_ZN34_INTERNAL_dd582848_4_k_cu_88c843a04cuda3std6ranges3__45__cpo4sizeE,(_ZN34_INTERNAL_dd582848_4_k_cu_88c843a06thrust24THRUST_300001_SM_1000_NS12placeholders2_2E - _ZN34_INTERNAL_dd582848_4_k_cu_88c843a04cuda3std6ranges3__45__cpo4sizeE)
_ZN34_INTERNAL_dd582848_4_k_cu_88c843a04cuda3std6ranges3__45__cpo4sizeE:
	.zero		1
	.type		_ZN34_INTERNAL_dd582848_4_k_cu_88c843a06thrust24THRUST_300001_SM_1000_NS12placeholders2_2E,@object
	.size		_ZN34_INTERNAL_dd582848_4_k_cu_88c843a06thrust24THRUST_300001_SM_1000_NS12placeholders2_2E,(_ZN34_INTERNAL_dd582848_4_k_cu_88c843a04cuda3std3__45__cpo6cbeginE - _ZN34_INTERNAL_dd582848_4_k_cu_88c843a06thrust24THRUST_300001_SM_1000_NS12placeholders2_2E)
_ZN34_INTERNAL_dd582848_4_k_cu_88c843a06thrust24THRUST_300001_SM_1000_NS12placeholders2_2E:
	.zero		1
	.type		_ZN34_INTERNAL_dd582848_4_k_cu_88c843a04cuda3std3__45__cpo6cbeginE,@object
	.size		_ZN34_INTERNAL_dd582848_4_k_cu_88c843a04cuda3std3__45__cpo6cbeginE,(_ZN34_INTERNAL_dd582848_4_k_cu_88c843a04cuda3std6ranges3__45__cpo6cbeginE - _ZN34_INTERNAL_dd582848_4_k_cu_88c843a04cuda3std3__45__cpo6cbeginE)
_ZN34_INTERNAL_dd582848_4_k_cu_88c843a04cuda3std3__45__cpo6cbeginE:
	.zero		1
	.type		_ZN34_INTERNAL_dd582848_4_k_cu_88c843a04cuda3std6ranges3__45__cpo6cbeginE,@object
	.size		_ZN34_INTERNAL_dd582848_4_k_cu_88c843a04cuda3std6ranges3__45__cpo6cbeginE,(_ZN34_INTERNAL_dd582848_4_k_cu_88c843a06thrust24THRUST_300001_SM_1000_NS12placeholders2_6E - _ZN34_INTERNAL_dd582848_4_k_cu_88c843a04cuda3std6ranges3__45__cpo6cbeginE)
_ZN34_INTERNAL_dd582848_4_k_cu_88c843a04cuda3std6ranges3__45__cpo6cbeginE:
	.zero		1
	.type		_ZN34_INTERNAL_dd582848_4_k_cu_88c843a06thrust24THRUST_300001_SM_1000_NS12placeholders2_6E,@object
	.size		_ZN34_INTERNAL_dd582848_4_k_cu_88c843a06thrust24THRUST_300001_SM_1000_NS12placeholders2_6E,(_ZN34_INTERNAL_dd582848_4_k_cu_88c843a04cuda3std3__45__cpo7crbeginE - _ZN34_INTERNAL_dd582848_4_k_cu_88c843a06thrust24THRUST_300001_SM_1000_NS12placeholders2_6E)
_ZN34_INTERNAL_dd582848_4_k_cu_88c843a06thrust24THRUST_300001_SM_1000_NS12placeholders2_6E:
	.zero		1
	.type		_ZN34_INTERNAL_dd582848_4_k_cu_88c843a04cuda3std3__45__cpo7crbeginE,@object
	.size		_ZN34_INTERNAL_dd582848_4_k_cu_88c843a04cuda3std3__45__cpo7crbeginE,(_ZN34_INTERNAL_dd582848_4_k_cu_88c843a04cuda3std6ranges3__45__cpo4nextE - _ZN34_INTERNAL_dd582848_4_k_cu_88c843a04cuda3std3__45__cpo7crbeginE)
_ZN34_INTERNAL_dd582848_4_k_cu_88c843a04cuda3std3__45__cpo7crbeginE:
	.zero		1
	.type		_ZN34_INTERNAL_dd582848_4_k_cu_88c843a04cuda3std6ranges3__45__cpo4nextE,@object
	.size		_ZN34_INTERNAL_dd582848_4_k_cu_88c843a04cuda3std6ranges3__45__cpo4nextE,(_ZN34_INTERNAL_dd582848_4_k_cu_88c843a04cuda3std6ranges3__45__cpo4swapE - _ZN34_INTERNAL_dd582848_4_k_cu_88c843a04cuda3std6ranges3__45__cpo4nextE)
_ZN34_INTERNAL_dd582848_4_k_cu_88c843a04cuda3std6ranges3__45__cpo4nextE:
	.zero		1
	.type		_ZN34_INTERNAL_dd582848_4_k_cu_88c843a04cuda3std6ranges3__45__cpo4swapE,@object
	.size		_ZN34_INTERNAL_dd582848_4_k_cu_88c843a04cuda3std6ranges3__45__cpo4swapE,(_ZN34_INTERNAL_dd582848_4_k_cu_88c843a06thrust24THRUST_300001_SM_1000_NS8cuda_cub10par_nosyncE - _ZN34_INTERNAL_dd582848_4_k_cu_88c843a04cuda3std6ranges3__45__cpo4swapE)
_ZN34_INTERNAL_dd582848_4_k_cu_88c843a04cuda3std6ranges3__45__cpo4swapE:
	.zero		1
	.type		_ZN34_INTERNAL_dd582848_4_k_cu_88c843a06thrust24THRUST_300001_SM_1000_NS8cuda_cub10par_nosyncE,@object
	.size		_ZN34_INTERNAL_dd582848_4_k_cu_88c843a06thrust24THRUST_300001_SM_1000_NS8cuda_cub10par_nosyncE,(_ZN34_INTERNAL_dd582848_4_k_cu_88c843a06thrust24THRUST_300001_SM_1000_NS3seqE - _ZN34_INTERNAL_dd582848_4_k_cu_88c843a06thrust24THRUST_300001_SM_1000_NS8cuda_cub10par_nosyncE)
_ZN34_INTERNAL_dd582848_4_k_cu_88c843a06thrust24THRUST_300001_SM_1000_NS8cuda_cub10par_nosyncE:
	.zero		1
	.type		_ZN34_INTERNAL_dd582848_4_k_cu_88c843a06thrust24THRUST_300001_SM_1000_NS3seqE,@object
	.size		_ZN34_INTERNAL_dd582848_4_k_cu_88c843a06thrust24THRUST_300001_SM_1000_NS3seqE,(_ZN34_INTERNAL_dd582848_4_k_cu_88c843a04cuda3std3__420unreachable_sentinelE - _ZN34_INTERNAL_dd582848_4_k_cu_88c843a06thrust24THRUST_300001_SM_1000_NS3seqE)
_ZN34_INTERNAL_dd582848_4_k_cu_88c843a06thrust24THRUST_300001_SM_1000_NS3seqE:
	.zero		1
	.type		_ZN34_INTERNAL_dd582848_4_k_cu_88c843a04cuda3std3__420unreachable_sentinelE,@object
	.size		_ZN34_INTERNAL_dd582848_4_k_cu_88c843a04cuda3std3__420unreachable_sentinelE,(_ZN34_INTERNAL_dd582848_4_k_cu_88c843a04cuda3std6ranges3__45__cpo5ssizeE - _ZN34_INTERNAL_dd582848_4_k_cu_88c843a04cuda3std3__420unreachable_sentinelE)
_ZN34_INTERNAL_dd582848_4_k_cu_88c843a04cuda3std3__420unreachable_sentinelE:
	.zero		1
	.type		_ZN34_INTERNAL_dd582848_4_k_cu_88c843a04cuda3std6ranges3__45__cpo5ssizeE,@object
	.size		_ZN34_INTERNAL_dd582848_4_k_cu_88c843a04cuda3std6ranges3__45__cpo5ssizeE,(_ZN34_INTERNAL_dd582848_4_k_cu_88c843a06thrust24THRUST_300001_SM_1000_NS12placeholders2_3E - _ZN34_INTERNAL_dd582848_4_k_cu_88c843a04cuda3std6ranges3__45__cpo5ssizeE)
_ZN34_INTERNAL_dd582848_4_k_cu_88c843a04cuda3std6ranges3__45__cpo5ssizeE:
	.zero		1
	.type		_ZN34_INTERNAL_dd582848_4_k_cu_88c843a06thrust24THRUST_300001_SM_1000_NS12placeholders2_3E,@object
	.size		_ZN34_INTERNAL_dd582848_4_k_cu_88c843a06thrust24THRUST_300001_SM_1000_NS12placeholders2_3E,(_ZN34_INTERNAL_dd582848_4_k_cu_88c843a04cuda3std3__45__cpo4cendE - _ZN34_INTERNAL_dd582848_4_k_cu_88c843a06thrust24THRUST_300001_SM_1000_NS12placeholders2_3E)
_ZN34_INTERNAL_dd582848_4_k_cu_88c843a06thrust24THRUST_300001_SM_1000_NS12placeholders2_3E:
	.zero		1
	.type		_ZN34_INTERNAL_dd582848_4_k_cu_88c843a04cuda3std3__45__cpo4cendE,@object
	.size		_ZN34_INTERNAL_dd582848_4_k_cu_88c843a04cuda3std3__45__cpo4cendE,(_ZN34_INTERNAL_dd582848_4_k_cu_88c843a04cuda3std6ranges3__45__cpo4cendE - _ZN34_INTERNAL_dd582848_4_k_cu_88c843a04cuda3std3__45__cpo4cendE)
_ZN34_INTERNAL_dd582848_4_k_cu_88c843a04cuda3std3__45__cpo4cendE:
	.zero		1
	.type		_ZN34_INTERNAL_dd582848_4_k_cu_88c843a04cuda3std6ranges3__45__cpo4cendE,@object
	.size		_ZN34_INTERNAL_dd582848_4_k_cu_88c843a04cuda3std6ranges3__45__cpo4cendE,(_ZN34_INTERNAL_dd582848_4_k_cu_88c843a06thrust24THRUST_300001_SM_1000_NS12placeholders2_7E - _ZN34_INTERNAL_dd582848_4_k_cu_88c843a04cuda3std6ranges3__45__cpo4cendE)
_ZN34_INTERNAL_dd582848_4_k_cu_88c843a04cuda3std6ranges3__45__cpo4cendE:
	.zero		1
	.type		_ZN34_INTERNAL_dd582848_4_k_cu_88c843a06thrust24THRUST_300001_SM_1000_NS12placeholders2_7E,@object
	.size		_ZN34_INTERNAL_dd582848_4_k_cu_88c843a06thrust24THRUST_300001_SM_1000_NS12placeholders2_7E,(_ZN34_INTERNAL_dd582848_4_k_cu_88c843a04cuda3std3__45__cpo5crendE - _ZN34_INTERNAL_dd582848_4_k_cu_88c843a06thrust24THRUST_300001_SM_1000_NS12placeholders2_7E)
_ZN34_INTERNAL_dd582848_4_k_cu_88c843a06thrust24THRUST_300001_SM_1000_NS12placeholders2_7E:
	.zero		1
	.type		_ZN34_INTERNAL_dd582848_4_k_cu_88c843a04cuda3std3__45__cpo5crendE,@object
	.size		_ZN34_INTERNAL_dd582848_4_k_cu_88c843a04cuda3std3__45__cpo5crendE,(_ZN34_INTERNAL_dd582848_4_k_cu_88c843a04cuda3std6ranges3__45__cpo4prevE - _ZN34_INTERNAL_dd582848_4_k_cu_88c843a04cuda3std3__45__cpo5crendE)
_ZN34_INTERNAL_dd582848_4_k_cu_88c843a04cuda3std3__45__cpo5crendE:
	.zero		1
	.type		_ZN34_INTERNAL_dd582848_4_k_cu_88c843a04cuda3std6ranges3__45__cpo4prevE,@object
	.size		_ZN34_INTERNAL_dd582848_4_k_cu_88c843a04cuda3std6ranges3__45__cpo4prevE,(_ZN34_INTERNAL_dd582848_4_k_cu_88c843a04cuda3std6ranges3__45__cpo9iter_moveE - _ZN34_INTERNAL_dd582848_4_k_cu_88c843a04cuda3std6ranges3__45__cpo4prevE)
_ZN34_INTERNAL_dd582848_4_k_cu_88c843a04cuda3std6ranges3__45__cpo4prevE:
	.zero		1
	.type		_ZN34_INTERNAL_dd582848_4_k_cu_88c843a04cuda3std6ranges3__45__cpo9iter_moveE,@object
	.size		_ZN34_INTERNAL_dd582848_4_k_cu_88c843a04cuda3std6ranges3__45__cpo9iter_moveE,(_ZN34_INTERNAL_dd582848_4_k_cu_88c843a06thrust24THRUST_300001_SM_1000_NS6system6detail10sequential3seqE - _ZN34_INTERNAL_dd582848_4_k_cu_88c843a04cuda3std6ranges3__45__cpo9iter_moveE)
_ZN34_INTERNAL_dd582848_4_k_cu_88c843a04cuda3std6ranges3__45__cpo9iter_moveE:
	.zero		1
	.type		_ZN34_INTERNAL_dd582848_4_k_cu_88c843a06thrust24THRUST_300001_SM_1000_NS6system6detail10sequential3seqE,@object
	.size		_ZN34_INTERNAL_dd582848_4_k_cu_88c843a06thrust24THRUST_300001_SM_1000_NS6system6detail10sequential3seqE,(_ZN34_INTERNAL_dd582848_4_k_cu_88c843a06thrust24THRUST_300001_SM_1000_NS12placeholders2_9E - _ZN34_INTERNAL_dd582848_4_k_cu_88c843a06thrust24THRUST_300001_SM_1000_NS6system6detail10sequential3seqE)
_ZN34_INTERNAL_dd582848_4_k_cu_88c843a06thrust24THRUST_300001_SM_1000_NS6system6detail10sequential3seqE:
	.zero		1
	.type		_ZN34_INTERNAL_dd582848_4_k_cu_88c843a06thrust24THRUST_300001_SM_1000_NS12placeholders2_9E,@object
	.size		_ZN34_INTERNAL_dd582848_4_k_cu_88c843a06thrust24THRUST_300001_SM_1000_NS12placeholders2_9E,(_ZN34_INTERNAL_dd582848_4_k_cu_88c843a04cuda3std3__419piecewise_constructE - _ZN34_INTERNAL_dd582848_4_k_cu_88c843a06thrust24THRUST_300001_SM_1000_NS12placeholders2_9E)
_ZN34_INTERNAL_dd582848_4_k_cu_88c843a06thrust24THRUST_300001_SM_1000_NS12placeholders2_9E:
	.zero		1
	.type		_ZN34_INTERNAL_dd582848_4_k_cu_88c843a04cuda3std3__419piecewise_constructE,@object
	.size		_ZN34_INTERNAL_dd582848_4_k_cu_88c843a04cuda3std3__419piecewise_constructE,(_ZN34_INTERNAL_dd582848_4_k_cu_88c843a04cuda3std6ranges3__45__cpo5cdataE - _ZN34_INTERNAL_dd582848_4_k_cu_88c843a04cuda3std3__419piecewise_constructE)
_ZN34_INTERNAL_dd582848_4_k_cu_88c843a04cuda3std3__419piecewise_constructE:
	.zero		1
	.type		_ZN34_INTERNAL_dd582848_4_k_cu_88c843a04cuda3std6ranges3__45__cpo5cdataE,@object
	.size		_ZN34_INTERNAL_dd582848_4_k_cu_88c843a04cuda3std6ranges3__45__cpo5cdataE,(_ZN34_INTERNAL_dd582848_4_k_cu_88c843a06thrust24THRUST_300001_SM_1000_NS12placeholders2_1E - _ZN34_INTERNAL_dd582848_4_k_cu_88c843a04cuda3std6ranges3__45__cpo5cdataE)
_ZN34_INTERNAL_dd582848_4_k_cu_88c843a04cuda3std6ranges3__45__cpo5cdataE:
	.zero		1
	.type		_ZN34_INTERNAL_dd582848_4_k_cu_88c843a06thrust24THRUST_300001_SM_1000_NS12placeholders2_1E,@object
	.size		_ZN34_INTERNAL_dd582848_4_k_cu_88c843a06thrust24THRUST_300001_SM_1000_NS12placeholders2_1E,(_ZN34_INTERNAL_dd582848_4_k_cu_88c843a04cuda3std3__45__cpo3endE - _ZN34_INTERNAL_dd582848_4_k_cu_88c843a06thrust24THRUST_300001_SM_1000_NS12placeholders2_1E)
_ZN34_INTERNAL_dd582848_4_k_cu_88c843a06thrust24THRUST_300001_SM_1000_NS12placeholders2_1E:
	.zero		1
	.type		_ZN34_INTERNAL_dd582848_4_k_cu_88c843a04cuda3std3__45__cpo3endE,@object
	.size		_ZN34_INTERNAL_dd582848_4_k_cu_88c843a04cuda3std3__45__cpo3endE,(_ZN34_INTERNAL_dd582848_4_k_cu_88c843a04cuda3std6ranges3__45__cpo3endE - _ZN34_INTERNAL_dd582848_4_k_cu_88c843a04cuda3std3__45__cpo3endE)
_ZN34_INTERNAL_dd582848_4_k_cu_88c843a04cuda3std3__45__cpo3endE:
	.zero		1
	.type		_ZN34_INTERNAL_dd582848_4_k_cu_88c843a04cuda3std6ranges3__45__cpo3endE,@object
	.size		_ZN34_INTERNAL_dd582848_4_k_cu_88c843a04cuda3std6ranges3__45__cpo3endE,(_ZN34_INTERNAL_dd582848_4_k_cu_88c843a06thrust24THRUST_300001_SM_1000_NS12placeholders2_5E - _ZN34_INTERNAL_dd582848_4_k_cu_88c843a04cuda3std6ranges3__45__cpo3endE)
_ZN34_INTERNAL_dd582848_4_k_cu_88c843a04cuda3std6ranges3__45__cpo3endE:
	.zero		1
	.type		_ZN34_INTERNAL_dd582848_4_k_cu_88c843a06thrust24THRUST_300001_SM_1000_NS12placeholders2_5E,@object
	.size		_ZN34_INTERNAL_dd582848_4_k_cu_88c843a06thrust24THRUST_300001_SM_1000_NS12placeholders2_5E,(_ZN34_INTERNAL_dd582848_4_k_cu_88c843a04cuda3std3__45__cpo4rendE - _ZN34_INTERNAL_dd582848_4_k_cu_88c843a06thrust24THRUST_300001_SM_1000_NS12placeholders2_5E)
_ZN34_INTERNAL_dd582848_4_k_cu_88c843a06thrust24THRUST_300001_SM_1000_NS12placeholders2_5E:
	.zero		1
	.type		_ZN34_INTERNAL_dd582848_4_k_cu_88c843a04cuda3std3__45__cpo4rendE,@object
	.size		_ZN34_INTERNAL_dd582848_4_k_cu_88c843a04cuda3std3__45__cpo4rendE,(_ZN34_INTERNAL_dd582848_4_k_cu_88c843a04cuda3std6ranges3__45__cpo9iter_swapE - _ZN34_INTERNAL_dd582848_4_k_cu_88c843a04cuda3std3__45__cpo4rendE)
_ZN34_INTERNAL_dd582848_4_k_cu_88c843a04cuda3std3__45__cpo4rendE:
	.zero		1
	.type		_ZN34_INTERNAL_dd582848_4_k_cu_88c843a04cuda3std6ranges3__45__cpo9iter_swapE,@object
	.size		_ZN34_INTERNAL_dd582848_4_k_cu_88c843a04cuda3std6ranges3__45__cpo9iter_swapE,(_ZN34_INTERNAL_dd582848_4_k_cu_88c843a04cuda3std3__48unexpectE - _ZN34_INTERNAL_dd582848_4_k_cu_88c843a04cuda3std6ranges3__45__cpo9iter_swapE)
_ZN34_INTERNAL_dd582848_4_k_cu_88c843a04cuda3std6ranges3__45__cpo9iter_swapE:
	.zero		1
	.type		_ZN34_INTERNAL_dd582848_4_k_cu_88c843a04cuda3std3__48unexpectE,@object
	.size		_ZN34_INTERNAL_dd582848_4_k_cu_88c843a04cuda3std3__48unexpectE,(_ZN34_INTERNAL_dd582848_4_k_cu_88c843a06thrust24THRUST_300001_SM_1000_NS8cuda_cub3parE - _ZN34_INTERNAL_dd582848_4_k_cu_88c843a04cuda3std3__48unexpectE)
_ZN34_INTERNAL_dd582848_4_k_cu_88c843a04cuda3std3__48unexpectE:
	.zero		1
	.type		_ZN34_INTERNAL_dd582848_4_k_cu_88c843a06thrust24THRUST_300001_SM_1000_NS8cuda_cub3parE,@object
	.size		_ZN34_INTERNAL_dd582848_4_k_cu_88c843a06thrust24THRUST_300001_SM_1000_NS8cuda_cub3parE,(.L_38 - _ZN34_INTERNAL_dd582848_4_k_cu_88c843a06thrust24THRUST_300001_SM_1000_NS8cuda_cub3parE)
_ZN34_INTERNAL_dd582848_4_k_cu_88c843a06thrust24THRUST_300001_SM_1000_NS8cuda_cub3parE:
	.zero		1
.L_38:


//--------------------- .nv.shared._ZN7cuda_nn17layer_norm_kernelEPfPKfS2_iiS0_ --------------------------
	.section	.nv.shared._ZN7cuda_nn17layer_norm_kernelEPfPKfS2_iiS0_,"aw",@nobits
	.sectionflags	@""
	.align	16
	.zero		1024


//--------------------- .nv.shared._ZN7cuda_nn11gelu_kernelEPfi --------------------------
	.section	.nv.shared._ZN7cuda_nn11gelu_kernelEPfi,"aw",@nobits
	.sectionflags	@""
	.align	16
	.zero		1024


//--------------------- .nv.shared._ZN7cuda_nn15elementwise_addEPKfS1_iPf --------------------------
	.section	.nv.shared._ZN7cuda_nn15elementwise_addEPKfS1_iPf,"aw",@nobits
	.sectionflags	@""
	.align	16
	.zero		1024


//--------------------- .nv.shared._ZN7cuda_nn14softmax_kernelEPfPKbiiii --------------------------
	.section	.nv.shared._ZN7cuda_nn14softmax_kernelEPfPKbiiii,"aw",@nobits
	.sectionflags	@""
	.align	16
	.zero		1024


//--------------------- .nv.shared._ZN7cuda_nn8add_biasEPfPKfii --------------------------
	.section	.nv.shared._ZN7cuda_nn8add_biasEPfPKfii,"aw",@nobits
	.sectionflags	@""
	.align	16
	.zero		1024


//--------------------- .nv.shared._ZN7cuda_nn24embedding_forward_kernelEPKiiiiPKfPf --------------------------
	.section	.nv.shared._ZN7cuda_nn24embedding_forward_kernelEPKiiiiPKfPf,"aw",@nobits
	.sectionflags	@""
	.align	16
	.zero		1024


//--------------------- .nv.shared._ZN10cuda_utils25compute_topk_probs_kernelEPfiiiS0_ --------------------------
	.section	.nv.shared._ZN10cuda_utils25compute_topk_probs_kernelEPfiiiS0_,"aw",@nobits
	.sectionflags	@""
	.align	16
	.zero		1024


//--------------------- .nv.shared._ZN10cuda_utils13sample_kernelEPfPiS0_iiiS1_y --------------------------
	.section	.nv.shared._ZN10cuda_utils13sample_kernelEPfPiS0_iiiS1_y,"aw",@nobits
	.sectionflags	@""
	.align	16
	.zero		1024


//--------------------- .nv.shared._ZN10cuda_utils24index_causal_mask_kernelEPKiiiPb --------------------------
	.section	.nv.shared._ZN10cuda_utils24index_causal_mask_kernelEPKiiiPb,"aw",@nobits
	.sectionflags	@""
	.align	16
	.zero		1024


//--------------------- .nv.shared._ZN10cuda_utils25create_causal_mask_kernelEiPb --------------------------
	.section	.nv.shared._ZN10cuda_utils25create_causal_mask_kernelEiPb,"aw",@nobits
	.sectionflags	@""
	.align	16
	.zero		1024


//--------------------- .nv.shared._ZN3cub18CUB_300001_SM_10006detail10radix_sort29DeviceRadixSortOnesweepKernelINS1_5radix10policy_hubIffyE10Policy1000ELNS0_9SortOrderE1EffyiiNS1_21identity_decomposer_tEEEvPT5_SB_PT3_PKSC_PT1_PKSG_PT2_PKSK_T4_iiT6_ --------------------------
	.section	.nv.shared._ZN3cub18CUB_300001_SM_10006detail10radix_sort29DeviceRadixSortOnesweepKernelINS1_5radix10policy_hubIffyE10Policy1000ELNS0_9SortOrderE1EffyiiNS1_21identity_decomposer_tEEEvPT5_SB_PT3_PKSC_PT1_PKSG_PT2_PKSK_T4_iiT6_,"aw",@nobits
	.sectionflags	@""
	.align	16
.nv.shared._ZN3cub18CUB_300001_SM_10006detail10radix_sort29DeviceRadixSortOnesweepKernelINS1_5radix10policy_hubIffyE10Policy1000ELNS0_9SortOrderE1EffyiiNS1_21identity_decomposer_tEEEvPT5_SB_PT3_PKSC_PT1_PKSG_PT2_PKSK_T4_iiT6_:
	.zero		29184


//--------------------- .nv.shared._ZN3cub18CUB_300001_SM_10006detail10radix_sort33DeviceRadixSortExclusiveSumKernelINS1_5radix10policy_hubIffyE10Policy1000EyEEvPT0_ --------------------------
	.section	.nv.shared._ZN3cub18CUB_300001_SM_10006detail10radix_sort33DeviceRadixSortExclusiveSumKernelINS1_5radix10policy_hubIffyE10Policy1000EyEEvPT0_,"aw",@nobits
	.sectionflags	@""
	.align	16
.nv.shared._ZN3cub18CUB_300001_SM_10006detail10radix_sort33DeviceRadixSortExclusiveSumKernelINS1_5radix10policy_hubIffyE10Policy1000EyEEvPT0_:
	.zero		3360


//--------------------- .nv.shared._ZN3cub18CUB_300001_SM_10006detail10radix_sort30DeviceRadixSortHistogramKernelINS1_5radix10policy_hubIffyE10Policy1000ELNS0_9SortOrderE1EfyNS1_21identity_decomposer_tEEEvPT2_PKT1_SA_iiT3_ --------------------------
	.section	.nv.shared._ZN3cub18CUB_300001_SM_10006detail10radix_sort30DeviceRadixSortHistogramKernelINS1_5radix10policy_hubIffyE10Policy1000ELNS0_9SortOrderE1EfyNS1_21identity_decomposer_tEEEvPT2_PKT1_SA_iiT3_,"aw",@nobits
	.sectionflags	@""
	.align	16
.nv.shared._ZN3cub18CUB_300001_SM_10006detail10radix_sort30DeviceRadixSortHistogramKernelINS1_5radix10policy_hubIffyE10Policy1000ELNS0_9SortOrderE1EfyNS1_21identity_decomposer_tEEEvPT2_PKT1_SA_iiT3_:
	.zero		5120


//--------------------- .nv.shared._ZN3cub18CUB_300001_SM_10006detail10radix_sort31DeviceRadixSortSingleTileKernelINS1_5radix10policy_hubIffyE10Policy1000ELNS0_9SortOrderE1EffyNS1_21identity_decomposer_tEEEvPKT1_PSA_PKT2_PSE_T3_iiT4_ --------------------------
	.section	.nv.shared._ZN3cub18CUB_300001_SM_10006detail10radix_sort31DeviceRadixSortSingleTileKernelINS1_5radix10policy_hubIffyE10Policy1000ELNS0_9SortOrderE1EffyNS1_21identity_decomposer_tEEEvPKT1_PSA_PKT2_PSE_T3_iiT4_,"aw",@nobits
	.sectionflags	@""
	.align	16
.nv.shared._ZN3cub18CUB_300001_SM_10006detail10radix_sort31DeviceRadixSortSingleTileKernelINS1_5radix10policy_hubIffyE10Policy1000ELNS0_9SortOrderE1EffyNS1_21identity_decomposer_tEEEvPKT1_PSA_PKT2_PSE_T3_iiT4_:
	.zero		34880


//--------------------- .nv.shared._ZN3cub18CUB_300001_SM_10006detail10radix_sort29DeviceRadixSortOnesweepKernelINS1_5radix10policy_hubIfiyE10Policy1000ELNS0_9SortOrderE1EfiyiiNS1_21identity_decomposer_tEEEvPT5_SB_PT3_PKSC_PT1_PKSG_PT2_PKSK_T4_iiT6_ --------------------------
	.section	.nv.shared._ZN3cub18CUB_300001_SM_10006detail10radix_sort29DeviceRadixSortOnesweepKernelINS1_5radix10policy_hubIfiyE10Policy1000ELNS0_9SortOrderE1EfiyiiNS1_21identity_decomposer_tEEEvPT5_SB_PT3_PKSC_PT1_PKSG_PT2_PKSK_T4_iiT6_,"aw",@nobits
	.sectionflags	@""
	.align	16
.nv.shared._ZN3cub18CUB_300001_SM_10006detail10radix_sort29DeviceRadixSortOnesweepKernelINS1_5radix10policy_hubIfiyE10Policy1000ELNS0_9SortOrderE1EfiyiiNS1_21identity_decomposer_tEEEvPT5_SB_PT3_PKSC_PT1_PKSG_PT2_PKSK_T4_iiT6_:
	.zero		29184


//--------------------- .nv.shared._ZN3cub18CUB_300001_SM_10006detail10radix_sort33DeviceRadixSortExclusiveSumKernelINS1_5radix10policy_hubIfiyE10Policy1000EyEEvPT0_ --------------------------
	.section	.nv.shared._ZN3cub18CUB_300001_SM_10006detail10radix_sort33DeviceRadixSortExclusiveSumKernelINS1_5radix10policy_hubIfiyE10Policy1000EyEEvPT0_,"aw",@nobits
	.sectionflags	@""
	.align	16
.nv.shared._ZN3cub18CUB_300001_SM_10006detail10radix_sort33DeviceRadixSortExclusiveSumKernelINS1_5radix10policy_hubIfiyE10Policy1000EyEEvPT0_:
	.zero		3360


//--------------------- .nv.shared._ZN3cub18CUB_300001_SM_10006detail10radix_sort30DeviceRadixSortHistogramKernelINS1_5radix10policy_hubIfiyE10Policy1000ELNS0_9SortOrderE1EfyNS1_21identity_decomposer_tEEEvPT2_PKT1_SA_iiT3_ --------------------------
	.section	.nv.shared._ZN3cub18CUB_300001_SM_10006detail10radix_sort30DeviceRadixSortHistogramKernelINS1_5radix10policy_hubIfiyE10Policy1000ELNS0_9SortOrderE1EfyNS1_21identity_decomposer_tEEEvPT2_PKT1_SA_iiT3_,"aw",@nobits
	.sectionflags	@""
	.align	16
.nv.shared._ZN3cub18CUB_300001_SM_10006detail10radix_sort30DeviceRadixSortHistogramKernelINS1_5radix10policy_hubIfiyE10Policy1000ELNS0_9SortOrderE1EfyNS1_21identity_decomposer_tEEEvPT2_PKT1_SA_iiT3_:
	.zero		5120


//--------------------- .nv.shared._ZN3cub18CUB_300001_SM_10006detail10radix_sort31DeviceRadixSortSingleTileKernelINS1_5radix10policy_hubIfiyE10Policy1000ELNS0_9SortOrderE1EfiyNS1_21identity_decomposer_tEEEvPKT1_PSA_PKT2_PSE_T3_iiT4_ --------------------------
	.section	.nv.shared._ZN3cub18CUB_300001_SM_10006detail10radix_sort31DeviceRadixSortSingleTileKernelINS1_5radix10policy_hubIfiyE10Policy1000ELNS0_9SortOrderE1EfiyNS1_21identity_decomposer_tEEEvPKT1_PSA_PKT2_PSE_T3_iiT4_,"aw",@nobits
	.sectionflags	@""
	.align	16
.nv.shared._ZN3cub18CUB_300001_SM_10006detail10radix_sort31DeviceRadixSortSingleTileKernelINS1_5radix10policy_hubIfiyE10Policy1000ELNS0_9SortOrderE1EfiyNS1_21identity_decomposer_tEEEvPKT1_PSA_PKT2_PSE_T3_iiT4_:
	.zero		34880


//--------------------- .nv.shared._ZN3cub18CUB_300001_SM_10006detail8for_each13static_kernelINS2_12policy_hub_t12policy_500_tElN6thrust24THRUST_300001_SM_1000_NS8cuda_cub10__tabulate7functorINS7_10device_ptrIiEENS7_6system6detail7generic6detail22compute_sequence_valueIivEElEEEEvT0_T1_ --------------------------
	.section	.nv.shared._ZN3cub18CUB_300001_SM_10006detail8for_each13static_kernelINS2_12policy_hub_t12policy_500_tElN6thrust24THRUST_300001_SM_1000_NS8cuda_cub10__tabulate7functorINS7_10device_ptrIiEENS7_6system6detail7generic6detail22compute_sequence_valueIivEElEEEEvT0_T1_,"aw",@nobits
	.sectionflags	@""
	.align	16
	.zero		1024


//--------------------- .nv.shared._ZN3cub18CUB_300001_SM_10006detail11EmptyKernelIvEEvv --------------------------
	.section	.nv.shared._ZN3cub18CUB_300001_SM_10006detail11EmptyKernelIvEEvv,"aw",@nobits
	.sectionflags	@""
	.align	16
	.zero		1024


//--------------------- .nv.constant0._ZN7cuda_nn14reshape_kernelEPKfPfiiii --------------------------
	.section	.nv.constant0._ZN7cuda_nn14reshape_kernelEPKfPfiiii,"a",@progbits
	.sectionflags	@""
	.align	4
.nv.constant0._ZN7cuda_nn14reshape_kernelEPKfPfiiii:
	.zero		928


//--------------------- .nv.constant0._ZN7cuda_nn17layer_norm_kernelEPfPKfS2_iiS0_ --------------------------
	.section	.nv.constant0._ZN7cuda_nn17layer_norm_kernelEPfPKfS2_iiS0_,"a",@progbits
	.sectionflags	@""
	.align	4
.nv.constant0._ZN7cuda_nn17layer_norm_kernelEPfPKfS2_iiS0_:
	.zero		936


//--------------------- .nv.constant0._ZN7cuda_nn11gelu_kernelEPfi --------------------------
	.section	.nv.constant0._ZN7cuda_nn11gelu_kernelEPfi,"a",@progbits
	.sectionflags	@""
	.align	4
.nv.constant0._ZN7cuda_nn11gelu_kernelEPfi:
	.zero		908


//--------------------- .nv.constant0._ZN7cuda_nn15elementwise_addEPKfS1_iPf --------------------------
	.section	.nv.constant0._ZN7cuda_nn15elementwise_addEPKfS1_iPf,"a",@progbits
	.sectionflags	@""
	.align	4
.nv.constant0._ZN7cuda_nn15elementwise_addEPKfS1_iPf:
	.zero		928


//--------------------- .nv.constant0._ZN7cuda_nn14softmax_kernelEPfPKbiiii --------------------------
	.section	.nv.constant0._ZN7cuda_nn14softmax_kernelEPfPKbiiii,"a",@progbits
	.sectionflags	@""
	.align	4
.nv.constant0._ZN7cuda_nn14softmax_kernelEPfPKbiiii:
	.zero		928


//--------------------- .nv.constant0._ZN7cuda_nn8add_biasEPfPKfii --------------------------
	.section	.nv.constant0._ZN7cuda_nn8add_biasEPfPKfii,"a",@progbits
	.sectionflags	@""
	.align	4
.nv.constant0._ZN7cuda_nn8add_biasEPfPKfii:
	.zero		920


//--------------------- .nv.constant0._ZN7cuda_nn24embedding_forward_kernelEPKiiiiPKfPf --------------------------
	.section	.nv.constant0._ZN7cuda_nn24embedding_forward_kernelEPKiiiiPKfPf,"a",@progbits
	.sectionflags	@""
	.align	4
.nv.constant0._ZN7cuda_nn24embedding_forward_kernelEPKiiiiPKfPf:
	.zero		936


//--------------------- .nv.constant0._ZN10cuda_utils25compute_topk_probs_kernelEPfiiiS0_ --------------------------
	.section	.nv.constant0._ZN10cuda_utils25compute_topk_probs_kernelEPfiiiS0_,"a",@progbits
	.sectionflags	@""
	.align	4
.nv.constant0._ZN10cuda_utils25compute_topk_probs_kernelEPfiiiS0_:
	.zero		928


//--------------------- .nv.constant0._ZN10cuda_utils13sample_kernelEPfPiS0_iiiS1_y --------------------------
	.section	.nv.constant0._ZN10cuda_utils13sample_kernelEPfPiS0_iiiS1_y,"a",@progbits
	.sectionflags	@""
	.align	4
.nv.constant0._ZN10cuda_utils13sample_kernelEPfPiS0_iiiS1_y:
	.zero		952


//--------------------- .nv.constant0._ZN10cuda_utils24index_causal_mask_kernelEPKiiiPb --------------------------
	.section	.nv.constant0._ZN10cuda_utils24index_causal_mask_kernelEPKiiiPb,"a",@progbits
	.sectionflags	@""
	.align	4
.nv.constant0._ZN10cuda_utils24index_causal_mask_kernelEPKiiiPb:
	.zero		920


//--------------------- .nv.constant0._ZN10cuda_utils25create_causal_mask_kernelEiPb --------------------------
	.section	.nv.constant0._ZN10cuda_utils25create_causal_mask_kernelEiPb,"a",@progbits
	.sectionflags	@""
	.align	4
.nv.constant0._ZN10cuda_utils25create_causal_mask_kernelEiPb:
	.zero		912


//--------------------- .nv.constant0._ZN3cub18CUB_300001_SM_10006detail10radix_sort29DeviceRadixSortOnesweepKernelINS1_5radix10policy_hubIffyE10Policy1000ELNS0_9SortOrderE1EffyiiNS1_21identity_decomposer_tEEEvPT5_SB_PT3_PKSC_PT1_PKSG_PT2_PKSK_T4_iiT6_ --------------------------
	.section	.nv.constant0._ZN3cub18CUB_300001_SM_10006detail10radix_sort29DeviceRadixSortOnesweepKernelINS1_5radix10policy_hubIffyE10Policy1000ELNS0_9SortOrderE1EffyiiNS1_21identity_decomposer_tEEEvPT5_SB_PT3_PKSC_PT1_PKSG_PT2_PKSK_T4_iiT6_,"a",@progbits
	.sectionflags	@""
	.align	4
.nv.constant0._ZN3cub18CUB_300001_SM_10006detail10radix_sort29DeviceRadixSortOnesweepKernelINS1_5radix10policy_hubIffyE10Policy1000ELNS0_9SortOrderE1EffyiiNS1_21identity_decomposer_tEEEvPT5_SB_PT3_PKSC_PT1_PKSG_PT2_PKSK_T4_iiT6_:
	.zero		973


//--------------------- .nv.constant0._ZN3cub18CUB_300001_SM_10006detail10radix_sort33DeviceRadixSortExclusiveSumKernelINS1_5radix10policy_hubIffyE10Policy1000EyEEvPT0_ --------------------------
	.section	.nv.constant0._ZN3cub18CUB_300001_SM_10006detail10radix_sort33DeviceRadixSortExclusiveSumKernelINS1_5radix10policy_hubIffyE10Policy1000EyEEvPT0_,"a",@progbits
	.sectionflags	@""
	.align	4
.nv.constant0._ZN3cub18CUB_300001_SM_10006detail10radix_sort33DeviceRadixSortExclusiveSumKernelINS1_5radix10policy_hubIffyE10Policy1000EyEEvPT0_:
	.zero		904


//--------------------- .nv.constant0._ZN3cub18CUB_300001_SM_10006detail10radix_sort30DeviceRadixSortHistogramKernelINS1_5radix10policy_hubIffyE10Policy1000ELNS0_9SortOrderE1EfyNS1_21identity_decomposer_tEEEvPT2_PKT1_SA_iiT3_ --------------------------
	.section	.nv.constant0._ZN3cub18CUB_300001_SM_10006detail10radix_sort30DeviceRadixSortHistogramKernelINS1_5radix10policy_hubIffyE10Policy1000ELNS0_9SortOrderE1EfyNS1_21identity_decomposer_tEEEvPT2_PKT1_SA_iiT3_,"a",@progbits
	.sectionflags	@""
	.align	4
.nv.constant0._ZN3cub18CUB_300001_SM_10006detail10radix_sort30DeviceRadixSortHistogramKernelINS1_5radix10policy_hubIffyE10Policy1000ELNS0_9SortOrderE1EfyNS1_21identity_decomposer_tEEEvPT2_PKT1_SA_iiT3_:
	.zero		929


//--------------------- .nv.constant0._ZN3cub18CUB_300001_SM_10006detail10radix_sort31DeviceRadixSortSingleTileKernelINS1_5radix10policy_hubIffyE10Policy1000ELNS0_9SortOrderE1EffyNS1_21identity_decomposer_tEEEvPKT1_PSA_PKT2_PSE_T3_iiT4_ --------------------------
	.section	.nv.constant0._ZN3cub18CUB_300001_SM_10006detail10radix_sort31DeviceRadixSortSingleTileKernelINS1_5radix10policy_hubIffyE10Policy1000ELNS0_9SortOrderE1EffyNS1_21identity_decomposer_tEEEvPKT1_PSA_PKT2_PSE_T3_iiT4_,"a",@progbits
	.sectionflags	@""
	.align	4
.nv.constant0._ZN3cub18CUB_300001_SM_10006detail10radix_sort31DeviceRadixSortSingleTileKernelINS1_5radix10policy_hubIffyE10Policy1000ELNS0_9SortOrderE1EffyNS1_21identity_decomposer_tEEEvPKT1_PSA_PKT2_PSE_T3_iiT4_:
	.zero		945


//--------------------- .nv.constant0._ZN3cub18CUB_300001_SM_10006detail10radix_sort29DeviceRadixSortOnesweepKernelINS1_5radix10policy_hubIfiyE10Policy1000ELNS0_9SortOrderE1EfiyiiNS1_21identity_decomposer_tEEEvPT5_SB_PT3_PKSC_PT1_PKSG_PT2_PKSK_T4_iiT6_ --------------------------
	.section	.nv.constant0._ZN3cub18CUB_300001_SM_10006detail10radix_sort29DeviceRadixSortOnesweepKernelINS1_5radix10policy_hubIfiyE10Policy1000ELNS0_9SortOrderE1EfiyiiNS1_21identity_decomposer_tEEEvPT5_SB_PT3_PKSC_PT1_PKSG_PT2_PKSK_T4_iiT6_,"a",@progbits
	.sectionflags	@""
	.align	4
.nv.constant0._ZN3cub18CUB_300001_SM_10006detail10radix_sort29DeviceRadixSortOnesweepKernelINS1_5radix10policy_hubIfiyE10Policy1000ELNS0_9SortOrderE1EfiyiiNS1_21identity_decomposer_tEEEvPT5_SB_PT3_PKSC_PT1_PKSG_PT2_PKSK_T4_iiT6_:
	.zero		973


//--------------------- .nv.constant0._ZN3cub18CUB_300001_SM_10006detail10radix_sort33DeviceRadixSortExclusiveSumKernelINS1_5radix10policy_hubIfiyE10Policy1000EyEEvPT0_ --------------------------
	.section	.nv.constant0._ZN3cub18CUB_300001_SM_10006detail10radix_sort33DeviceRadixSortExclusiveSumKernelINS1_5radix10policy_hubIfiyE10Policy1000EyEEvPT0_,"a",@progbits
	.sectionflags	@""
	.align	4
.nv.constant0._ZN3cub18CUB_300001_SM_10006detail10radix_sort33DeviceRadixSortExclusiveSumKernelINS1_5radix10policy_hubIfiyE10Policy1000EyEEvPT0_:
	.zero		904


//--------------------- .nv.constant0._ZN3cub18CUB_300001_SM_10006detail10radix_sort30DeviceRadixSortHistogramKernelINS1_5radix10policy_hubIfiyE10Policy1000ELNS0_9SortOrderE1EfyNS1_21identity_decomposer_tEEEvPT2_PKT1_SA_iiT3_ --------------------------
	.section	.nv.constant0._ZN3cub18CUB_300001_SM_10006detail10radix_sort30DeviceRadixSortHistogramKernelINS1_5radix10policy_hubIfiyE10Policy1000ELNS0_9SortOrderE1EfyNS1_21identity_decomposer_tEEEvPT2_PKT1_SA_iiT3_,"a",@progbits
	.sectionflags	@""
	.align	4
.nv.constant0._ZN3cub18CUB_300001_SM_10006detail10radix_sort30DeviceRadixSortHistogramKernelINS1_5radix10policy_hubIfiyE10Policy1000ELNS0_9SortOrderE1EfyNS1_21identity_decomposer_tEEEvPT2_PKT1_SA_iiT3_:
	.zero		929


//--------------------- .nv.constant0._ZN3cub18CUB_300001_SM_10006detail10radix_sort31DeviceRadixSortSingleTileKernelINS1_5radix10policy_hubIfiyE10Policy1000ELNS0_9SortOrderE1EfiyNS1_21identity_decomposer_tEEEvPKT1_PSA_PKT2_PSE_T3_iiT4_ --------------------------
	.section	.nv.constant0._ZN3cub18CUB_300001_SM_10006detail10radix_sort31DeviceRadixSortSingleTileKernelINS1_5radix10policy_hubIfiyE10Policy1000ELNS0_9SortOrderE1EfiyNS1_21identity_decomposer_tEEEvPKT1_PSA_PKT2_PSE_T3_iiT4_,"a",@progbits
	.sectionflags	@""
	.align	4
.nv.constant0._ZN3cub18CUB_300001_SM_10006detail10radix_sort31DeviceRadixSortSingleTileKernelINS1_5radix10policy_hubIfiyE10Policy1000ELNS0_9SortOrderE1EfiyNS1_21identity_decomposer_tEEEvPKT1_PSA_PKT2_PSE_T3_iiT4_:
	.zero		945


//--------------------- .nv.constant0._ZN3cub18CUB_300001_SM_10006detail8for_each13static_kernelINS2_12policy_hub_t12policy_500_tElN6thrust24THRUST_300001_SM_1000_NS8cuda_cub10__tabulate7functorINS7_10device_ptrIiEENS7_6system6detail7generic6detail22compute_sequence_valueIivEElEEEEvT0_T1_ --------------------------
	.section	.nv.constant0._ZN3cub18CUB_300001_SM_10006detail8for_each13static_kernelINS2_12policy_hub_t12policy_500_tElN6thrust24THRUST_300001_SM_1000_NS8cuda_cub10__tabulate7functorINS7_10device_ptrIiEENS7_6system6detail7generic6detail22compute_sequence_valueIivEElEEEEvT0_T1_,"a",@progbits
	.sectionflags	@""
	.align	4
.nv.constant0._ZN3cub18CUB_300001_SM_10006detail8for_each13static_kernelINS2_12policy_hub_t12policy_500_tElN6thrust24THRUST_300001_SM_1000_NS8cuda_cub10__tabulate7functorINS7_10device_ptrIiEENS7_6system6detail7generic6detail22compute_sequence_valueIivEElEEEEvT0_T1_:
	.zero		920


//--------------------- .nv.constant0._ZN3cub18CUB_300001_SM_10006detail11EmptyKernelIvEEvv --------------------------
	.section	.nv.constant0._ZN3cub18CUB_300001_SM_10006detail11EmptyKernelIvEEvv,"a",@progbits
	.sectionflags	@""
	.align	4
.nv.constant0._ZN3cub18CUB_300001_SM_10006detail11EmptyKernelIvEEvv:
	.zero		896


//--------------------- SYMBOLS --------------------------

	.type		.nv.reservedSmem.offset0,@object
	.size		.nv.reservedSmem.offset0,0x4
	.type		.nv.reservedSmem.cap,@object
	.size		.nv.reservedSmem.cap,0x4
